//
// Generated by NVIDIA NVVM Compiler
//
// Compiler Build ID: CL-36424714
// Cuda compilation tools, release 13.0, V13.0.88
// Based on NVVM 20.0.0
//

.version 9.0
.target sm_100
.address_size 64

	// .globl	_Z7green_diiiiiiPKdS0_S0_S0_Pd

.visible .entry _Z7green_diiiiiiPKdS0_S0_S0_Pd(
	.param .u32 _Z7green_diiiiiiPKdS0_S0_S0_Pd_param_0,
	.param .u32 _Z7green_diiiiiiPKdS0_S0_S0_Pd_param_1,
	.param .u32 _Z7green_diiiiiiPKdS0_S0_S0_Pd_param_2,
	.param .u32 _Z7green_diiiiiiPKdS0_S0_S0_Pd_param_3,
	.param .u32 _Z7green_diiiiiiPKdS0_S0_S0_Pd_param_4,
	.param .u32 _Z7green_diiiiiiPKdS0_S0_S0_Pd_param_5,
	.param .u64 .ptr .align 1 _Z7green_diiiiiiPKdS0_S0_S0_Pd_param_6,
	.param .u64 .ptr .align 1 _Z7green_diiiiiiPKdS0_S0_S0_Pd_param_7,
	.param .u64 .ptr .align 1 _Z7green_diiiiiiPKdS0_S0_S0_Pd_param_8,
	.param .u64 .ptr .align 1 _Z7green_diiiiiiPKdS0_S0_S0_Pd_param_9,
	.param .u64 .ptr .align 1 _Z7green_diiiiiiPKdS0_S0_S0_Pd_param_10
)
{
	.reg .pred 	%p<39>;
	.reg .b32 	%r<127>;
	.reg .b64 	%rd<78>;
	.reg .b64 	%fd<152>;

	ld.param.u32 	%r71, [_Z7green_diiiiiiPKdS0_S0_S0_Pd_param_0];
	ld.param.u32 	%r72, [_Z7green_diiiiiiPKdS0_S0_S0_Pd_param_1];
	ld.param.u32 	%r73, [_Z7green_diiiiiiPKdS0_S0_S0_Pd_param_2];
	ld.param.u32 	%r74, [_Z7green_diiiiiiPKdS0_S0_S0_Pd_param_3];
	ld.param.u32 	%r75, [_Z7green_diiiiiiPKdS0_S0_S0_Pd_param_4];
	ld.param.u32 	%r76, [_Z7green_diiiiiiPKdS0_S0_S0_Pd_param_5];
	ld.param.u64 	%rd12, [_Z7green_diiiiiiPKdS0_S0_S0_Pd_param_6];
	ld.param.u64 	%rd13, [_Z7green_diiiiiiPKdS0_S0_S0_Pd_param_7];
	ld.param.u64 	%rd14, [_Z7green_diiiiiiPKdS0_S0_S0_Pd_param_9];
	ld.param.u64 	%rd15, [_Z7green_diiiiiiPKdS0_S0_S0_Pd_param_10];
	cvta.to.global.u64 	%rd1, %rd14;
	cvta.to.global.u64 	%rd2, %rd13;
	cvta.to.global.u64 	%rd3, %rd12;
	cvta.to.global.u64 	%rd4, %rd15;
	mov.u32 	%r77, %tid.x;
	mul.lo.s32 	%r105, %r74, %r77;
	mov.u32 	%r78, %tid.y;
	mul.lo.s32 	%r2, %r75, %r78;
	mov.u32 	%r79, %ctaid.z;
	mul.lo.s32 	%r3, %r76, %r79;
	add.s32 	%r80, %r105, %r74;
	add.s32 	%r81, %r2, %r75;
	add.s32 	%r82, %r3, %r76;
	min.s32 	%r4, %r80, %r71;
	min.s32 	%r5, %r81, %r72;
	min.s32 	%r6, %r82, %r73;
	setp.ge.s32 	%p1, %r105, %r4;
	@%p1 bra 	$L__BB0_58;
	setp.lt.s32 	%p2, %r71, 1;
	@%p2 bra 	$L__BB0_41;
	setp.lt.s32 	%p14, %r72, 1;
	@%p14 bra 	$L__BB0_24;
	and.b32  	%r7, %r72, 7;
	and.b32  	%r8, %r72, 3;
	and.b32  	%r9, %r72, 2147483640;
	and.b32  	%r10, %r72, 1;
	neg.s32 	%r11, %r9;
	add.s64 	%rd5, %rd2, 32;
$L__BB0_4:
	setp.lt.s32 	%p26, %r2, %r5;
	@%p26 bra 	$L__BB0_6;
$L__BB0_5:
	add.s32 	%r105, %r105, 1;
	setp.eq.s32 	%p38, %r105, %r4;
	@%p38 bra 	$L__BB0_58;
	bra.uni 	$L__BB0_4;
$L__BB0_6:
	mul.wide.s32 	%rd43, %r105, 8;
	add.s64 	%rd44, %rd3, %rd43;
	mov.u32 	%r106, %r2;
$L__BB0_7:
	setp.lt.s32 	%p27, %r3, %r6;
	@%p27 bra 	$L__BB0_9;
$L__BB0_8:
	add.s32 	%r106, %r106, 1;
	setp.eq.s32 	%p37, %r106, %r5;
	@%p37 bra 	$L__BB0_5;
	bra.uni 	$L__BB0_7;
$L__BB0_9:
	mad.lo.s32 	%r97, %r105, %r72, %r106;
	mul.lo.s32 	%r16, %r97, %r73;
	mul.wide.s32 	%rd45, %r106, 8;
	add.s64 	%rd46, %rd2, %rd45;
	mov.u32 	%r107, %r3;
$L__BB0_10:
	ld.param.u64 	%rd75, [_Z7green_diiiiiiPKdS0_S0_S0_Pd_param_8];
	cvta.to.global.u64 	%rd40, %rd75;
	mul.wide.s32 	%rd41, %r107, 8;
	add.s64 	%rd42, %rd40, %rd41;
	ld.global.f64 	%fd1, [%rd44];
	ld.global.f64 	%fd2, [%rd46];
	ld.global.f64 	%fd19, [%rd42];
	mul.f64 	%fd3, %fd19, %fd19;
	mov.b32 	%r108, 0;
	mov.f64 	%fd151, 0d0000000000000000;
$L__BB0_11:
	setp.lt.u32 	%p28, %r72, 8;
	mul.lo.s32 	%r19, %r108, %r72;
	mul.wide.u32 	%rd47, %r108, 8;
	add.s64 	%rd48, %rd3, %rd47;
	ld.global.f64 	%fd21, [%rd48];
	sub.f64 	%fd22, %fd1, %fd21;
	mul.f64 	%fd5, %fd22, %fd22;
	mov.b32 	%r111, 0;
	@%p28 bra 	$L__BB0_14;
	mul.wide.u32 	%rd49, %r19, 8;
	add.s64 	%rd50, %rd1, %rd49;
	add.s64 	%rd77, %rd50, 32;
	mov.u64 	%rd76, %rd5;
	mov.u32 	%r109, %r11;
$L__BB0_13:
	.pragma "nounroll";
	ld.global.f64 	%fd23, [%rd76+-32];
	sub.f64 	%fd24, %fd2, %fd23;
	fma.rn.f64 	%fd25, %fd24, %fd24, %fd5;
	add.f64 	%fd26, %fd3, %fd25;
	sqrt.rn.f64 	%fd27, %fd26;
	ld.global.f64 	%fd28, [%rd77+-32];
	div.rn.f64 	%fd29, %fd28, %fd27;
	sub.f64 	%fd30, %fd151, %fd29;
	ld.global.f64 	%fd31, [%rd76+-24];
	sub.f64 	%fd32, %fd2, %fd31;
	fma.rn.f64 	%fd33, %fd32, %fd32, %fd5;
	add.f64 	%fd34, %fd3, %fd33;
	sqrt.rn.f64 	%fd35, %fd34;
	ld.global.f64 	%fd36, [%rd77+-24];
	div.rn.f64 	%fd37, %fd36, %fd35;
	sub.f64 	%fd38, %fd30, %fd37;
	ld.global.f64 	%fd39, [%rd76+-16];
	sub.f64 	%fd40, %fd2, %fd39;
	fma.rn.f64 	%fd41, %fd40, %fd40, %fd5;
	add.f64 	%fd42, %fd3, %fd41;
	sqrt.rn.f64 	%fd43, %fd42;
	ld.global.f64 	%fd44, [%rd77+-16];
	div.rn.f64 	%fd45, %fd44, %fd43;
	sub.f64 	%fd46, %fd38, %fd45;
	ld.global.f64 	%fd47, [%rd76+-8];
	sub.f64 	%fd48, %fd2, %fd47;
	fma.rn.f64 	%fd49, %fd48, %fd48, %fd5;
	add.f64 	%fd50, %fd3, %fd49;
	sqrt.rn.f64 	%fd51, %fd50;
	ld.global.f64 	%fd52, [%rd77+-8];
	div.rn.f64 	%fd53, %fd52, %fd51;
	sub.f64 	%fd54, %fd46, %fd53;
	ld.global.f64 	%fd55, [%rd76];
	sub.f64 	%fd56, %fd2, %fd55;
	fma.rn.f64 	%fd57, %fd56, %fd56, %fd5;
	add.f64 	%fd58, %fd3, %fd57;
	sqrt.rn.f64 	%fd59, %fd58;
	ld.global.f64 	%fd60, [%rd77];
	div.rn.f64 	%fd61, %fd60, %fd59;
	sub.f64 	%fd62, %fd54, %fd61;
	ld.global.f64 	%fd63, [%rd76+8];
	sub.f64 	%fd64, %fd2, %fd63;
	fma.rn.f64 	%fd65, %fd64, %fd64, %fd5;
	add.f64 	%fd66, %fd3, %fd65;
	sqrt.rn.f64 	%fd67, %fd66;
	ld.global.f64 	%fd68, [%rd77+8];
	div.rn.f64 	%fd69, %fd68, %fd67;
	sub.f64 	%fd70, %fd62, %fd69;
	ld.global.f64 	%fd71, [%rd76+16];
	sub.f64 	%fd72, %fd2, %fd71;
	fma.rn.f64 	%fd73, %fd72, %fd72, %fd5;
	add.f64 	%fd74, %fd3, %fd73;
	sqrt.rn.f64 	%fd75, %fd74;
	ld.global.f64 	%fd76, [%rd77+16];
	div.rn.f64 	%fd77, %fd76, %fd75;
	sub.f64 	%fd78, %fd70, %fd77;
	ld.global.f64 	%fd79, [%rd76+24];
	sub.f64 	%fd80, %fd2, %fd79;
	fma.rn.f64 	%fd81, %fd80, %fd80, %fd5;
	add.f64 	%fd82, %fd3, %fd81;
	sqrt.rn.f64 	%fd83, %fd82;
	ld.global.f64 	%fd84, [%rd77+24];
	div.rn.f64 	%fd85, %fd84, %fd83;
	sub.f64 	%fd151, %fd78, %fd85;
	add.s32 	%r109, %r109, 8;
	add.s64 	%rd77, %rd77, 64;
	add.s64 	%rd76, %rd76, 64;
	setp.ne.s32 	%p29, %r109, 0;
	mov.u32 	%r111, %r9;
	@%p29 bra 	$L__BB0_13;
$L__BB0_14:
	setp.eq.s32 	%p30, %r7, 0;
	@%p30 bra 	$L__BB0_22;
	add.s32 	%r100, %r7, -1;
	setp.lt.u32 	%p31, %r100, 3;
	@%p31 bra 	$L__BB0_17;
	add.s32 	%r101, %r111, %r19;
	cvt.u64.u32 	%rd51, %r111;
	mul.wide.u32 	%rd52, %r111, 8;
	add.s64 	%rd53, %rd2, %rd52;
	ld.global.f64 	%fd87, [%rd53];
	sub.f64 	%fd88, %fd2, %fd87;
	fma.rn.f64 	%fd89, %fd88, %fd88, %fd5;
	add.f64 	%fd90, %fd3, %fd89;
	sqrt.rn.f64 	%fd91, %fd90;
	mul.wide.u32 	%rd54, %r101, 8;
	add.s64 	%rd55, %rd1, %rd54;
	ld.global.f64 	%fd92, [%rd55];
	div.rn.f64 	%fd93, %fd92, %fd91;
	sub.f64 	%fd94, %fd151, %fd93;
	ld.global.f64 	%fd95, [%rd53+8];
	sub.f64 	%fd96, %fd2, %fd95;
	fma.rn.f64 	%fd97, %fd96, %fd96, %fd5;
	add.f64 	%fd98, %fd3, %fd97;
	sqrt.rn.f64 	%fd99, %fd98;
	cvt.u64.u32 	%rd56, %r19;
	add.s64 	%rd57, %rd51, %rd56;
	shl.b64 	%rd58, %rd57, 3;
	add.s64 	%rd59, %rd1, %rd58;
	ld.global.f64 	%fd100, [%rd59+8];
	div.rn.f64 	%fd101, %fd100, %fd99;
	sub.f64 	%fd102, %fd94, %fd101;
	ld.global.f64 	%fd103, [%rd53+16];
	sub.f64 	%fd104, %fd2, %fd103;
	fma.rn.f64 	%fd105, %fd104, %fd104, %fd5;
	add.f64 	%fd106, %fd3, %fd105;
	sqrt.rn.f64 	%fd107, %fd106;
	ld.global.f64 	%fd108, [%rd59+16];
	div.rn.f64 	%fd109, %fd108, %fd107;
	sub.f64 	%fd110, %fd102, %fd109;
	ld.global.f64 	%fd111, [%rd53+24];
	sub.f64 	%fd112, %fd2, %fd111;
	fma.rn.f64 	%fd113, %fd112, %fd112, %fd5;
	add.f64 	%fd114, %fd3, %fd113;
	sqrt.rn.f64 	%fd115, %fd114;
	ld.global.f64 	%fd116, [%rd59+24];
	div.rn.f64 	%fd117, %fd116, %fd115;
	sub.f64 	%fd151, %fd110, %fd117;
	add.s32 	%r111, %r111, 4;
$L__BB0_17:
	setp.eq.s32 	%p32, %r8, 0;
	@%p32 bra 	$L__BB0_22;
	setp.eq.s32 	%p33, %r8, 1;
	@%p33 bra 	$L__BB0_20;
	add.s32 	%r102, %r111, %r19;
	cvt.u64.u32 	%rd60, %r111;
	mul.wide.u32 	%rd61, %r111, 8;
	add.s64 	%rd62, %rd2, %rd61;
	ld.global.f64 	%fd119, [%rd62];
	sub.f64 	%fd120, %fd2, %fd119;
	fma.rn.f64 	%fd121, %fd120, %fd120, %fd5;
	add.f64 	%fd122, %fd3, %fd121;
	sqrt.rn.f64 	%fd123, %fd122;
	mul.wide.u32 	%rd63, %r102, 8;
	add.s64 	%rd64, %rd1, %rd63;
	ld.global.f64 	%fd124, [%rd64];
	div.rn.f64 	%fd125, %fd124, %fd123;
	sub.f64 	%fd126, %fd151, %fd125;
	ld.global.f64 	%fd127, [%rd62+8];
	sub.f64 	%fd128, %fd2, %fd127;
	fma.rn.f64 	%fd129, %fd128, %fd128, %fd5;
	add.f64 	%fd130, %fd3, %fd129;
	sqrt.rn.f64 	%fd131, %fd130;
	cvt.u64.u32 	%rd65, %r19;
	add.s64 	%rd66, %rd60, %rd65;
	shl.b64 	%rd67, %rd66, 3;
	add.s64 	%rd68, %rd1, %rd67;
	ld.global.f64 	%fd132, [%rd68+8];
	div.rn.f64 	%fd133, %fd132, %fd131;
	sub.f64 	%fd151, %fd126, %fd133;
	add.s32 	%r111, %r111, 2;
$L__BB0_20:
	setp.eq.s32 	%p34, %r10, 0;
	@%p34 bra 	$L__BB0_22;
	add.s32 	%r103, %r111, %r19;
	mul.wide.u32 	%rd69, %r111, 8;
	add.s64 	%rd70, %rd2, %rd69;
	ld.global.f64 	%fd134, [%rd70];
	sub.f64 	%fd135, %fd2, %fd134;
	fma.rn.f64 	%fd136, %fd135, %fd135, %fd5;
	add.f64 	%fd137, %fd3, %fd136;
	sqrt.rn.f64 	%fd138, %fd137;
	mul.wide.u32 	%rd71, %r103, 8;
	add.s64 	%rd72, %rd1, %rd71;
	ld.global.f64 	%fd139, [%rd72];
	div.rn.f64 	%fd140, %fd139, %fd138;
	sub.f64 	%fd151, %fd151, %fd140;
$L__BB0_22:
	add.s32 	%r108, %r108, 1;
	setp.ne.s32 	%p35, %r108, %r71;
	@%p35 bra 	$L__BB0_11;
	mul.f64 	%fd141, %fd151, 0d3FE0000000000000;
	div.rn.f64 	%fd142, %fd141, 0d400921F9F01B866E;
	add.s32 	%r104, %r107, %r16;
	mul.wide.s32 	%rd73, %r104, 8;
	add.s64 	%rd74, %rd4, %rd73;
	st.global.f64 	[%rd74], %fd142;
	add.s32 	%r107, %r107, 1;
	setp.eq.s32 	%p36, %r107, %r6;
	@%p36 bra 	$L__BB0_8;
	bra.uni 	$L__BB0_10;
$L__BB0_24:
	sub.s32 	%r90, %r6, %r3;
	and.b32  	%r29, %r90, 7;
	add.s32 	%r30, %r29, -1;
	and.b32  	%r31, %r90, 3;
	sub.s32 	%r32, %r3, %r6;
	and.b32  	%r33, %r90, -8;
	and.b32  	%r34, %r90, 1;
$L__BB0_25:
	setp.lt.s32 	%p15, %r2, %r5;
	@%p15 bra 	$L__BB0_27;
$L__BB0_26:
	add.s32 	%r105, %r105, 1;
	setp.eq.s32 	%p25, %r105, %r4;
	@%p25 bra 	$L__BB0_58;
	bra.uni 	$L__BB0_25;
$L__BB0_27:
	mul.lo.s32 	%r37, %r105, %r72;
	mov.u32 	%r114, %r2;
$L__BB0_28:
	setp.lt.s32 	%p16, %r3, %r6;
	@%p16 bra 	$L__BB0_39;
$L__BB0_29:
	add.s32 	%r114, %r114, 1;
	setp.eq.s32 	%p24, %r114, %r5;
	@%p24 bra 	$L__BB0_26;
	bra.uni 	$L__BB0_28;
$L__BB0_30:
	.pragma "nounroll";
	add.s32 	%r93, %r117, %r40;
	mul.wide.s32 	%rd28, %r93, 8;
	add.s64 	%rd29, %rd4, %rd28;
	mov.b64 	%rd30, 0;
	st.global.u64 	[%rd29], %rd30;
	st.global.u64 	[%rd29+8], %rd30;
	st.global.u64 	[%rd29+16], %rd30;
	st.global.u64 	[%rd29+24], %rd30;
	st.global.u64 	[%rd29+32], %rd30;
	st.global.u64 	[%rd29+40], %rd30;
	st.global.u64 	[%rd29+48], %rd30;
	st.global.u64 	[%rd29+56], %rd30;
	add.s32 	%r117, %r117, 8;
	add.s32 	%r116, %r116, 8;
	setp.ne.s32 	%p18, %r116, %r33;
	@%p18 bra 	$L__BB0_30;
$L__BB0_31:
	setp.eq.s32 	%p19, %r29, 0;
	@%p19 bra 	$L__BB0_29;
	setp.lt.u32 	%p20, %r30, 3;
	@%p20 bra 	$L__BB0_34;
	add.s32 	%r94, %r117, %r40;
	mul.wide.s32 	%rd31, %r94, 8;
	add.s64 	%rd32, %rd4, %rd31;
	mov.b64 	%rd33, 0;
	st.global.u64 	[%rd32], %rd33;
	st.global.u64 	[%rd32+8], %rd33;
	st.global.u64 	[%rd32+16], %rd33;
	st.global.u64 	[%rd32+24], %rd33;
	add.s32 	%r117, %r117, 4;
$L__BB0_34:
	setp.eq.s32 	%p21, %r31, 0;
	@%p21 bra 	$L__BB0_29;
	setp.eq.s32 	%p22, %r31, 1;
	@%p22 bra 	$L__BB0_37;
	add.s32 	%r95, %r117, %r40;
	mul.wide.s32 	%rd34, %r95, 8;
	add.s64 	%rd35, %rd4, %rd34;
	mov.b64 	%rd36, 0;
	st.global.u64 	[%rd35], %rd36;
	st.global.u64 	[%rd35+8], %rd36;
	add.s32 	%r117, %r117, 2;
$L__BB0_37:
	setp.eq.s32 	%p23, %r34, 0;
	@%p23 bra 	$L__BB0_29;
	add.s32 	%r96, %r117, %r40;
	mul.wide.s32 	%rd37, %r96, 8;
	add.s64 	%rd38, %rd4, %rd37;
	mov.b64 	%rd39, 0;
	st.global.u64 	[%rd38], %rd39;
	bra.uni 	$L__BB0_29;
$L__BB0_39:
	setp.gt.u32 	%p17, %r32, -8;
	add.s32 	%r91, %r114, %r37;
	mul.lo.s32 	%r40, %r91, %r73;
	mov.u32 	%r117, %r3;
	@%p17 bra 	$L__BB0_31;
	mov.b32 	%r116, 0;
	mov.u32 	%r117, %r3;
	bra.uni 	$L__BB0_30;
$L__BB0_41:
	sub.s32 	%r83, %r6, %r3;
	and.b32  	%r50, %r83, 7;
	add.s32 	%r51, %r50, -1;
	and.b32  	%r52, %r83, 3;
	sub.s32 	%r53, %r3, %r6;
	and.b32  	%r54, %r83, -8;
	and.b32  	%r55, %r83, 1;
$L__BB0_42:
	setp.ge.s32 	%p3, %r2, %r5;
	@%p3 bra 	$L__BB0_57;
	mul.lo.s32 	%r57, %r105, %r72;
	mov.u32 	%r121, %r2;
$L__BB0_44:
	setp.ge.s32 	%p4, %r3, %r6;
	@%p4 bra 	$L__BB0_56;
	setp.gt.u32 	%p5, %r53, -8;
	add.s32 	%r84, %r121, %r57;
	mul.lo.s32 	%r59, %r84, %r73;
	mov.u32 	%r124, %r3;
	@%p5 bra 	$L__BB0_48;
	mov.b32 	%r123, 0;
	mov.u32 	%r124, %r3;
$L__BB0_47:
	.pragma "nounroll";
	add.s32 	%r86, %r124, %r59;
	mul.wide.s32 	%rd16, %r86, 8;
	add.s64 	%rd17, %rd4, %rd16;
	mov.b64 	%rd18, 0;
	st.global.u64 	[%rd17], %rd18;
	st.global.u64 	[%rd17+8], %rd18;
	st.global.u64 	[%rd17+16], %rd18;
	st.global.u64 	[%rd17+24], %rd18;
	st.global.u64 	[%rd17+32], %rd18;
	st.global.u64 	[%rd17+40], %rd18;
	st.global.u64 	[%rd17+48], %rd18;
	st.global.u64 	[%rd17+56], %rd18;
	add.s32 	%r124, %r124, 8;
	add.s32 	%r123, %r123, 8;
	setp.ne.s32 	%p6, %r123, %r54;
	@%p6 bra 	$L__BB0_47;
$L__BB0_48:
	setp.eq.s32 	%p7, %r50, 0;
	@%p7 bra 	$L__BB0_56;
	setp.lt.u32 	%p8, %r51, 3;
	@%p8 bra 	$L__BB0_51;
	add.s32 	%r87, %r124, %r59;
	mul.wide.s32 	%rd19, %r87, 8;
	add.s64 	%rd20, %rd4, %rd19;
	mov.b64 	%rd21, 0;
	st.global.u64 	[%rd20], %rd21;
	st.global.u64 	[%rd20+8], %rd21;
	st.global.u64 	[%rd20+16], %rd21;
	st.global.u64 	[%rd20+24], %rd21;
	add.s32 	%r124, %r124, 4;
$L__BB0_51:
	setp.eq.s32 	%p9, %r52, 0;
	@%p9 bra 	$L__BB0_56;
	setp.eq.s32 	%p10, %r52, 1;
	@%p10 bra 	$L__BB0_54;
	add.s32 	%r88, %r124, %r59;
	mul.wide.s32 	%rd22, %r88, 8;
	add.s64 	%rd23, %rd4, %rd22;
	mov.b64 	%rd24, 0;
	st.global.u64 	[%rd23], %rd24;
	st.global.u64 	[%rd23+8], %rd24;
	add.s32 	%r124, %r124, 2;
$L__BB0_54:
	setp.eq.s32 	%p11, %r55, 0;
	@%p11 bra 	$L__BB0_56;
	add.s32 	%r89, %r124, %r59;
	mul.wide.s32 	%rd25, %r89, 8;
	add.s64 	%rd26, %rd4, %rd25;
	mov.b64 	%rd27, 0;
	st.global.u64 	[%rd26], %rd27;
$L__BB0_56:
	add.s32 	%r121, %r121, 1;
	setp.ne.s32 	%p12, %r121, %r5;
	@%p12 bra 	$L__BB0_44;
$L__BB0_57:
	add.s32 	%r105, %r105, 1;
	setp.ne.s32 	%p13, %r105, %r4;
	@%p13 bra 	$L__BB0_42;
$L__BB0_58:
	ret;

}
	// .globl	_Z7sum1D_diiPd
.visible .entry _Z7sum1D_diiPd(
	.param .u32 _Z7sum1D_diiPd_param_0,
	.param .u32 _Z7sum1D_diiPd_param_1,
	.param .u64 .ptr .align 1 _Z7sum1D_diiPd_param_2
)
{
	.reg .pred 	%p<14>;
	.reg .b32 	%r<56>;
	.reg .b64 	%rd<18>;
	.reg .b64 	%fd<35>;

	ld.param.u32 	%r29, [_Z7sum1D_diiPd_param_0];
	ld.param.u32 	%r30, [_Z7sum1D_diiPd_param_1];
	ld.param.u64 	%rd4, [_Z7sum1D_diiPd_param_2];
	cvta.to.global.u64 	%rd1, %rd4;
	mov.u32 	%r1, %tid.x;
	mul.lo.s32 	%r2, %r30, %r1;
	add.s32 	%r31, %r2, %r30;
	min.s32 	%r3, %r31, %r29;
	add.s32 	%r48, %r2, 1;
	setp.ge.s32 	%p1, %r48, %r3;
	@%p1 bra 	$L__BB1_8;
	mul.wide.s32 	%rd5, %r2, 8;
	add.s64 	%rd2, %rd1, %rd5;
	ld.global.f64 	%fd29, [%rd2];
	not.b32 	%r32, %r2;
	add.s32 	%r33, %r3, %r32;
	and.b32  	%r5, %r33, 3;
	setp.eq.s32 	%p2, %r5, 0;
	@%p2 bra 	$L__BB1_5;
	neg.s32 	%r47, %r5;
	mov.u32 	%r46, %r2;
$L__BB1_3:
	.pragma "nounroll";
	mul.wide.s32 	%rd6, %r48, 8;
	add.s64 	%rd7, %rd1, %rd6;
	ld.global.f64 	%fd13, [%rd7];
	add.f64 	%fd29, %fd13, %fd29;
	st.global.f64 	[%rd2], %fd29;
	add.s32 	%r48, %r48, 1;
	add.s32 	%r47, %r47, 1;
	setp.ne.s32 	%p3, %r47, 0;
	add.s32 	%r46, %r46, 1;
	@%p3 bra 	$L__BB1_3;
	add.s32 	%r48, %r46, 1;
$L__BB1_5:
	sub.s32 	%r34, %r3, %r2;
	add.s32 	%r35, %r34, -2;
	setp.lt.u32 	%p4, %r35, 3;
	@%p4 bra 	$L__BB1_8;
	sub.s32 	%r50, %r48, %r3;
	add.s64 	%rd3, %rd1, 16;
$L__BB1_7:
	mul.wide.s32 	%rd8, %r48, 8;
	add.s64 	%rd9, %rd3, %rd8;
	ld.global.f64 	%fd14, [%rd9+-16];
	add.f64 	%fd15, %fd14, %fd29;
	st.global.f64 	[%rd2], %fd15;
	ld.global.f64 	%fd16, [%rd9+-8];
	add.f64 	%fd17, %fd16, %fd15;
	st.global.f64 	[%rd2], %fd17;
	ld.global.f64 	%fd18, [%rd9];
	add.f64 	%fd19, %fd18, %fd17;
	st.global.f64 	[%rd2], %fd19;
	ld.global.f64 	%fd20, [%rd9+8];
	add.f64 	%fd29, %fd20, %fd19;
	st.global.f64 	[%rd2], %fd29;
	add.s32 	%r48, %r48, 4;
	add.s32 	%r50, %r50, 4;
	setp.ne.s32 	%p5, %r50, 0;
	@%p5 bra 	$L__BB1_7;
$L__BB1_8:
	bar.sync 	0;
	setp.ne.s32 	%p6, %r1, 0;
	setp.ge.s32 	%p7, %r30, %r29;
	or.pred  	%p8, %p6, %p7;
	@%p8 bra 	$L__BB1_15;
	ld.global.f64 	%fd33, [%rd1];
	shl.b32 	%r36, %r30, 1;
	max.s32 	%r37, %r29, %r36;
	setp.lt.s32 	%p9, %r36, %r29;
	selp.u32 	%r38, 1, 0, %p9;
	or.b32  	%r39, %r36, %r38;
	sub.s32 	%r40, %r37, %r39;
	div.u32 	%r41, %r40, %r30;
	add.s32 	%r20, %r41, %r38;
	and.b32  	%r42, %r20, 3;
	setp.eq.s32 	%p10, %r42, 3;
	mov.u32 	%r54, %r30;
	@%p10 bra 	$L__BB1_12;
	add.s32 	%r43, %r20, 1;
	and.b32  	%r44, %r43, 3;
	neg.s32 	%r52, %r44;
	mov.u32 	%r54, %r30;
$L__BB1_11:
	.pragma "nounroll";
	mul.wide.s32 	%rd10, %r54, 8;
	add.s64 	%rd11, %rd1, %rd10;
	ld.global.f64 	%fd21, [%rd11];
	add.f64 	%fd33, %fd21, %fd33;
	st.global.f64 	[%rd1], %fd33;
	add.s32 	%r54, %r54, %r30;
	add.s32 	%r52, %r52, 1;
	setp.ne.s32 	%p11, %r52, 0;
	@%p11 bra 	$L__BB1_11;
$L__BB1_12:
	setp.lt.u32 	%p12, %r20, 3;
	@%p12 bra 	$L__BB1_15;
	mul.wide.s32 	%rd14, %r30, 8;
	shl.b32 	%r45, %r30, 2;
$L__BB1_14:
	mul.wide.s32 	%rd12, %r54, 8;
	add.s64 	%rd13, %rd1, %rd12;
	ld.global.f64 	%fd22, [%rd13];
	add.f64 	%fd23, %fd22, %fd33;
	st.global.f64 	[%rd1], %fd23;
	add.s64 	%rd15, %rd13, %rd14;
	ld.global.f64 	%fd24, [%rd15];
	add.f64 	%fd25, %fd24, %fd23;
	st.global.f64 	[%rd1], %fd25;
	add.s64 	%rd16, %rd15, %rd14;
	ld.global.f64 	%fd26, [%rd16];
	add.f64 	%fd27, %fd26, %fd25;
	st.global.f64 	[%rd1], %fd27;
	add.s64 	%rd17, %rd16, %rd14;
	ld.global.f64 	%fd28, [%rd17];
	add.f64 	%fd33, %fd28, %fd27;
	st.global.f64 	[%rd1], %fd33;
	add.s32 	%r54, %r45, %r54;
	setp.lt.s32 	%p13, %r54, %r29;
	@%p13 bra 	$L__BB1_14;
$L__BB1_15:
	ret;

}
	// .globl	_Z13calculateL3_diiiiPdPKdS1_S1_S1_S1_S1_S1_
.visible .entry _Z13calculateL3_diiiiPdPKdS1_S1_S1_S1_S1_S1_(
	.param .u32 _Z13calculateL3_diiiiPdPKdS1_S1_S1_S1_S1_S1__param_0,
	.param .u32 _Z13calculateL3_diiiiPdPKdS1_S1_S1_S1_S1_S1__param_1,
	.param .u32 _Z13calculateL3_diiiiPdPKdS1_S1_S1_S1_S1_S1__param_2,
	.param .u32 _Z13calculateL3_diiiiPdPKdS1_S1_S1_S1_S1_S1__param_3,
	.param .u64 .ptr .align 1 _Z13calculateL3_diiiiPdPKdS1_S1_S1_S1_S1_S1__param_4,
	.param .u64 .ptr .align 1 _Z13calculateL3_diiiiPdPKdS1_S1_S1_S1_S1_S1__param_5,
	.param .u64 .ptr .align 1 _Z13calculateL3_diiiiPdPKdS1_S1_S1_S1_S1_S1__param_6,
	.param .u64 .ptr .align 1 _Z13calculateL3_diiiiPdPKdS1_S1_S1_S1_S1_S1__param_7,
	.param .u64 .ptr .align 1 _Z13calculateL3_diiiiPdPKdS1_S1_S1_S1_S1_S1__param_8,
	.param .u64 .ptr .align 1 _Z13calculateL3_diiiiPdPKdS1_S1_S1_S1_S1_S1__param_9,
	.param .u64 .ptr .align 1 _Z13calculateL3_diiiiPdPKdS1_S1_S1_S1_S1_S1__param_10,
	.param .u64 .ptr .align 1 _Z13calculateL3_diiiiPdPKdS1_S1_S1_S1_S1_S1__param_11
)
{
	.reg .pred 	%p<29>;
	.reg .b32 	%r<113>;
	.reg .b64 	%rd<111>;
	.reg .b64 	%fd<187>;

	ld.param.u32 	%r59, [_Z13calculateL3_diiiiPdPKdS1_S1_S1_S1_S1_S1__param_1];
	ld.param.u32 	%r60, [_Z13calculateL3_diiiiPdPKdS1_S1_S1_S1_S1_S1__param_2];
	ld.param.u32 	%r61, [_Z13calculateL3_diiiiPdPKdS1_S1_S1_S1_S1_S1__param_3];
	ld.param.u64 	%rd16, [_Z13calculateL3_diiiiPdPKdS1_S1_S1_S1_S1_S1__param_4];
	ld.param.u64 	%rd17, [_Z13calculateL3_diiiiPdPKdS1_S1_S1_S1_S1_S1__param_5];
	ld.param.u64 	%rd18, [_Z13calculateL3_diiiiPdPKdS1_S1_S1_S1_S1_S1__param_6];
	ld.param.u64 	%rd19, [_Z13calculateL3_diiiiPdPKdS1_S1_S1_S1_S1_S1__param_7];
	ld.param.u64 	%rd20, [_Z13calculateL3_diiiiPdPKdS1_S1_S1_S1_S1_S1__param_8];
	ld.param.u64 	%rd21, [_Z13calculateL3_diiiiPdPKdS1_S1_S1_S1_S1_S1__param_9];
	ld.param.u64 	%rd22, [_Z13calculateL3_diiiiPdPKdS1_S1_S1_S1_S1_S1__param_10];
	cvta.to.global.u64 	%rd1, %rd20;
	cvta.to.global.u64 	%rd2, %rd22;
	cvta.to.global.u64 	%rd3, %rd19;
	cvta.to.global.u64 	%rd4, %rd21;
	cvta.to.global.u64 	%rd5, %rd18;
	cvta.to.global.u64 	%rd6, %rd17;
	cvta.to.global.u64 	%rd7, %rd16;
	mov.u32 	%r1, %tid.y;
	mul.lo.s32 	%r104, %r61, %r1;
	add.s32 	%r62, %r104, %r61;
	min.s32 	%r3, %r62, %r59;
	setp.ge.s32 	%p1, %r104, %r3;
	@%p1 bra 	$L__BB2_23;
	ld.param.u32 	%r87, [_Z13calculateL3_diiiiPdPKdS1_S1_S1_S1_S1_S1__param_0];
	setp.lt.s32 	%p2, %r87, 1;
	@%p2 bra 	$L__BB2_12;
	mul.wide.s32 	%rd82, %r59, 8;
$L__BB2_3:
	ld.param.u32 	%r88, [_Z13calculateL3_diiiiPdPKdS1_S1_S1_S1_S1_S1__param_0];
	setp.lt.u32 	%p11, %r88, 4;
	mul.wide.s32 	%rd35, %r104, 8;
	add.s64 	%rd8, %rd7, %rd35;
	mov.b64 	%rd36, 0;
	st.global.u64 	[%rd8], %rd36;
	mov.b32 	%r101, 0;
	mov.f64 	%fd176, 0d0000000000000000;
	@%p11 bra 	$L__BB2_6;
	ld.param.u32 	%r89, [_Z13calculateL3_diiiiPdPKdS1_S1_S1_S1_S1_S1__param_0];
	and.b32  	%r67, %r89, 2147483644;
	neg.s32 	%r99, %r67;
	add.s32 	%r68, %r59, %r104;
	mul.lo.s32 	%r98, %r60, %r68;
	shl.b32 	%r69, %r59, 1;
	add.s32 	%r70, %r69, %r104;
	mul.lo.s32 	%r97, %r60, %r70;
	mad.lo.s32 	%r71, %r59, 3, %r104;
	mul.lo.s32 	%r96, %r60, %r71;
	mul.lo.s32 	%r94, %r60, %r104;
	mov.f64 	%fd176, 0d0000000000000000;
	mov.u32 	%r95, %r104;
$L__BB2_5:
	.pragma "nounroll";
	ld.param.u64 	%rd106, [_Z13calculateL3_diiiiPdPKdS1_S1_S1_S1_S1_S1__param_11];
	ld.param.u32 	%r90, [_Z13calculateL3_diiiiPdPKdS1_S1_S1_S1_S1_S1__param_0];
	and.b32  	%r101, %r90, 2147483644;
	mul.wide.s32 	%rd37, %r95, 8;
	add.s64 	%rd38, %rd6, %rd37;
	ld.global.f64 	%fd22, [%rd38];
	mul.wide.s32 	%rd39, %r94, 8;
	add.s64 	%rd40, %rd5, %rd39;
	ld.global.f64 	%fd23, [%rd40];
	add.s64 	%rd41, %rd4, %rd37;
	ld.global.f64 	%fd24, [%rd41];
	sub.f64 	%fd25, %fd23, %fd24;
	add.s64 	%rd42, %rd3, %rd39;
	ld.global.f64 	%fd26, [%rd42];
	add.s64 	%rd43, %rd2, %rd37;
	ld.global.f64 	%fd27, [%rd43];
	sub.f64 	%fd28, %fd26, %fd27;
	mul.f64 	%fd29, %fd28, %fd28;
	fma.rn.f64 	%fd30, %fd25, %fd25, %fd29;
	add.s64 	%rd44, %rd1, %rd39;
	ld.global.f64 	%fd31, [%rd44];
	cvta.to.global.u64 	%rd45, %rd106;
	add.s64 	%rd46, %rd45, %rd37;
	ld.global.f64 	%fd32, [%rd46];
	sub.f64 	%fd33, %fd31, %fd32;
	fma.rn.f64 	%fd34, %fd33, %fd33, %fd30;
	fma.rn.f64 	%fd35, %fd22, %fd34, %fd176;
	st.global.f64 	[%rd8], %fd35;
	mul.wide.s32 	%rd47, %r59, 8;
	add.s64 	%rd48, %rd38, %rd47;
	ld.global.f64 	%fd36, [%rd48];
	mul.wide.s32 	%rd49, %r98, 8;
	add.s64 	%rd50, %rd5, %rd49;
	ld.global.f64 	%fd37, [%rd50];
	add.s64 	%rd51, %rd41, %rd47;
	ld.global.f64 	%fd38, [%rd51];
	sub.f64 	%fd39, %fd37, %fd38;
	add.s64 	%rd52, %rd3, %rd49;
	ld.global.f64 	%fd40, [%rd52];
	add.s64 	%rd53, %rd43, %rd47;
	ld.global.f64 	%fd41, [%rd53];
	sub.f64 	%fd42, %fd40, %fd41;
	mul.f64 	%fd43, %fd42, %fd42;
	fma.rn.f64 	%fd44, %fd39, %fd39, %fd43;
	add.s64 	%rd54, %rd1, %rd49;
	ld.global.f64 	%fd45, [%rd54];
	add.s64 	%rd55, %rd46, %rd47;
	ld.global.f64 	%fd46, [%rd55];
	sub.f64 	%fd47, %fd45, %fd46;
	fma.rn.f64 	%fd48, %fd47, %fd47, %fd44;
	fma.rn.f64 	%fd49, %fd36, %fd48, %fd35;
	st.global.f64 	[%rd8], %fd49;
	add.s64 	%rd56, %rd48, %rd47;
	ld.global.f64 	%fd50, [%rd56];
	mul.wide.s32 	%rd57, %r97, 8;
	add.s64 	%rd58, %rd5, %rd57;
	ld.global.f64 	%fd51, [%rd58];
	add.s64 	%rd59, %rd51, %rd47;
	ld.global.f64 	%fd52, [%rd59];
	sub.f64 	%fd53, %fd51, %fd52;
	add.s64 	%rd60, %rd3, %rd57;
	ld.global.f64 	%fd54, [%rd60];
	add.s64 	%rd61, %rd53, %rd47;
	ld.global.f64 	%fd55, [%rd61];
	sub.f64 	%fd56, %fd54, %fd55;
	mul.f64 	%fd57, %fd56, %fd56;
	fma.rn.f64 	%fd58, %fd53, %fd53, %fd57;
	add.s64 	%rd62, %rd1, %rd57;
	ld.global.f64 	%fd59, [%rd62];
	add.s64 	%rd63, %rd55, %rd47;
	ld.global.f64 	%fd60, [%rd63];
	sub.f64 	%fd61, %fd59, %fd60;
	fma.rn.f64 	%fd62, %fd61, %fd61, %fd58;
	fma.rn.f64 	%fd63, %fd50, %fd62, %fd49;
	st.global.f64 	[%rd8], %fd63;
	add.s64 	%rd64, %rd56, %rd47;
	ld.global.f64 	%fd64, [%rd64];
	mul.wide.s32 	%rd65, %r96, 8;
	add.s64 	%rd66, %rd5, %rd65;
	ld.global.f64 	%fd65, [%rd66];
	add.s64 	%rd67, %rd59, %rd47;
	ld.global.f64 	%fd66, [%rd67];
	sub.f64 	%fd67, %fd65, %fd66;
	add.s64 	%rd68, %rd3, %rd65;
	ld.global.f64 	%fd68, [%rd68];
	add.s64 	%rd69, %rd61, %rd47;
	ld.global.f64 	%fd69, [%rd69];
	sub.f64 	%fd70, %fd68, %fd69;
	mul.f64 	%fd71, %fd70, %fd70;
	fma.rn.f64 	%fd72, %fd67, %fd67, %fd71;
	add.s64 	%rd70, %rd1, %rd65;
	ld.global.f64 	%fd73, [%rd70];
	add.s64 	%rd71, %rd63, %rd47;
	ld.global.f64 	%fd74, [%rd71];
	sub.f64 	%fd75, %fd73, %fd74;
	fma.rn.f64 	%fd76, %fd75, %fd75, %fd72;
	fma.rn.f64 	%fd176, %fd64, %fd76, %fd63;
	st.global.f64 	[%rd8], %fd176;
	add.s32 	%r99, %r99, 4;
	mul.lo.s32 	%r72, %r60, %r59;
	shl.b32 	%r73, %r72, 2;
	add.s32 	%r98, %r98, %r73;
	add.s32 	%r97, %r97, %r73;
	add.s32 	%r96, %r96, %r73;
	shl.b32 	%r74, %r59, 2;
	add.s32 	%r95, %r95, %r74;
	add.s32 	%r94, %r94, %r73;
	setp.ne.s32 	%p12, %r99, 0;
	@%p12 bra 	$L__BB2_5;
$L__BB2_6:
	ld.param.u32 	%r91, [_Z13calculateL3_diiiiPdPKdS1_S1_S1_S1_S1_S1__param_0];
	and.b32  	%r75, %r91, 3;
	setp.eq.s32 	%p13, %r75, 0;
	@%p13 bra 	$L__BB2_11;
	setp.eq.s32 	%p14, %r75, 1;
	@%p14 bra 	$L__BB2_9;
	ld.param.u64 	%rd107, [_Z13calculateL3_diiiiPdPKdS1_S1_S1_S1_S1_S1__param_11];
	mad.lo.s32 	%r76, %r101, %r59, %r104;
	mul.lo.s32 	%r77, %r76, %r60;
	mul.wide.s32 	%rd72, %r76, 8;
	add.s64 	%rd73, %rd6, %rd72;
	ld.global.f64 	%fd77, [%rd73];
	mul.wide.s32 	%rd74, %r77, 8;
	add.s64 	%rd75, %rd5, %rd74;
	ld.global.f64 	%fd78, [%rd75];
	add.s64 	%rd76, %rd4, %rd72;
	ld.global.f64 	%fd79, [%rd76];
	sub.f64 	%fd80, %fd78, %fd79;
	add.s64 	%rd77, %rd3, %rd74;
	ld.global.f64 	%fd81, [%rd77];
	add.s64 	%rd78, %rd2, %rd72;
	ld.global.f64 	%fd82, [%rd78];
	sub.f64 	%fd83, %fd81, %fd82;
	mul.f64 	%fd84, %fd83, %fd83;
	fma.rn.f64 	%fd85, %fd80, %fd80, %fd84;
	add.s64 	%rd79, %rd1, %rd74;
	ld.global.f64 	%fd86, [%rd79];
	cvta.to.global.u64 	%rd80, %rd107;
	add.s64 	%rd81, %rd80, %rd72;
	ld.global.f64 	%fd87, [%rd81];
	sub.f64 	%fd88, %fd86, %fd87;
	fma.rn.f64 	%fd89, %fd88, %fd88, %fd85;
	fma.rn.f64 	%fd90, %fd77, %fd89, %fd176;
	st.global.f64 	[%rd8], %fd90;
	add.s32 	%r78, %r76, %r59;
	mul.lo.s32 	%r79, %r78, %r60;
	add.s64 	%rd83, %rd73, %rd82;
	ld.global.f64 	%fd91, [%rd83];
	mul.wide.s32 	%rd84, %r79, 8;
	add.s64 	%rd85, %rd5, %rd84;
	ld.global.f64 	%fd92, [%rd85];
	add.s64 	%rd86, %rd76, %rd82;
	ld.global.f64 	%fd93, [%rd86];
	sub.f64 	%fd94, %fd92, %fd93;
	add.s64 	%rd87, %rd3, %rd84;
	ld.global.f64 	%fd95, [%rd87];
	add.s64 	%rd88, %rd78, %rd82;
	ld.global.f64 	%fd96, [%rd88];
	sub.f64 	%fd97, %fd95, %fd96;
	mul.f64 	%fd98, %fd97, %fd97;
	fma.rn.f64 	%fd99, %fd94, %fd94, %fd98;
	add.s64 	%rd89, %rd1, %rd84;
	ld.global.f64 	%fd100, [%rd89];
	add.s64 	%rd90, %rd81, %rd82;
	ld.global.f64 	%fd101, [%rd90];
	sub.f64 	%fd102, %fd100, %fd101;
	fma.rn.f64 	%fd103, %fd102, %fd102, %fd99;
	fma.rn.f64 	%fd176, %fd91, %fd103, %fd90;
	st.global.f64 	[%rd8], %fd176;
	add.s32 	%r101, %r101, 2;
$L__BB2_9:
	ld.param.u32 	%r92, [_Z13calculateL3_diiiiPdPKdS1_S1_S1_S1_S1_S1__param_0];
	and.b32  	%r80, %r92, 1;
	setp.eq.b32 	%p15, %r80, 1;
	not.pred 	%p16, %p15;
	@%p16 bra 	$L__BB2_11;
	ld.param.u64 	%rd108, [_Z13calculateL3_diiiiPdPKdS1_S1_S1_S1_S1_S1__param_11];
	mad.lo.s32 	%r81, %r101, %r59, %r104;
	mul.lo.s32 	%r82, %r81, %r60;
	mul.wide.s32 	%rd91, %r81, 8;
	add.s64 	%rd92, %rd6, %rd91;
	ld.global.f64 	%fd104, [%rd92];
	mul.wide.s32 	%rd93, %r82, 8;
	add.s64 	%rd94, %rd5, %rd93;
	ld.global.f64 	%fd105, [%rd94];
	add.s64 	%rd95, %rd4, %rd91;
	ld.global.f64 	%fd106, [%rd95];
	sub.f64 	%fd107, %fd105, %fd106;
	add.s64 	%rd96, %rd3, %rd93;
	ld.global.f64 	%fd108, [%rd96];
	add.s64 	%rd97, %rd2, %rd91;
	ld.global.f64 	%fd109, [%rd97];
	sub.f64 	%fd110, %fd108, %fd109;
	mul.f64 	%fd111, %fd110, %fd110;
	fma.rn.f64 	%fd112, %fd107, %fd107, %fd111;
	add.s64 	%rd98, %rd1, %rd93;
	ld.global.f64 	%fd113, [%rd98];
	cvta.to.global.u64 	%rd99, %rd108;
	add.s64 	%rd100, %rd99, %rd91;
	ld.global.f64 	%fd114, [%rd100];
	sub.f64 	%fd115, %fd113, %fd114;
	fma.rn.f64 	%fd116, %fd115, %fd115, %fd112;
	fma.rn.f64 	%fd117, %fd104, %fd116, %fd176;
	st.global.f64 	[%rd8], %fd117;
$L__BB2_11:
	add.s32 	%r104, %r104, 1;
	setp.eq.s32 	%p17, %r104, %r3;
	@%p17 bra 	$L__BB2_23;
	bra.uni 	$L__BB2_3;
$L__BB2_12:
	sub.s32 	%r27, %r3, %r104;
	and.b32  	%r28, %r27, 7;
	sub.s32 	%r63, %r104, %r3;
	setp.gt.u32 	%p3, %r63, -8;
	@%p3 bra 	$L__BB2_15;
	and.b32  	%r29, %r27, -8;
	mov.b32 	%r103, 0;
$L__BB2_14:
	.pragma "nounroll";
	mul.wide.s32 	%rd23, %r104, 8;
	add.s64 	%rd24, %rd7, %rd23;
	mov.b64 	%rd25, 0;
	st.global.u64 	[%rd24], %rd25;
	st.global.u64 	[%rd24+8], %rd25;
	st.global.u64 	[%rd24+16], %rd25;
	st.global.u64 	[%rd24+24], %rd25;
	st.global.u64 	[%rd24+32], %rd25;
	st.global.u64 	[%rd24+40], %rd25;
	st.global.u64 	[%rd24+48], %rd25;
	st.global.u64 	[%rd24+56], %rd25;
	add.s32 	%r104, %r104, 8;
	add.s32 	%r103, %r103, 8;
	setp.ne.s32 	%p4, %r103, %r29;
	@%p4 bra 	$L__BB2_14;
$L__BB2_15:
	setp.eq.s32 	%p5, %r28, 0;
	@%p5 bra 	$L__BB2_23;
	and.b32  	%r35, %r27, 3;
	setp.lt.u32 	%p6, %r28, 4;
	@%p6 bra 	$L__BB2_18;
	mul.wide.s32 	%rd26, %r104, 8;
	add.s64 	%rd27, %rd7, %rd26;
	mov.b64 	%rd28, 0;
	st.global.u64 	[%rd27], %rd28;
	st.global.u64 	[%rd27+8], %rd28;
	st.global.u64 	[%rd27+16], %rd28;
	st.global.u64 	[%rd27+24], %rd28;
	add.s32 	%r104, %r104, 4;
$L__BB2_18:
	setp.eq.s32 	%p7, %r35, 0;
	@%p7 bra 	$L__BB2_23;
	setp.eq.s32 	%p8, %r35, 1;
	@%p8 bra 	$L__BB2_21;
	mul.wide.s32 	%rd29, %r104, 8;
	add.s64 	%rd30, %rd7, %rd29;
	mov.b64 	%rd31, 0;
	st.global.u64 	[%rd30], %rd31;
	st.global.u64 	[%rd30+8], %rd31;
	add.s32 	%r104, %r104, 2;
$L__BB2_21:
	and.b32  	%r65, %r27, 1;
	setp.eq.b32 	%p9, %r65, 1;
	not.pred 	%p10, %p9;
	@%p10 bra 	$L__BB2_23;
	mul.wide.s32 	%rd32, %r104, 8;
	add.s64 	%rd33, %rd7, %rd32;
	mov.b64 	%rd34, 0;
	st.global.u64 	[%rd33], %rd34;
$L__BB2_23:
	bar.sync 	0;
	setp.ne.s32 	%p18, %r1, 0;
	setp.lt.s32 	%p19, %r59, 2;
	or.pred  	%p20, %p18, %p19;
	@%p20 bra 	$L__BB2_38;
	ld.global.f64 	%fd186, [%rd7];
	add.s32 	%r40, %r59, -1;
	add.s32 	%r84, %r59, -2;
	and.b32  	%r41, %r40, 15;
	setp.lt.u32 	%p21, %r84, 15;
	mov.b32 	%r110, 1;
	@%p21 bra 	$L__BB2_28;
	and.b32  	%r86, %r40, -16;
	neg.s32 	%r108, %r86;
	add.s64 	%rd109, %rd7, 64;
	mov.b32 	%r107, 0;
$L__BB2_26:
	.pragma "nounroll";
	ld.global.f64 	%fd119, [%rd109+-56];
	add.f64 	%fd120, %fd119, %fd186;
	ld.global.f64 	%fd121, [%rd109+-48];
	add.f64 	%fd122, %fd121, %fd120;
	ld.global.f64 	%fd123, [%rd109+-40];
	add.f64 	%fd124, %fd123, %fd122;
	ld.global.f64 	%fd125, [%rd109+-32];
	add.f64 	%fd126, %fd125, %fd124;
	ld.global.f64 	%fd127, [%rd109+-24];
	add.f64 	%fd128, %fd127, %fd126;
	ld.global.f64 	%fd129, [%rd109+-16];
	add.f64 	%fd130, %fd129, %fd128;
	ld.global.f64 	%fd131, [%rd109+-8];
	add.f64 	%fd132, %fd131, %fd130;
	ld.global.f64 	%fd133, [%rd109];
	add.f64 	%fd134, %fd133, %fd132;
	ld.global.f64 	%fd135, [%rd109+8];
	add.f64 	%fd136, %fd135, %fd134;
	ld.global.f64 	%fd137, [%rd109+16];
	add.f64 	%fd138, %fd137, %fd136;
	ld.global.f64 	%fd139, [%rd109+24];
	add.f64 	%fd140, %fd139, %fd138;
	ld.global.f64 	%fd141, [%rd109+32];
	add.f64 	%fd142, %fd141, %fd140;
	ld.global.f64 	%fd143, [%rd109+40];
	add.f64 	%fd144, %fd143, %fd142;
	ld.global.f64 	%fd145, [%rd109+48];
	add.f64 	%fd146, %fd145, %fd144;
	ld.global.f64 	%fd147, [%rd109+56];
	add.f64 	%fd148, %fd147, %fd146;
	ld.global.f64 	%fd149, [%rd109+64];
	add.f64 	%fd186, %fd149, %fd148;
	add.s32 	%r108, %r108, 16;
	add.s32 	%r107, %r107, 16;
	add.s64 	%rd109, %rd109, 128;
	setp.ne.s32 	%p22, %r108, 0;
	@%p22 bra 	$L__BB2_26;
	add.s32 	%r110, %r107, 1;
$L__BB2_28:
	setp.eq.s32 	%p23, %r41, 0;
	@%p23 bra 	$L__BB2_37;
	and.b32  	%r49, %r40, 7;
	setp.lt.u32 	%p24, %r41, 8;
	@%p24 bra 	$L__BB2_31;
	mul.wide.u32 	%rd101, %r110, 8;
	add.s64 	%rd102, %rd7, %rd101;
	ld.global.f64 	%fd151, [%rd102];
	add.f64 	%fd152, %fd151, %fd186;
	ld.global.f64 	%fd153, [%rd102+8];
	add.f64 	%fd154, %fd153, %fd152;
	ld.global.f64 	%fd155, [%rd102+16];
	add.f64 	%fd156, %fd155, %fd154;
	ld.global.f64 	%fd157, [%rd102+24];
	add.f64 	%fd158, %fd157, %fd156;
	ld.global.f64 	%fd159, [%rd102+32];
	add.f64 	%fd160, %fd159, %fd158;
	ld.global.f64 	%fd161, [%rd102+40];
	add.f64 	%fd162, %fd161, %fd160;
	ld.global.f64 	%fd163, [%rd102+48];
	add.f64 	%fd164, %fd163, %fd162;
	ld.global.f64 	%fd165, [%rd102+56];
	add.f64 	%fd186, %fd165, %fd164;
	add.s32 	%r110, %r110, 8;
$L__BB2_31:
	setp.eq.s32 	%p25, %r49, 0;
	@%p25 bra 	$L__BB2_37;
	and.b32  	%r52, %r40, 3;
	setp.lt.u32 	%p26, %r49, 4;
	@%p26 bra 	$L__BB2_34;
	mul.wide.u32 	%rd103, %r110, 8;
	add.s64 	%rd104, %rd7, %rd103;
	ld.global.f64 	%fd167, [%rd104];
	add.f64 	%fd168, %fd167, %fd186;
	ld.global.f64 	%fd169, [%rd104+8];
	add.f64 	%fd170, %fd169, %fd168;
	ld.global.f64 	%fd171, [%rd104+16];
	add.f64 	%fd172, %fd171, %fd170;
	ld.global.f64 	%fd173, [%rd104+24];
	add.f64 	%fd186, %fd173, %fd172;
	add.s32 	%r110, %r110, 4;
$L__BB2_34:
	setp.eq.s32 	%p27, %r52, 0;
	@%p27 bra 	$L__BB2_37;
	mul.wide.u32 	%rd105, %r110, 8;
	add.s64 	%rd110, %rd7, %rd105;
	neg.s32 	%r112, %r52;
$L__BB2_36:
	.pragma "nounroll";
	ld.global.f64 	%fd174, [%rd110];
	add.f64 	%fd186, %fd174, %fd186;
	add.s64 	%rd110, %rd110, 8;
	add.s32 	%r112, %r112, 1;
	setp.ne.s32 	%p28, %r112, 0;
	@%p28 bra 	$L__BB2_36;
$L__BB2_37:
	st.global.f64 	[%rd7], %fd186;
$L__BB2_38:
	ret;

}
	// .globl	_Z12calculateL_dPKidPKdS2_S2_PfS3_S3_S3_S3_S3_S3_S3_S3_S3_S3_S3_S3_S3_Pd
.visible .entry _Z12calculateL_dPKidPKdS2_S2_PfS3_S3_S3_S3_S3_S3_S3_S3_S3_S3_S3_S3_S3_Pd(
	.param .u64 .ptr .align 1 _Z12calculateL_dPKidPKdS2_S2_PfS3_S3_S3_S3_S3_S3_S3_S3_S3_S3_S3_S3_S3_Pd_param_0,
	.param .f64 _Z12calculateL_dPKidPKdS2_S2_PfS3_S3_S3_S3_S3_S3_S3_S3_S3_S3_S3_S3_S3_Pd_param_1,
	.param .u64 .ptr .align 1 _Z12calculateL_dPKidPKdS2_S2_PfS3_S3_S3_S3_S3_S3_S3_S3_S3_S3_S3_S3_S3_Pd_param_2,
	.param .u64 .ptr .align 1 _Z12calculateL_dPKidPKdS2_S2_PfS3_S3_S3_S3_S3_S3_S3_S3_S3_S3_S3_S3_S3_Pd_param_3,
	.param .u64 .ptr .align 1 _Z12calculateL_dPKidPKdS2_S2_PfS3_S3_S3_S3_S3_S3_S3_S3_S3_S3_S3_S3_S3_Pd_param_4,
	.param .u64 .ptr .align 1 _Z12calculateL_dPKidPKdS2_S2_PfS3_S3_S3_S3_S3_S3_S3_S3_S3_S3_S3_S3_S3_Pd_param_5,
	.param .u64 .ptr .align 1 _Z12calculateL_dPKidPKdS2_S2_PfS3_S3_S3_S3_S3_S3_S3_S3_S3_S3_S3_S3_S3_Pd_param_6,
	.param .u64 .ptr .align 1 _Z12calculateL_dPKidPKdS2_S2_PfS3_S3_S3_S3_S3_S3_S3_S3_S3_S3_S3_S3_S3_Pd_param_7,
	.param .u64 .ptr .align 1 _Z12calculateL_dPKidPKdS2_S2_PfS3_S3_S3_S3_S3_S3_S3_S3_S3_S3_S3_S3_S3_Pd_param_8,
	.param .u64 .ptr .align 1 _Z12calculateL_dPKidPKdS2_S2_PfS3_S3_S3_S3_S3_S3_S3_S3_S3_S3_S3_S3_S3_Pd_param_9,
	.param .u64 .ptr .align 1 _Z12calculateL_dPKidPKdS2_S2_PfS3_S3_S3_S3_S3_S3_S3_S3_S3_S3_S3_S3_S3_Pd_param_10,
	.param .u64 .ptr .align 1 _Z12calculateL_dPKidPKdS2_S2_PfS3_S3_S3_S3_S3_S3_S3_S3_S3_S3_S3_S3_S3_Pd_param_11,
	.param .u64 .ptr .align 1 _Z12calculateL_dPKidPKdS2_S2_PfS3_S3_S3_S3_S3_S3_S3_S3_S3_S3_S3_S3_S3_Pd_param_12,
	.param .u64 .ptr .align 1 _Z12calculateL_dPKidPKdS2_S2_PfS3_S3_S3_S3_S3_S3_S3_S3_S3_S3_S3_S3_S3_Pd_param_13,
	.param .u64 .ptr .align 1 _Z12calculateL_dPKidPKdS2_S2_PfS3_S3_S3_S3_S3_S3_S3_S3_S3_S3_S3_S3_S3_Pd_param_14,
	.param .u64 .ptr .align 1 _Z12calculateL_dPKidPKdS2_S2_PfS3_S3_S3_S3_S3_S3_S3_S3_S3_S3_S3_S3_S3_Pd_param_15,
	.param .u64 .ptr .align 1 _Z12calculateL_dPKidPKdS2_S2_PfS3_S3_S3_S3_S3_S3_S3_S3_S3_S3_S3_S3_S3_Pd_param_16,
	.param .u64 .ptr .align 1 _Z12calculateL_dPKidPKdS2_S2_PfS3_S3_S3_S3_S3_S3_S3_S3_S3_S3_S3_S3_S3_Pd_param_17,
	.param .u64 .ptr .align 1 _Z12calculateL_dPKidPKdS2_S2_PfS3_S3_S3_S3_S3_S3_S3_S3_S3_S3_S3_S3_S3_Pd_param_18,
	.param .u64 .ptr .align 1 _Z12calculateL_dPKidPKdS2_S2_PfS3_S3_S3_S3_S3_S3_S3_S3_S3_S3_S3_S3_S3_Pd_param_19
)
{
	.reg .pred 	%p<39>;
	.reg .b32 	%r<80>;
	.reg .b32 	%f<39>;
	.reg .b64 	%rd<147>;
	.reg .b64 	%fd<287>;

	ld.param.u64 	%rd30, [_Z12calculateL_dPKidPKdS2_S2_PfS3_S3_S3_S3_S3_S3_S3_S3_S3_S3_S3_S3_S3_Pd_param_0];
	ld.param.f64 	%fd68, [_Z12calculateL_dPKidPKdS2_S2_PfS3_S3_S3_S3_S3_S3_S3_S3_S3_S3_S3_S3_S3_Pd_param_1];
	cvta.to.global.u64 	%rd31, %rd30;
	ld.global.u32 	%r1, [%rd31];
	ld.global.u32 	%r2, [%rd31+4];
	ld.global.u32 	%r3, [%rd31+8];
	ld.global.u32 	%r32, [%rd31+12];
	ld.global.u32 	%r33, [%rd31+16];
	ld.global.u32 	%r34, [%rd31+20];
	ld.global.u32 	%r35, [%rd31+24];
	ld.global.u32 	%r36, [%rd31+28];
	ld.global.u32 	%r37, [%rd31+32];
	mov.u32 	%r38, %ctaid.z;
	mov.u32 	%r39, %tid.y;
	mov.u32 	%r40, %tid.x;
	mad.lo.s32 	%r41, %r36, %r38, %r39;
	mad.lo.s32 	%r4, %r41, %r35, %r40;
	mul.lo.s32 	%r42, %r36, %r35;
	mul.lo.s32 	%r5, %r42, %r37;
	mul.lo.s32 	%r73, %r32, %r40;
	mul.lo.s32 	%r7, %r33, %r39;
	mul.lo.s32 	%r8, %r34, %r38;
	add.s32 	%r43, %r73, %r32;
	add.s32 	%r44, %r7, %r33;
	add.s32 	%r45, %r8, %r34;
	min.s32 	%r9, %r43, %r1;
	min.s32 	%r10, %r44, %r2;
	min.s32 	%r11, %r45, %r3;
	setp.ge.s32 	%p4, %r73, %r9;
	mov.f64 	%fd278, 0d0000000000000000;
	mov.f64 	%fd279, %fd278;
	mov.f64 	%fd280, %fd278;
	@%p4 bra 	$L__BB3_57;
	ld.param.u64 	%rd145, [_Z12calculateL_dPKidPKdS2_S2_PfS3_S3_S3_S3_S3_S3_S3_S3_S3_S3_S3_S3_S3_Pd_param_18];
	ld.param.u64 	%rd144, [_Z12calculateL_dPKidPKdS2_S2_PfS3_S3_S3_S3_S3_S3_S3_S3_S3_S3_S3_S3_S3_Pd_param_17];
	ld.param.u64 	%rd143, [_Z12calculateL_dPKidPKdS2_S2_PfS3_S3_S3_S3_S3_S3_S3_S3_S3_S3_S3_S3_S3_Pd_param_16];
	ld.param.u64 	%rd141, [_Z12calculateL_dPKidPKdS2_S2_PfS3_S3_S3_S3_S3_S3_S3_S3_S3_S3_S3_S3_S3_Pd_param_14];
	ld.param.u64 	%rd135, [_Z12calculateL_dPKidPKdS2_S2_PfS3_S3_S3_S3_S3_S3_S3_S3_S3_S3_S3_S3_S3_Pd_param_8];
	ld.param.u64 	%rd131, [_Z12calculateL_dPKidPKdS2_S2_PfS3_S3_S3_S3_S3_S3_S3_S3_S3_S3_S3_S3_S3_Pd_param_4];
	ld.param.u64 	%rd130, [_Z12calculateL_dPKidPKdS2_S2_PfS3_S3_S3_S3_S3_S3_S3_S3_S3_S3_S3_S3_S3_Pd_param_3];
	ld.param.u64 	%rd129, [_Z12calculateL_dPKidPKdS2_S2_PfS3_S3_S3_S3_S3_S3_S3_S3_S3_S3_S3_S3_S3_Pd_param_2];
	cvta.to.global.u64 	%rd1, %rd131;
	cvta.to.global.u64 	%rd2, %rd130;
	cvta.to.global.u64 	%rd3, %rd129;
	add.s32 	%r12, %r1, -1;
	cvta.to.global.u64 	%rd4, %rd141;
	cvta.to.global.u64 	%rd5, %rd143;
	cvta.to.global.u64 	%rd6, %rd144;
	cvta.to.global.u64 	%rd7, %rd145;
	cvta.to.global.u64 	%rd8, %rd135;
	mov.f64 	%fd280, 0d0000000000000000;
	mov.f64 	%fd279, %fd280;
	mov.f64 	%fd278, %fd280;
$L__BB3_2:
	setp.ge.s32 	%p5, %r7, %r10;
	@%p5 bra 	$L__BB3_56;
	setp.gt.s32 	%p6, %r73, 0;
	setp.lt.s32 	%p7, %r73, %r12;
	and.pred  	%p1, %p6, %p7;
	not.pred 	%p27, %p1;
	mov.u32 	%r74, %r7;
$L__BB3_4:
	setp.ge.s32 	%p8, %r8, %r11;
	@%p8 bra 	$L__BB3_55;
	add.s32 	%r79, %r8, 1;
	sub.s32 	%r78, %r8, %r11;
	sub.s32 	%r76, %r8, %r3;
	mul.lo.s32 	%r46, %r3, %r2;
	mul.lo.s32 	%r47, %r73, %r46;
	mad.lo.s32 	%r48, %r74, %r3, %r47;
	setp.gt.s32 	%p9, %r74, 0;
	add.s32 	%r49, %r2, -1;
	setp.lt.s32 	%p10, %r74, %r49;
	and.pred  	%p2, %p9, %p10;
	add.s32 	%r77, %r8, %r48;
	add.s32 	%r50, %r73, 2;
	mad.lo.s32 	%r51, %r2, %r50, %r74;
	mad.lo.s32 	%r75, %r3, %r51, %r8;
	not.pred 	%p11, %p2;
$L__BB3_6:
	mul.wide.s32 	%rd32, %r77, 8;
	add.s64 	%rd9, %rd1, %rd32;
	add.s64 	%rd10, %rd2, %rd32;
	add.s64 	%rd11, %rd3, %rd32;
	ld.global.f64 	%fd10, [%rd11];
	ld.global.f64 	%fd11, [%rd10];
	ld.global.f64 	%fd12, [%rd9];
	mul.f64 	%fd71, %fd11, %fd11;
	fma.rn.f64 	%fd72, %fd10, %fd10, %fd71;
	fma.rn.f64 	%fd13, %fd12, %fd12, %fd72;
	@%p11 bra 	$L__BB3_8;
	mul.wide.s32 	%rd41, %r3, 8;
	add.s64 	%rd42, %rd9, %rd41;
	ld.global.f64 	%fd84, [%rd42];
	sub.s64 	%rd43, %rd9, %rd41;
	ld.global.f64 	%fd85, [%rd43];
	sub.f64 	%fd86, %fd84, %fd85;
	div.rn.f64 	%fd267, %fd86, %fd68;
	bra.uni 	$L__BB3_12;
$L__BB3_8:
	setp.ne.s32 	%p12, %r74, 0;
	@%p12 bra 	$L__BB3_10;
	mul.f64 	%fd79, %fd12, 0dC008000000000000;
	mul.wide.s32 	%rd37, %r3, 8;
	add.s64 	%rd38, %rd9, %rd37;
	ld.global.f64 	%fd80, [%rd38];
	fma.rn.f64 	%fd81, %fd80, 0d4010000000000000, %fd79;
	mul.wide.s32 	%rd39, %r3, 16;
	add.s64 	%rd40, %rd9, %rd39;
	ld.global.f64 	%fd82, [%rd40];
	sub.f64 	%fd83, %fd81, %fd82;
	div.rn.f64 	%fd267, %fd83, %fd68;
	bra.uni 	$L__BB3_12;
$L__BB3_10:
	add.s32 	%r52, %r2, -1;
	setp.ne.s32 	%p13, %r74, %r52;
	mov.f64 	%fd267, 0d0000000000000000;
	@%p13 bra 	$L__BB3_12;
	mul.wide.s32 	%rd33, %r3, 8;
	sub.s64 	%rd34, %rd9, %rd33;
	ld.global.f64 	%fd74, [%rd34];
	mul.f64 	%fd75, %fd74, 0dC010000000000000;
	fma.rn.f64 	%fd76, %fd12, 0d4008000000000000, %fd75;
	shl.b32 	%r53, %r3, 1;
	mul.wide.s32 	%rd35, %r53, 8;
	sub.s64 	%rd36, %rd9, %rd35;
	ld.global.f64 	%fd77, [%rd36];
	add.f64 	%fd78, %fd77, %fd76;
	div.rn.f64 	%fd267, %fd78, %fd68;
$L__BB3_12:
	add.s32 	%r54, %r79, -1;
	setp.gt.s32 	%p14, %r54, 0;
	add.s32 	%r55, %r3, -1;
	setp.lt.s32 	%p15, %r54, %r55;
	and.pred  	%p3, %p14, %p15;
	@%p3 bra 	$L__BB3_58;
	setp.ne.s32 	%p16, %r79, 1;
	@%p16 bra 	$L__BB3_15;
	mul.f64 	%fd93, %fd11, 0dC008000000000000;
	ld.global.f64 	%fd94, [%rd10+8];
	fma.rn.f64 	%fd95, %fd94, 0d4010000000000000, %fd93;
	ld.global.f64 	%fd96, [%rd10+16];
	sub.f64 	%fd97, %fd95, %fd96;
	div.rn.f64 	%fd269, %fd97, %fd68;
	bra.uni 	$L__BB3_17;
$L__BB3_15:
	setp.ne.s32 	%p17, %r76, -1;
	mov.f64 	%fd269, 0d0000000000000000;
	@%p17 bra 	$L__BB3_17;
	ld.global.f64 	%fd88, [%rd10+-8];
	mul.f64 	%fd89, %fd88, 0dC010000000000000;
	fma.rn.f64 	%fd90, %fd11, 0d4008000000000000, %fd89;
	ld.global.f64 	%fd91, [%rd10+-16];
	add.f64 	%fd92, %fd91, %fd90;
	div.rn.f64 	%fd269, %fd92, %fd68;
$L__BB3_17:
	setp.ne.s32 	%p18, %r79, 1;
	@%p18 bra 	$L__BB3_19;
	mul.f64 	%fd104, %fd10, 0dC008000000000000;
	ld.global.f64 	%fd105, [%rd11+8];
	fma.rn.f64 	%fd106, %fd105, 0d4010000000000000, %fd104;
	ld.global.f64 	%fd107, [%rd11+16];
	sub.f64 	%fd108, %fd106, %fd107;
	div.rn.f64 	%fd270, %fd108, %fd68;
	bra.uni 	$L__BB3_21;
$L__BB3_19:
	setp.ne.s32 	%p19, %r76, -1;
	mov.f64 	%fd270, 0d0000000000000000;
	@%p19 bra 	$L__BB3_21;
	ld.global.f64 	%fd99, [%rd11+-8];
	mul.f64 	%fd100, %fd99, 0dC010000000000000;
	fma.rn.f64 	%fd101, %fd10, 0d4008000000000000, %fd100;
	ld.global.f64 	%fd102, [%rd11+-16];
	add.f64 	%fd103, %fd102, %fd101;
	div.rn.f64 	%fd270, %fd103, %fd68;
$L__BB3_21:
	sub.f64 	%fd27, %fd267, %fd269;
	@%p1 bra 	$L__BB3_59;
	setp.ne.s32 	%p20, %r73, 0;
	@%p20 bra 	$L__BB3_24;
	mul.f64 	%fd121, %fd12, 0dC008000000000000;
	mul.lo.s32 	%r58, %r3, %r2;
	mul.wide.s32 	%rd48, %r58, 8;
	add.s64 	%rd49, %rd9, %rd48;
	ld.global.f64 	%fd122, [%rd49];
	fma.rn.f64 	%fd123, %fd122, 0d4010000000000000, %fd121;
	mul.wide.s32 	%rd50, %r75, 8;
	add.s64 	%rd51, %rd1, %rd50;
	ld.global.f64 	%fd124, [%rd51];
	sub.f64 	%fd125, %fd123, %fd124;
	div.rn.f64 	%fd272, %fd125, %fd68;
	bra.uni 	$L__BB3_26;
$L__BB3_24:
	setp.ne.s32 	%p21, %r73, %r12;
	mov.f64 	%fd272, 0d0000000000000000;
	@%p21 bra 	$L__BB3_26;
	mul.lo.s32 	%r56, %r3, %r2;
	mul.wide.s32 	%rd44, %r56, 8;
	sub.s64 	%rd45, %rd9, %rd44;
	ld.global.f64 	%fd116, [%rd45];
	mul.f64 	%fd117, %fd116, 0dC010000000000000;
	fma.rn.f64 	%fd118, %fd12, 0d4008000000000000, %fd117;
	shl.b32 	%r57, %r56, 1;
	mul.wide.s32 	%rd46, %r57, 8;
	sub.s64 	%rd47, %rd9, %rd46;
	ld.global.f64 	%fd119, [%rd47];
	add.f64 	%fd120, %fd119, %fd118;
	div.rn.f64 	%fd272, %fd120, %fd68;
$L__BB3_26:
	setp.ne.s32 	%p22, %r73, 0;
	@%p22 bra 	$L__BB3_28;
	mul.f64 	%fd132, %fd11, 0dC008000000000000;
	mul.lo.s32 	%r61, %r3, %r2;
	mul.wide.s32 	%rd56, %r61, 8;
	add.s64 	%rd57, %rd10, %rd56;
	ld.global.f64 	%fd133, [%rd57];
	fma.rn.f64 	%fd134, %fd133, 0d4010000000000000, %fd132;
	mul.wide.s32 	%rd58, %r75, 8;
	add.s64 	%rd59, %rd2, %rd58;
	ld.global.f64 	%fd135, [%rd59];
	sub.f64 	%fd136, %fd134, %fd135;
	div.rn.f64 	%fd273, %fd136, %fd68;
	bra.uni 	$L__BB3_30;
$L__BB3_28:
	setp.ne.s32 	%p23, %r73, %r12;
	mov.f64 	%fd273, 0d0000000000000000;
	@%p23 bra 	$L__BB3_30;
	mul.lo.s32 	%r59, %r3, %r2;
	mul.wide.s32 	%rd52, %r59, 8;
	sub.s64 	%rd53, %rd10, %rd52;
	ld.global.f64 	%fd127, [%rd53];
	mul.f64 	%fd128, %fd127, 0dC010000000000000;
	fma.rn.f64 	%fd129, %fd11, 0d4008000000000000, %fd128;
	shl.b32 	%r60, %r59, 1;
	mul.wide.s32 	%rd54, %r60, 8;
	sub.s64 	%rd55, %rd10, %rd54;
	ld.global.f64 	%fd130, [%rd55];
	add.f64 	%fd131, %fd130, %fd129;
	div.rn.f64 	%fd273, %fd131, %fd68;
$L__BB3_30:
	sub.f64 	%fd37, %fd270, %fd272;
	@%p11 bra 	$L__BB3_32;
	mul.wide.s32 	%rd73, %r3, 8;
	add.s64 	%rd74, %rd11, %rd73;
	ld.global.f64 	%fd154, [%rd74];
	sub.s64 	%rd75, %rd11, %rd73;
	ld.global.f64 	%fd155, [%rd75];
	sub.f64 	%fd156, %fd154, %fd155;
	div.rn.f64 	%fd274, %fd156, %fd68;
	bra.uni 	$L__BB3_36;
$L__BB3_32:
	setp.ne.s32 	%p25, %r74, 0;
	@%p25 bra 	$L__BB3_34;
	mul.f64 	%fd149, %fd10, 0dC008000000000000;
	mul.wide.s32 	%rd69, %r3, 8;
	add.s64 	%rd70, %rd11, %rd69;
	ld.global.f64 	%fd150, [%rd70];
	fma.rn.f64 	%fd151, %fd150, 0d4010000000000000, %fd149;
	mul.wide.s32 	%rd71, %r3, 16;
	add.s64 	%rd72, %rd11, %rd71;
	ld.global.f64 	%fd152, [%rd72];
	sub.f64 	%fd153, %fd151, %fd152;
	div.rn.f64 	%fd274, %fd153, %fd68;
	bra.uni 	$L__BB3_36;
$L__BB3_34:
	add.s32 	%r63, %r2, -1;
	setp.ne.s32 	%p26, %r74, %r63;
	mov.f64 	%fd274, 0d0000000000000000;
	@%p26 bra 	$L__BB3_36;
	mul.wide.s32 	%rd65, %r3, 8;
	sub.s64 	%rd66, %rd11, %rd65;
	ld.global.f64 	%fd144, [%rd66];
	mul.f64 	%fd145, %fd144, 0dC010000000000000;
	fma.rn.f64 	%fd146, %fd10, 0d4008000000000000, %fd145;
	shl.b32 	%r64, %r3, 1;
	mul.wide.s32 	%rd67, %r64, 8;
	sub.s64 	%rd68, %rd11, %rd67;
	ld.global.f64 	%fd147, [%rd68];
	add.f64 	%fd148, %fd147, %fd146;
	div.rn.f64 	%fd274, %fd148, %fd68;
$L__BB3_36:
	sub.f64 	%fd42, %fd273, %fd274;
	@%p27 bra 	$L__BB3_38;
	mul.lo.s32 	%r68, %r3, %r2;
	mul.wide.s32 	%rd84, %r68, 8;
	add.s64 	%rd85, %rd11, %rd84;
	ld.global.f64 	%fd168, [%rd85];
	sub.s64 	%rd86, %rd11, %rd84;
	ld.global.f64 	%fd169, [%rd86];
	sub.f64 	%fd170, %fd168, %fd169;
	div.rn.f64 	%fd275, %fd170, %fd68;
	bra.uni 	$L__BB3_42;
$L__BB3_38:
	setp.ne.s32 	%p28, %r73, 0;
	@%p28 bra 	$L__BB3_40;
	mul.f64 	%fd163, %fd10, 0dC008000000000000;
	mul.lo.s32 	%r67, %r3, %r2;
	mul.wide.s32 	%rd80, %r67, 8;
	add.s64 	%rd81, %rd11, %rd80;
	ld.global.f64 	%fd164, [%rd81];
	fma.rn.f64 	%fd165, %fd164, 0d4010000000000000, %fd163;
	mul.wide.s32 	%rd82, %r75, 8;
	add.s64 	%rd83, %rd3, %rd82;
	ld.global.f64 	%fd166, [%rd83];
	sub.f64 	%fd167, %fd165, %fd166;
	div.rn.f64 	%fd275, %fd167, %fd68;
	bra.uni 	$L__BB3_42;
$L__BB3_40:
	setp.ne.s32 	%p29, %r73, %r12;
	mov.f64 	%fd275, 0d0000000000000000;
	@%p29 bra 	$L__BB3_42;
	mul.lo.s32 	%r65, %r3, %r2;
	mul.wide.s32 	%rd76, %r65, 8;
	sub.s64 	%rd77, %rd11, %rd76;
	ld.global.f64 	%fd158, [%rd77];
	mul.f64 	%fd159, %fd158, 0dC010000000000000;
	fma.rn.f64 	%fd160, %fd10, 0d4008000000000000, %fd159;
	shl.b32 	%r66, %r65, 1;
	mul.wide.s32 	%rd78, %r66, 8;
	sub.s64 	%rd79, %rd11, %rd78;
	ld.global.f64 	%fd161, [%rd79];
	add.f64 	%fd162, %fd161, %fd160;
	div.rn.f64 	%fd275, %fd162, %fd68;
$L__BB3_42:
	@%p11 bra 	$L__BB3_44;
	mul.wide.s32 	%rd95, %r3, 8;
	add.s64 	%rd96, %rd10, %rd95;
	ld.global.f64 	%fd182, [%rd96];
	sub.s64 	%rd97, %rd10, %rd95;
	ld.global.f64 	%fd183, [%rd97];
	sub.f64 	%fd184, %fd182, %fd183;
	div.rn.f64 	%fd276, %fd184, %fd68;
	bra.uni 	$L__BB3_48;
$L__BB3_44:
	setp.ne.s32 	%p31, %r74, 0;
	@%p31 bra 	$L__BB3_46;
	mul.f64 	%fd177, %fd11, 0dC008000000000000;
	mul.wide.s32 	%rd91, %r3, 8;
	add.s64 	%rd92, %rd10, %rd91;
	ld.global.f64 	%fd178, [%rd92];
	fma.rn.f64 	%fd179, %fd178, 0d4010000000000000, %fd177;
	mul.wide.s32 	%rd93, %r3, 16;
	add.s64 	%rd94, %rd10, %rd93;
	ld.global.f64 	%fd180, [%rd94];
	sub.f64 	%fd181, %fd179, %fd180;
	div.rn.f64 	%fd276, %fd181, %fd68;
	bra.uni 	$L__BB3_48;
$L__BB3_46:
	add.s32 	%r69, %r2, -1;
	setp.ne.s32 	%p32, %r74, %r69;
	mov.f64 	%fd276, 0d0000000000000000;
	@%p32 bra 	$L__BB3_48;
	mul.wide.s32 	%rd87, %r3, 8;
	sub.s64 	%rd88, %rd10, %rd87;
	ld.global.f64 	%fd172, [%rd88];
	mul.f64 	%fd173, %fd172, 0dC010000000000000;
	fma.rn.f64 	%fd174, %fd11, 0d4008000000000000, %fd173;
	shl.b32 	%r70, %r3, 1;
	mul.wide.s32 	%rd89, %r70, 8;
	sub.s64 	%rd90, %rd10, %rd89;
	ld.global.f64 	%fd175, [%rd90];
	add.f64 	%fd176, %fd175, %fd174;
	div.rn.f64 	%fd276, %fd176, %fd68;
$L__BB3_48:
	add.f64 	%fd51, %fd275, %fd276;
	not.pred 	%p33, %p3;
	@%p33 bra 	$L__BB3_50;
	ld.global.f64 	%fd196, [%rd9+8];
	ld.global.f64 	%fd197, [%rd9+-8];
	sub.f64 	%fd198, %fd196, %fd197;
	div.rn.f64 	%fd277, %fd198, %fd68;
	bra.uni 	$L__BB3_54;
$L__BB3_50:
	setp.ne.s32 	%p34, %r79, 1;
	@%p34 bra 	$L__BB3_52;
	mul.f64 	%fd191, %fd12, 0dC008000000000000;
	ld.global.f64 	%fd192, [%rd9+8];
	fma.rn.f64 	%fd193, %fd192, 0d4010000000000000, %fd191;
	ld.global.f64 	%fd194, [%rd9+16];
	sub.f64 	%fd195, %fd193, %fd194;
	div.rn.f64 	%fd277, %fd195, %fd68;
	bra.uni 	$L__BB3_54;
$L__BB3_52:
	setp.ne.s32 	%p35, %r76, -1;
	mov.f64 	%fd277, 0d0000000000000000;
	@%p35 bra 	$L__BB3_54;
	ld.global.f64 	%fd186, [%rd9+-8];
	mul.f64 	%fd187, %fd186, 0dC010000000000000;
	fma.rn.f64 	%fd188, %fd12, 0d4008000000000000, %fd187;
	ld.global.f64 	%fd189, [%rd9+-16];
	add.f64 	%fd190, %fd189, %fd188;
	div.rn.f64 	%fd277, %fd190, %fd68;
$L__BB3_54:
	ld.param.u64 	%rd142, [_Z12calculateL_dPKidPKdS2_S2_PfS3_S3_S3_S3_S3_S3_S3_S3_S3_S3_S3_S3_S3_Pd_param_15];
	ld.param.u64 	%rd140, [_Z12calculateL_dPKidPKdS2_S2_PfS3_S3_S3_S3_S3_S3_S3_S3_S3_S3_S3_S3_S3_Pd_param_13];
	ld.param.u64 	%rd139, [_Z12calculateL_dPKidPKdS2_S2_PfS3_S3_S3_S3_S3_S3_S3_S3_S3_S3_S3_S3_S3_Pd_param_12];
	ld.param.u64 	%rd138, [_Z12calculateL_dPKidPKdS2_S2_PfS3_S3_S3_S3_S3_S3_S3_S3_S3_S3_S3_S3_S3_Pd_param_11];
	ld.param.u64 	%rd137, [_Z12calculateL_dPKidPKdS2_S2_PfS3_S3_S3_S3_S3_S3_S3_S3_S3_S3_S3_S3_S3_Pd_param_10];
	ld.param.u64 	%rd136, [_Z12calculateL_dPKidPKdS2_S2_PfS3_S3_S3_S3_S3_S3_S3_S3_S3_S3_S3_S3_S3_Pd_param_9];
	ld.param.u64 	%rd134, [_Z12calculateL_dPKidPKdS2_S2_PfS3_S3_S3_S3_S3_S3_S3_S3_S3_S3_S3_S3_S3_Pd_param_7];
	ld.param.u64 	%rd133, [_Z12calculateL_dPKidPKdS2_S2_PfS3_S3_S3_S3_S3_S3_S3_S3_S3_S3_S3_S3_S3_Pd_param_6];
	ld.param.u64 	%rd132, [_Z12calculateL_dPKidPKdS2_S2_PfS3_S3_S3_S3_S3_S3_S3_S3_S3_S3_S3_S3_S3_Pd_param_5];
	mul.wide.s32 	%rd98, %r77, 4;
	add.s64 	%rd99, %rd7, %rd98;
	add.s64 	%rd100, %rd6, %rd98;
	add.s64 	%rd101, %rd5, %rd98;
	cvta.to.global.u64 	%rd102, %rd142;
	add.s64 	%rd103, %rd102, %rd98;
	add.s64 	%rd104, %rd4, %rd98;
	cvta.to.global.u64 	%rd105, %rd140;
	add.s64 	%rd106, %rd105, %rd98;
	add.f64 	%fd199, %fd51, %fd277;
	cvt.rn.f32.f64 	%f1, %fd199;
	cvta.to.global.u64 	%rd107, %rd132;
	add.s64 	%rd108, %rd107, %rd98;
	st.global.f32 	[%rd108], %f1;
	mul.f64 	%fd200, %fd12, %fd37;
	mul.f64 	%fd201, %fd11, %fd42;
	sub.f64 	%fd202, %fd200, %fd201;
	mul.f64 	%fd203, %fd10, %fd42;
	mul.f64 	%fd204, %fd12, %fd27;
	sub.f64 	%fd205, %fd203, %fd204;
	mul.f64 	%fd206, %fd11, %fd27;
	mul.f64 	%fd207, %fd10, %fd37;
	sub.f64 	%fd208, %fd206, %fd207;
	rcp.rn.f64 	%fd209, %fd13;
	mul.f64 	%fd210, %fd209, %fd202;
	cvt.rn.f32.f64 	%f2, %fd210;
	st.global.f32 	[%rd106], %f2;
	mul.f64 	%fd211, %fd209, %fd205;
	cvt.rn.f32.f64 	%f3, %fd211;
	st.global.f32 	[%rd104], %f3;
	mul.f64 	%fd212, %fd209, %fd208;
	cvt.rn.f32.f64 	%f4, %fd212;
	st.global.f32 	[%rd103], %f4;
	mul.f64 	%fd213, %fd10, %fd199;
	mul.f64 	%fd214, %fd209, %fd213;
	cvt.rn.f32.f64 	%f5, %fd214;
	st.global.f32 	[%rd101], %f5;
	mul.f64 	%fd215, %fd11, %fd199;
	mul.f64 	%fd216, %fd209, %fd215;
	cvt.rn.f32.f64 	%f6, %fd216;
	st.global.f32 	[%rd100], %f6;
	mul.f64 	%fd217, %fd12, %fd199;
	mul.f64 	%fd218, %fd209, %fd217;
	cvt.rn.f32.f64 	%f7, %fd218;
	st.global.f32 	[%rd99], %f7;
	ld.global.f32 	%f8, [%rd106];
	ld.global.f32 	%f9, [%rd104];
	mul.f32 	%f10, %f9, %f9;
	fma.rn.f32 	%f11, %f8, %f8, %f10;
	ld.global.f32 	%f12, [%rd103];
	fma.rn.f32 	%f13, %f12, %f12, %f11;
	cvt.f64.f32 	%fd219, %f13;
	ld.global.f32 	%f14, [%rd101];
	ld.global.f32 	%f15, [%rd100];
	mul.f32 	%f16, %f15, %f15;
	fma.rn.f32 	%f17, %f14, %f14, %f16;
	fma.rn.f32 	%f18, %f7, %f7, %f17;
	cvt.f64.f32 	%fd220, %f18;
	fma.rn.f64 	%fd221, %fd13, %fd219, %fd278;
	fma.rn.f64 	%fd278, %fd13, %fd220, %fd221;
	fma.rn.f64 	%fd279, %fd13, %fd219, %fd279;
	fma.rn.f64 	%fd280, %fd13, %fd220, %fd280;
	cvt.f64.f32 	%fd222, %f9;
	mul.f64 	%fd223, %fd12, %fd222;
	cvt.f64.f32 	%fd224, %f12;
	mul.f64 	%fd225, %fd11, %fd224;
	sub.f64 	%fd226, %fd223, %fd225;
	cvt.rn.f32.f64 	%f19, %fd226;
	cvta.to.global.u64 	%rd109, %rd134;
	add.s64 	%rd110, %rd109, %rd98;
	st.global.f32 	[%rd110], %f19;
	ld.global.f32 	%f20, [%rd103];
	cvt.f64.f32 	%fd227, %f20;
	mul.f64 	%fd228, %fd10, %fd227;
	ld.global.f32 	%f21, [%rd106];
	cvt.f64.f32 	%fd229, %f21;
	mul.f64 	%fd230, %fd12, %fd229;
	sub.f64 	%fd231, %fd228, %fd230;
	cvt.rn.f32.f64 	%f22, %fd231;
	add.s64 	%rd111, %rd8, %rd98;
	st.global.f32 	[%rd111], %f22;
	ld.global.f32 	%f23, [%rd106];
	cvt.f64.f32 	%fd232, %f23;
	mul.f64 	%fd233, %fd11, %fd232;
	ld.global.f32 	%f24, [%rd104];
	cvt.f64.f32 	%fd234, %f24;
	mul.f64 	%fd235, %fd10, %fd234;
	sub.f64 	%fd236, %fd233, %fd235;
	cvt.rn.f32.f64 	%f25, %fd236;
	cvta.to.global.u64 	%rd112, %rd136;
	add.s64 	%rd113, %rd112, %rd98;
	st.global.f32 	[%rd113], %f25;
	ld.global.f32 	%f26, [%rd101];
	cvt.f64.f32 	%fd237, %f26;
	ld.global.f32 	%f27, [%rd100];
	cvt.f64.f32 	%fd238, %f27;
	mul.f64 	%fd239, %fd11, %fd238;
	fma.rn.f64 	%fd240, %fd10, %fd237, %fd239;
	ld.global.f32 	%f28, [%rd99];
	cvt.f64.f32 	%fd241, %f28;
	fma.rn.f64 	%fd242, %fd12, %fd241, %fd240;
	cvt.rn.f32.f64 	%f29, %fd242;
	cvta.to.global.u64 	%rd114, %rd133;
	add.s64 	%rd115, %rd114, %rd98;
	st.global.f32 	[%rd115], %f29;
	ld.global.f32 	%f30, [%rd104];
	cvt.f64.f32 	%fd243, %f30;
	mul.f64 	%fd244, %fd42, %fd243;
	ld.global.f32 	%f31, [%rd103];
	cvt.f64.f32 	%fd245, %f31;
	mul.f64 	%fd246, %fd37, %fd245;
	sub.f64 	%fd247, %fd244, %fd246;
	cvt.rn.f32.f64 	%f32, %fd247;
	cvta.to.global.u64 	%rd116, %rd137;
	add.s64 	%rd117, %rd116, %rd98;
	st.global.f32 	[%rd117], %f32;
	ld.global.f32 	%f33, [%rd103];
	cvt.f64.f32 	%fd248, %f33;
	mul.f64 	%fd249, %fd27, %fd248;
	ld.global.f32 	%f34, [%rd106];
	cvt.f64.f32 	%fd250, %f34;
	mul.f64 	%fd251, %fd42, %fd250;
	sub.f64 	%fd252, %fd249, %fd251;
	cvt.rn.f32.f64 	%f35, %fd252;
	cvta.to.global.u64 	%rd118, %rd138;
	add.s64 	%rd119, %rd118, %rd98;
	st.global.f32 	[%rd119], %f35;
	ld.global.f32 	%f36, [%rd106];
	cvt.f64.f32 	%fd253, %f36;
	mul.f64 	%fd254, %fd37, %fd253;
	ld.global.f32 	%f37, [%rd104];
	cvt.f64.f32 	%fd255, %f37;
	mul.f64 	%fd256, %fd27, %fd255;
	sub.f64 	%fd257, %fd254, %fd256;
	cvt.rn.f32.f64 	%f38, %fd257;
	cvta.to.global.u64 	%rd120, %rd139;
	add.s64 	%rd121, %rd120, %rd98;
	st.global.f32 	[%rd121], %f38;
	add.s32 	%r79, %r79, 1;
	add.s32 	%r78, %r78, 1;
	setp.ne.s32 	%p36, %r78, 0;
	add.s32 	%r77, %r77, 1;
	add.s32 	%r76, %r76, 1;
	add.s32 	%r75, %r75, 1;
	@%p36 bra 	$L__BB3_6;
$L__BB3_55:
	add.s32 	%r74, %r74, 1;
	setp.ne.s32 	%p37, %r74, %r10;
	@%p37 bra 	$L__BB3_4;
$L__BB3_56:
	add.s32 	%r73, %r73, 1;
	setp.ne.s32 	%p38, %r73, %r9;
	@%p38 bra 	$L__BB3_2;
$L__BB3_57:
	ld.param.u64 	%rd146, [_Z12calculateL_dPKidPKdS2_S2_PfS3_S3_S3_S3_S3_S3_S3_S3_S3_S3_S3_S3_S3_Pd_param_19];
	cvta.to.global.u64 	%rd122, %rd146;
	mul.wide.s32 	%rd123, %r4, 8;
	add.s64 	%rd124, %rd122, %rd123;
	st.global.f64 	[%rd124], %fd278;
	add.s32 	%r71, %r4, %r5;
	mul.wide.s32 	%rd125, %r5, 8;
	add.s64 	%rd126, %rd124, %rd125;
	st.global.f64 	[%rd126], %fd279;
	add.s32 	%r72, %r71, %r5;
	mul.wide.s32 	%rd127, %r72, 8;
	add.s64 	%rd128, %rd122, %rd127;
	st.global.f64 	[%rd128], %fd280;
	ret;
$L__BB3_58:
	ld.global.f64 	%fd109, [%rd10+8];
	ld.global.f64 	%fd110, [%rd10+-8];
	sub.f64 	%fd111, %fd109, %fd110;
	div.rn.f64 	%fd269, %fd111, %fd68;
	ld.global.f64 	%fd112, [%rd11+8];
	ld.global.f64 	%fd113, [%rd11+-8];
	sub.f64 	%fd114, %fd112, %fd113;
	div.rn.f64 	%fd270, %fd114, %fd68;
	bra.uni 	$L__BB3_21;
$L__BB3_59:
	mul.lo.s32 	%r62, %r3, %r2;
	mul.wide.s32 	%rd60, %r62, 8;
	add.s64 	%rd61, %rd9, %rd60;
	ld.global.f64 	%fd137, [%rd61];
	sub.s64 	%rd62, %rd9, %rd60;
	ld.global.f64 	%fd138, [%rd62];
	sub.f64 	%fd139, %fd137, %fd138;
	div.rn.f64 	%fd272, %fd139, %fd68;
	add.s64 	%rd63, %rd10, %rd60;
	ld.global.f64 	%fd140, [%rd63];
	sub.s64 	%rd64, %rd10, %rd60;
	ld.global.f64 	%fd141, [%rd64];
	sub.f64 	%fd142, %fd140, %fd141;
	div.rn.f64 	%fd273, %fd142, %fd68;
	bra.uni 	$L__BB3_30;

}
	// .globl	_Z8update_dPKiiidddddPKdS2_S2_S2_PfS3_S3_S3_S3_S3_S3_S3_S3_S3_S3_S3_S3_S3_PdS4_S4_S4_S4_S4_S4_
.visible .entry _Z8update_dPKiiidddddPKdS2_S2_S2_PfS3_S3_S3_S3_S3_S3_S3_S3_S3_S3_S3_S3_S3_PdS4_S4_S4_S4_S4_S4_(
	.param .u64 .ptr .align 1 _Z8update_dPKiiidddddPKdS2_S2_S2_PfS3_S3_S3_S3_S3_S3_S3_S3_S3_S3_S3_S3_S3_PdS4_S4_S4_S4_S4_S4__param_0,
	.param .u32 _Z8update_dPKiiidddddPKdS2_S2_S2_PfS3_S3_S3_S3_S3_S3_S3_S3_S3_S3_S3_S3_S3_PdS4_S4_S4_S4_S4_S4__param_1,
	.param .u32 _Z8update_dPKiiidddddPKdS2_S2_S2_PfS3_S3_S3_S3_S3_S3_S3_S3_S3_S3_S3_S3_S3_PdS4_S4_S4_S4_S4_S4__param_2,
	.param .f64 _Z8update_dPKiiidddddPKdS2_S2_S2_PfS3_S3_S3_S3_S3_S3_S3_S3_S3_S3_S3_S3_S3_PdS4_S4_S4_S4_S4_S4__param_3,
	.param .f64 _Z8update_dPKiiidddddPKdS2_S2_S2_PfS3_S3_S3_S3_S3_S3_S3_S3_S3_S3_S3_S3_S3_PdS4_S4_S4_S4_S4_S4__param_4,
	.param .f64 _Z8update_dPKiiidddddPKdS2_S2_S2_PfS3_S3_S3_S3_S3_S3_S3_S3_S3_S3_S3_S3_S3_PdS4_S4_S4_S4_S4_S4__param_5,
	.param .f64 _Z8update_dPKiiidddddPKdS2_S2_S2_PfS3_S3_S3_S3_S3_S3_S3_S3_S3_S3_S3_S3_S3_PdS4_S4_S4_S4_S4_S4__param_6,
	.param .f64 _Z8update_dPKiiidddddPKdS2_S2_S2_PfS3_S3_S3_S3_S3_S3_S3_S3_S3_S3_S3_S3_S3_PdS4_S4_S4_S4_S4_S4__param_7,
	.param .u64 .ptr .align 1 _Z8update_dPKiiidddddPKdS2_S2_S2_PfS3_S3_S3_S3_S3_S3_S3_S3_S3_S3_S3_S3_S3_PdS4_S4_S4_S4_S4_S4__param_8,
	.param .u64 .ptr .align 1 _Z8update_dPKiiidddddPKdS2_S2_S2_PfS3_S3_S3_S3_S3_S3_S3_S3_S3_S3_S3_S3_S3_PdS4_S4_S4_S4_S4_S4__param_9,
	.param .u64 .ptr .align 1 _Z8update_dPKiiidddddPKdS2_S2_S2_PfS3_S3_S3_S3_S3_S3_S3_S3_S3_S3_S3_S3_S3_PdS4_S4_S4_S4_S4_S4__param_10,
	.param .u64 .ptr .align 1 _Z8update_dPKiiidddddPKdS2_S2_S2_PfS3_S3_S3_S3_S3_S3_S3_S3_S3_S3_S3_S3_S3_PdS4_S4_S4_S4_S4_S4__param_11,
	.param .u64 .ptr .align 1 _Z8update_dPKiiidddddPKdS2_S2_S2_PfS3_S3_S3_S3_S3_S3_S3_S3_S3_S3_S3_S3_S3_PdS4_S4_S4_S4_S4_S4__param_12,
	.param .u64 .ptr .align 1 _Z8update_dPKiiidddddPKdS2_S2_S2_PfS3_S3_S3_S3_S3_S3_S3_S3_S3_S3_S3_S3_S3_PdS4_S4_S4_S4_S4_S4__param_13,
	.param .u64 .ptr .align 1 _Z8update_dPKiiidddddPKdS2_S2_S2_PfS3_S3_S3_S3_S3_S3_S3_S3_S3_S3_S3_S3_S3_PdS4_S4_S4_S4_S4_S4__param_14,
	.param .u64 .ptr .align 1 _Z8update_dPKiiidddddPKdS2_S2_S2_PfS3_S3_S3_S3_S3_S3_S3_S3_S3_S3_S3_S3_S3_PdS4_S4_S4_S4_S4_S4__param_15,
	.param .u64 .ptr .align 1 _Z8update_dPKiiidddddPKdS2_S2_S2_PfS3_S3_S3_S3_S3_S3_S3_S3_S3_S3_S3_S3_S3_PdS4_S4_S4_S4_S4_S4__param_16,
	.param .u64 .ptr .align 1 _Z8update_dPKiiidddddPKdS2_S2_S2_PfS3_S3_S3_S3_S3_S3_S3_S3_S3_S3_S3_S3_S3_PdS4_S4_S4_S4_S4_S4__param_17,
	.param .u64 .ptr .align 1 _Z8update_dPKiiidddddPKdS2_S2_S2_PfS3_S3_S3_S3_S3_S3_S3_S3_S3_S3_S3_S3_S3_PdS4_S4_S4_S4_S4_S4__param_18,
	.param .u64 .ptr .align 1 _Z8update_dPKiiidddddPKdS2_S2_S2_PfS3_S3_S3_S3_S3_S3_S3_S3_S3_S3_S3_S3_S3_PdS4_S4_S4_S4_S4_S4__param_19,
	.param .u64 .ptr .align 1 _Z8update_dPKiiidddddPKdS2_S2_S2_PfS3_S3_S3_S3_S3_S3_S3_S3_S3_S3_S3_S3_S3_PdS4_S4_S4_S4_S4_S4__param_20,
	.param .u64 .ptr .align 1 _Z8update_dPKiiidddddPKdS2_S2_S2_PfS3_S3_S3_S3_S3_S3_S3_S3_S3_S3_S3_S3_S3_PdS4_S4_S4_S4_S4_S4__param_21,
	.param .u64 .ptr .align 1 _Z8update_dPKiiidddddPKdS2_S2_S2_PfS3_S3_S3_S3_S3_S3_S3_S3_S3_S3_S3_S3_S3_PdS4_S4_S4_S4_S4_S4__param_22,
	.param .u64 .ptr .align 1 _Z8update_dPKiiidddddPKdS2_S2_S2_PfS3_S3_S3_S3_S3_S3_S3_S3_S3_S3_S3_S3_S3_PdS4_S4_S4_S4_S4_S4__param_23,
	.param .u64 .ptr .align 1 _Z8update_dPKiiidddddPKdS2_S2_S2_PfS3_S3_S3_S3_S3_S3_S3_S3_S3_S3_S3_S3_S3_PdS4_S4_S4_S4_S4_S4__param_24,
	.param .u64 .ptr .align 1 _Z8update_dPKiiidddddPKdS2_S2_S2_PfS3_S3_S3_S3_S3_S3_S3_S3_S3_S3_S3_S3_S3_PdS4_S4_S4_S4_S4_S4__param_25,
	.param .u64 .ptr .align 1 _Z8update_dPKiiidddddPKdS2_S2_S2_PfS3_S3_S3_S3_S3_S3_S3_S3_S3_S3_S3_S3_S3_PdS4_S4_S4_S4_S4_S4__param_26,
	.param .u64 .ptr .align 1 _Z8update_dPKiiidddddPKdS2_S2_S2_PfS3_S3_S3_S3_S3_S3_S3_S3_S3_S3_S3_S3_S3_PdS4_S4_S4_S4_S4_S4__param_27,
	.param .u64 .ptr .align 1 _Z8update_dPKiiidddddPKdS2_S2_S2_PfS3_S3_S3_S3_S3_S3_S3_S3_S3_S3_S3_S3_S3_PdS4_S4_S4_S4_S4_S4__param_28,
	.param .u64 .ptr .align 1 _Z8update_dPKiiidddddPKdS2_S2_S2_PfS3_S3_S3_S3_S3_S3_S3_S3_S3_S3_S3_S3_S3_PdS4_S4_S4_S4_S4_S4__param_29,
	.param .u64 .ptr .align 1 _Z8update_dPKiiidddddPKdS2_S2_S2_PfS3_S3_S3_S3_S3_S3_S3_S3_S3_S3_S3_S3_S3_PdS4_S4_S4_S4_S4_S4__param_30,
	.param .u64 .ptr .align 1 _Z8update_dPKiiidddddPKdS2_S2_S2_PfS3_S3_S3_S3_S3_S3_S3_S3_S3_S3_S3_S3_S3_PdS4_S4_S4_S4_S4_S4__param_31,
	.param .u64 .ptr .align 1 _Z8update_dPKiiidddddPKdS2_S2_S2_PfS3_S3_S3_S3_S3_S3_S3_S3_S3_S3_S3_S3_S3_PdS4_S4_S4_S4_S4_S4__param_32
)
{
	.reg .pred 	%p<71>;
	.reg .b32 	%r<169>;
	.reg .b32 	%f<229>;
	.reg .b64 	%rd<452>;
	.reg .b64 	%fd<494>;

	ld.param.u64 	%rd69, [_Z8update_dPKiiidddddPKdS2_S2_S2_PfS3_S3_S3_S3_S3_S3_S3_S3_S3_S3_S3_S3_S3_PdS4_S4_S4_S4_S4_S4__param_0];
	ld.param.f64 	%fd43, [_Z8update_dPKiiidddddPKdS2_S2_S2_PfS3_S3_S3_S3_S3_S3_S3_S3_S3_S3_S3_S3_S3_PdS4_S4_S4_S4_S4_S4__param_3];
	ld.param.u64 	%rd70, [_Z8update_dPKiiidddddPKdS2_S2_S2_PfS3_S3_S3_S3_S3_S3_S3_S3_S3_S3_S3_S3_S3_PdS4_S4_S4_S4_S4_S4__param_13];
	ld.param.u64 	%rd71, [_Z8update_dPKiiidddddPKdS2_S2_S2_PfS3_S3_S3_S3_S3_S3_S3_S3_S3_S3_S3_S3_S3_PdS4_S4_S4_S4_S4_S4__param_14];
	ld.param.u64 	%rd72, [_Z8update_dPKiiidddddPKdS2_S2_S2_PfS3_S3_S3_S3_S3_S3_S3_S3_S3_S3_S3_S3_S3_PdS4_S4_S4_S4_S4_S4__param_15];
	ld.param.u64 	%rd73, [_Z8update_dPKiiidddddPKdS2_S2_S2_PfS3_S3_S3_S3_S3_S3_S3_S3_S3_S3_S3_S3_S3_PdS4_S4_S4_S4_S4_S4__param_16];
	ld.param.u64 	%rd74, [_Z8update_dPKiiidddddPKdS2_S2_S2_PfS3_S3_S3_S3_S3_S3_S3_S3_S3_S3_S3_S3_S3_PdS4_S4_S4_S4_S4_S4__param_26];
	ld.param.u64 	%rd75, [_Z8update_dPKiiidddddPKdS2_S2_S2_PfS3_S3_S3_S3_S3_S3_S3_S3_S3_S3_S3_S3_S3_PdS4_S4_S4_S4_S4_S4__param_27];
	ld.param.u64 	%rd76, [_Z8update_dPKiiidddddPKdS2_S2_S2_PfS3_S3_S3_S3_S3_S3_S3_S3_S3_S3_S3_S3_S3_PdS4_S4_S4_S4_S4_S4__param_29];
	ld.param.u64 	%rd77, [_Z8update_dPKiiidddddPKdS2_S2_S2_PfS3_S3_S3_S3_S3_S3_S3_S3_S3_S3_S3_S3_S3_PdS4_S4_S4_S4_S4_S4__param_30];
	ld.param.u64 	%rd78, [_Z8update_dPKiiidddddPKdS2_S2_S2_PfS3_S3_S3_S3_S3_S3_S3_S3_S3_S3_S3_S3_S3_PdS4_S4_S4_S4_S4_S4__param_31];
	ld.param.u64 	%rd79, [_Z8update_dPKiiidddddPKdS2_S2_S2_PfS3_S3_S3_S3_S3_S3_S3_S3_S3_S3_S3_S3_S3_PdS4_S4_S4_S4_S4_S4__param_32];
	cvta.to.global.u64 	%rd1, %rd71;
	cvta.to.global.u64 	%rd2, %rd79;
	cvta.to.global.u64 	%rd3, %rd72;
	cvta.to.global.u64 	%rd4, %rd76;
	cvta.to.global.u64 	%rd5, %rd78;
	cvta.to.global.u64 	%rd6, %rd73;
	cvta.to.global.u64 	%rd7, %rd77;
	cvta.to.global.u64 	%rd8, %rd70;
	cvta.to.global.u64 	%rd9, %rd75;
	cvta.to.global.u64 	%rd80, %rd74;
	cvta.to.global.u64 	%rd81, %rd69;
	ld.global.u32 	%r78, [%rd81];
	ld.global.u32 	%r1, [%rd81+4];
	ld.global.u32 	%r2, [%rd81+8];
	ld.global.u32 	%r79, [%rd81+12];
	ld.global.u32 	%r80, [%rd81+16];
	ld.global.u32 	%r81, [%rd81+20];
	ld.global.f64 	%fd1, [%rd80];
	mul.lo.s32 	%r3, %r2, %r1;
	mov.u32 	%r82, %tid.x;
	mul.lo.s32 	%r161, %r79, %r82;
	mov.u32 	%r83, %tid.y;
	mul.lo.s32 	%r164, %r80, %r83;
	mov.u32 	%r84, %ctaid.z;
	mul.lo.s32 	%r6, %r81, %r84;
	add.s32 	%r85, %r161, %r79;
	add.s32 	%r7, %r164, %r80;
	add.s32 	%r8, %r6, %r81;
	min.s32 	%r9, %r85, %r78;
	min.s32 	%r10, %r7, %r1;
	min.s32 	%r11, %r8, %r2;
	max.u32 	%r152, %r161, 1;
	setp.gt.s32 	%p4, %r78, %r85;
	add.s32 	%r13, %r78, -1;
	selp.b32 	%r14, %r9, %r13, %p4;
	setp.ge.s32 	%p5, %r152, %r14;
	@%p5 bra 	$L__BB4_57;
	max.u32 	%r15, %r164, 1;
	setp.gt.s32 	%p6, %r1, %r7;
	add.s32 	%r86, %r1, -1;
	selp.b32 	%r16, %r10, %r86, %p6;
	max.u32 	%r17, %r6, 1;
	setp.gt.s32 	%p7, %r2, %r8;
	add.s32 	%r87, %r2, -1;
	selp.b32 	%r18, %r11, %r87, %p7;
$L__BB4_2:
	setp.ge.s32 	%p8, %r15, %r16;
	@%p8 bra 	$L__BB4_56;
	setp.gt.s32 	%p9, %r152, 0;
	setp.lt.s32 	%p10, %r152, %r13;
	and.pred  	%p1, %p9, %p10;
	not.pred 	%p30, %p1;
	mov.u32 	%r153, %r15;
$L__BB4_4:
	setp.ge.s32 	%p11, %r17, %r18;
	@%p11 bra 	$L__BB4_55;
	setp.gt.s32 	%p12, %r153, 0;
	add.s32 	%r88, %r1, -1;
	setp.lt.s32 	%p13, %r153, %r88;
	and.pred  	%p2, %p12, %p13;
	not.pred 	%p14, %p2;
	mov.u32 	%r154, %r17;
$L__BB4_6:
	mul.lo.s32 	%r89, %r152, %r3;
	mad.lo.s32 	%r90, %r153, %r2, %r89;
	add.s32 	%r22, %r90, %r154;
	mul.wide.s32 	%rd82, %r22, 4;
	add.s64 	%rd10, %rd6, %rd82;
	@%p14 bra 	$L__BB4_8;
	add.s32 	%r95, %r22, %r2;
	mul.wide.s32 	%rd92, %r95, 4;
	add.s64 	%rd93, %rd6, %rd92;
	ld.global.f32 	%f16, [%rd93];
	sub.s32 	%r96, %r22, %r2;
	mul.wide.s32 	%rd94, %r96, 4;
	add.s64 	%rd95, %rd6, %rd94;
	ld.global.f32 	%f17, [%rd95];
	sub.f32 	%f18, %f16, %f17;
	cvt.f64.f32 	%fd48, %f18;
	div.rn.f64 	%fd483, %fd48, %fd43;
	bra.uni 	$L__BB4_12;
$L__BB4_8:
	setp.ne.s32 	%p15, %r153, 0;
	@%p15 bra 	$L__BB4_10;
	ld.global.f32 	%f10, [%rd10];
	mul.f32 	%f11, %f10, 0fC0400000;
	mul.wide.s32 	%rd89, %r2, 4;
	add.s64 	%rd90, %rd10, %rd89;
	ld.global.f32 	%f12, [%rd90];
	fma.rn.f32 	%f13, %f12, 0f40800000, %f11;
	add.s64 	%rd91, %rd90, %rd89;
	ld.global.f32 	%f14, [%rd91];
	sub.f32 	%f15, %f13, %f14;
	cvt.f64.f32 	%fd47, %f15;
	div.rn.f64 	%fd483, %fd47, %fd43;
	bra.uni 	$L__BB4_12;
$L__BB4_10:
	add.s32 	%r91, %r1, -1;
	setp.ne.s32 	%p16, %r153, %r91;
	mov.f64 	%fd483, 0d0000000000000000;
	@%p16 bra 	$L__BB4_12;
	ld.global.f32 	%f4, [%rd10];
	sub.s32 	%r92, %r22, %r2;
	mul.wide.s32 	%rd83, %r92, 4;
	add.s64 	%rd84, %rd6, %rd83;
	ld.global.f32 	%f5, [%rd84];
	mul.f32 	%f6, %f5, 0fC0800000;
	fma.rn.f32 	%f7, %f4, 0f40400000, %f6;
	shl.b32 	%r93, %r2, 1;
	sub.s32 	%r94, %r22, %r93;
	mul.wide.s32 	%rd85, %r94, 4;
	add.s64 	%rd86, %rd6, %rd85;
	ld.global.f32 	%f8, [%rd86];
	add.f32 	%f9, %f8, %f7;
	cvt.f64.f32 	%fd46, %f9;
	div.rn.f64 	%fd483, %fd46, %fd43;
$L__BB4_12:
	setp.gt.s32 	%p17, %r154, 0;
	add.s32 	%r23, %r2, -1;
	setp.lt.s32 	%p18, %r154, %r23;
	and.pred  	%p3, %p17, %p18;
	add.s64 	%rd11, %rd3, %rd82;
	@%p3 bra 	$L__BB4_97;
	setp.ne.s32 	%p19, %r154, 0;
	@%p19 bra 	$L__BB4_15;
	ld.global.f32 	%f25, [%rd11];
	mul.f32 	%f26, %f25, 0fC0400000;
	ld.global.f32 	%f27, [%rd11+4];
	fma.rn.f32 	%f28, %f27, 0f40800000, %f26;
	ld.global.f32 	%f29, [%rd11+8];
	sub.f32 	%f30, %f28, %f29;
	cvt.f64.f32 	%fd51, %f30;
	div.rn.f64 	%fd485, %fd51, %fd43;
	bra.uni 	$L__BB4_17;
$L__BB4_15:
	setp.ne.s32 	%p20, %r154, %r23;
	mov.f64 	%fd485, 0d0000000000000000;
	@%p20 bra 	$L__BB4_17;
	ld.global.f32 	%f19, [%rd11];
	ld.global.f32 	%f20, [%rd11+-4];
	mul.f32 	%f21, %f20, 0fC0800000;
	fma.rn.f32 	%f22, %f19, 0f40400000, %f21;
	ld.global.f32 	%f23, [%rd11+-8];
	add.f32 	%f24, %f23, %f22;
	cvt.f64.f32 	%fd50, %f24;
	div.rn.f64 	%fd485, %fd50, %fd43;
$L__BB4_17:
	setp.ne.s32 	%p21, %r154, 0;
	@%p21 bra 	$L__BB4_19;
	add.s64 	%rd100, %rd1, %rd82;
	ld.global.f32 	%f37, [%rd100];
	mul.f32 	%f38, %f37, 0fC0400000;
	ld.global.f32 	%f39, [%rd100+4];
	fma.rn.f32 	%f40, %f39, 0f40800000, %f38;
	ld.global.f32 	%f41, [%rd100+8];
	sub.f32 	%f42, %f40, %f41;
	cvt.f64.f32 	%fd54, %f42;
	div.rn.f64 	%fd486, %fd54, %fd43;
	bra.uni 	$L__BB4_21;
$L__BB4_19:
	setp.ne.s32 	%p22, %r154, %r23;
	mov.f64 	%fd486, 0d0000000000000000;
	@%p22 bra 	$L__BB4_21;
	add.s64 	%rd98, %rd1, %rd82;
	ld.global.f32 	%f31, [%rd98];
	ld.global.f32 	%f32, [%rd98+-4];
	mul.f32 	%f33, %f32, 0fC0800000;
	fma.rn.f32 	%f34, %f31, 0f40400000, %f33;
	ld.global.f32 	%f35, [%rd98+-8];
	add.f32 	%f36, %f35, %f34;
	cvt.f64.f32 	%fd53, %f36;
	div.rn.f64 	%fd486, %fd53, %fd43;
$L__BB4_21:
	sub.f64 	%fd15, %fd483, %fd485;
	@%p1 bra 	$L__BB4_98;
	setp.ne.s32 	%p23, %r152, 0;
	@%p23 bra 	$L__BB4_24;
	ld.global.f32 	%f55, [%rd10];
	mul.f32 	%f56, %f55, 0fC0400000;
	add.s32 	%r100, %r22, %r3;
	mul.wide.s32 	%rd112, %r100, 4;
	add.s64 	%rd113, %rd6, %rd112;
	ld.global.f32 	%f57, [%rd113];
	fma.rn.f32 	%f58, %f57, 0f40800000, %f56;
	add.s32 	%r101, %r100, %r3;
	mul.wide.s32 	%rd114, %r101, 4;
	add.s64 	%rd115, %rd6, %rd114;
	ld.global.f32 	%f59, [%rd115];
	sub.f32 	%f60, %f58, %f59;
	cvt.f64.f32 	%fd59, %f60;
	div.rn.f64 	%fd488, %fd59, %fd43;
	bra.uni 	$L__BB4_26;
$L__BB4_24:
	setp.ne.s32 	%p24, %r152, %r13;
	mov.f64 	%fd488, 0d0000000000000000;
	@%p24 bra 	$L__BB4_26;
	ld.global.f32 	%f49, [%rd10];
	sub.s32 	%r97, %r22, %r3;
	mul.wide.s32 	%rd106, %r97, 4;
	add.s64 	%rd107, %rd6, %rd106;
	ld.global.f32 	%f50, [%rd107];
	mul.f32 	%f51, %f50, 0fC0800000;
	fma.rn.f32 	%f52, %f49, 0f40400000, %f51;
	shl.b32 	%r98, %r3, 1;
	sub.s32 	%r99, %r22, %r98;
	mul.wide.s32 	%rd108, %r99, 4;
	add.s64 	%rd109, %rd6, %rd108;
	ld.global.f32 	%f53, [%rd109];
	add.f32 	%f54, %f53, %f52;
	cvt.f64.f32 	%fd58, %f54;
	div.rn.f64 	%fd488, %fd58, %fd43;
$L__BB4_26:
	setp.ne.s32 	%p25, %r152, 0;
	@%p25 bra 	$L__BB4_28;
	ld.global.f32 	%f67, [%rd11];
	mul.f32 	%f68, %f67, 0fC0400000;
	add.s32 	%r105, %r22, %r3;
	mul.wide.s32 	%rd124, %r105, 4;
	add.s64 	%rd125, %rd3, %rd124;
	ld.global.f32 	%f69, [%rd125];
	fma.rn.f32 	%f70, %f69, 0f40800000, %f68;
	add.s32 	%r106, %r105, %r3;
	mul.wide.s32 	%rd126, %r106, 4;
	add.s64 	%rd127, %rd3, %rd126;
	ld.global.f32 	%f71, [%rd127];
	sub.f32 	%f72, %f70, %f71;
	cvt.f64.f32 	%fd62, %f72;
	div.rn.f64 	%fd489, %fd62, %fd43;
	bra.uni 	$L__BB4_30;
$L__BB4_28:
	setp.ne.s32 	%p26, %r152, %r13;
	mov.f64 	%fd489, 0d0000000000000000;
	@%p26 bra 	$L__BB4_30;
	ld.global.f32 	%f61, [%rd11];
	sub.s32 	%r102, %r22, %r3;
	mul.wide.s32 	%rd118, %r102, 4;
	add.s64 	%rd119, %rd3, %rd118;
	ld.global.f32 	%f62, [%rd119];
	mul.f32 	%f63, %f62, 0fC0800000;
	fma.rn.f32 	%f64, %f61, 0f40400000, %f63;
	shl.b32 	%r103, %r3, 1;
	sub.s32 	%r104, %r22, %r103;
	mul.wide.s32 	%rd120, %r104, 4;
	add.s64 	%rd121, %rd3, %rd120;
	ld.global.f32 	%f65, [%rd121];
	add.f32 	%f66, %f65, %f64;
	cvt.f64.f32 	%fd61, %f66;
	div.rn.f64 	%fd489, %fd61, %fd43;
$L__BB4_30:
	sub.f64 	%fd25, %fd486, %fd488;
	@%p14 bra 	$L__BB4_32;
	add.s32 	%r113, %r22, %r2;
	mul.wide.s32 	%rd145, %r113, 4;
	add.s64 	%rd146, %rd1, %rd145;
	ld.global.f32 	%f91, [%rd146];
	sub.s32 	%r114, %r22, %r2;
	mul.wide.s32 	%rd147, %r114, 4;
	add.s64 	%rd148, %rd1, %rd147;
	ld.global.f32 	%f92, [%rd148];
	sub.f32 	%f93, %f91, %f92;
	cvt.f64.f32 	%fd68, %f93;
	div.rn.f64 	%fd490, %fd68, %fd43;
	bra.uni 	$L__BB4_36;
$L__BB4_32:
	setp.ne.s32 	%p28, %r153, 0;
	@%p28 bra 	$L__BB4_34;
	add.s64 	%rd141, %rd1, %rd82;
	ld.global.f32 	%f85, [%rd141];
	mul.f32 	%f86, %f85, 0fC0400000;
	mul.wide.s32 	%rd142, %r2, 4;
	add.s64 	%rd143, %rd141, %rd142;
	ld.global.f32 	%f87, [%rd143];
	fma.rn.f32 	%f88, %f87, 0f40800000, %f86;
	add.s64 	%rd144, %rd143, %rd142;
	ld.global.f32 	%f89, [%rd144];
	sub.f32 	%f90, %f88, %f89;
	cvt.f64.f32 	%fd67, %f90;
	div.rn.f64 	%fd490, %fd67, %fd43;
	bra.uni 	$L__BB4_36;
$L__BB4_34:
	add.s32 	%r109, %r1, -1;
	setp.ne.s32 	%p29, %r153, %r109;
	mov.f64 	%fd490, 0d0000000000000000;
	@%p29 bra 	$L__BB4_36;
	add.s64 	%rd135, %rd1, %rd82;
	ld.global.f32 	%f79, [%rd135];
	sub.s32 	%r110, %r22, %r2;
	mul.wide.s32 	%rd136, %r110, 4;
	add.s64 	%rd137, %rd1, %rd136;
	ld.global.f32 	%f80, [%rd137];
	mul.f32 	%f81, %f80, 0fC0800000;
	fma.rn.f32 	%f82, %f79, 0f40400000, %f81;
	shl.b32 	%r111, %r2, 1;
	sub.s32 	%r112, %r22, %r111;
	mul.wide.s32 	%rd138, %r112, 4;
	add.s64 	%rd139, %rd1, %rd138;
	ld.global.f32 	%f83, [%rd139];
	add.f32 	%f84, %f83, %f82;
	cvt.f64.f32 	%fd66, %f84;
	div.rn.f64 	%fd490, %fd66, %fd43;
$L__BB4_36:
	ld.param.u64 	%rd437, [_Z8update_dPKiiidddddPKdS2_S2_S2_PfS3_S3_S3_S3_S3_S3_S3_S3_S3_S3_S3_S3_S3_PdS4_S4_S4_S4_S4_S4__param_19];
	ld.param.u64 	%rd436, [_Z8update_dPKiiidddddPKdS2_S2_S2_PfS3_S3_S3_S3_S3_S3_S3_S3_S3_S3_S3_S3_S3_PdS4_S4_S4_S4_S4_S4__param_18];
	ld.param.u64 	%rd435, [_Z8update_dPKiiidddddPKdS2_S2_S2_PfS3_S3_S3_S3_S3_S3_S3_S3_S3_S3_S3_S3_S3_PdS4_S4_S4_S4_S4_S4__param_17];
	sub.f64 	%fd30, %fd489, %fd490;
	cvta.to.global.u64 	%rd149, %rd435;
	add.s64 	%rd151, %rd149, %rd82;
	ld.global.f32 	%f1, [%rd151];
	cvta.to.global.u64 	%rd152, %rd436;
	add.s64 	%rd153, %rd152, %rd82;
	ld.global.f32 	%f2, [%rd153];
	cvta.to.global.u64 	%rd154, %rd437;
	add.s64 	%rd155, %rd154, %rd82;
	ld.global.f32 	%f3, [%rd155];
	@%p30 bra 	$L__BB4_38;
	add.s32 	%r120, %r22, %r3;
	mul.wide.s32 	%rd168, %r120, 4;
	add.s64 	%rd169, %rd8, %rd168;
	ld.global.f32 	%f106, [%rd169];
	sub.s32 	%r121, %r22, %r3;
	mul.wide.s32 	%rd170, %r121, 4;
	add.s64 	%rd171, %rd8, %rd170;
	ld.global.f32 	%f107, [%rd171];
	sub.f32 	%f108, %f106, %f107;
	cvt.f64.f32 	%fd72, %f108;
	div.rn.f64 	%fd491, %fd72, %fd43;
	bra.uni 	$L__BB4_42;
$L__BB4_38:
	setp.ne.s32 	%p31, %r152, 0;
	@%p31 bra 	$L__BB4_40;
	add.s64 	%rd163, %rd8, %rd82;
	ld.global.f32 	%f100, [%rd163];
	mul.f32 	%f101, %f100, 0fC0400000;
	add.s32 	%r118, %r22, %r3;
	mul.wide.s32 	%rd164, %r118, 4;
	add.s64 	%rd165, %rd8, %rd164;
	ld.global.f32 	%f102, [%rd165];
	fma.rn.f32 	%f103, %f102, 0f40800000, %f101;
	add.s32 	%r119, %r118, %r3;
	mul.wide.s32 	%rd166, %r119, 4;
	add.s64 	%rd167, %rd8, %rd166;
	ld.global.f32 	%f104, [%rd167];
	sub.f32 	%f105, %f103, %f104;
	cvt.f64.f32 	%fd71, %f105;
	div.rn.f64 	%fd491, %fd71, %fd43;
	bra.uni 	$L__BB4_42;
$L__BB4_40:
	setp.ne.s32 	%p32, %r152, %r13;
	mov.f64 	%fd491, 0d0000000000000000;
	@%p32 bra 	$L__BB4_42;
	add.s64 	%rd157, %rd8, %rd82;
	ld.global.f32 	%f94, [%rd157];
	sub.s32 	%r115, %r22, %r3;
	mul.wide.s32 	%rd158, %r115, 4;
	add.s64 	%rd159, %rd8, %rd158;
	ld.global.f32 	%f95, [%rd159];
	mul.f32 	%f96, %f95, 0fC0800000;
	fma.rn.f32 	%f97, %f94, 0f40400000, %f96;
	shl.b32 	%r116, %r3, 1;
	sub.s32 	%r117, %r22, %r116;
	mul.wide.s32 	%rd160, %r117, 4;
	add.s64 	%rd161, %rd8, %rd160;
	ld.global.f32 	%f98, [%rd161];
	add.f32 	%f99, %f98, %f97;
	cvt.f64.f32 	%fd70, %f99;
	div.rn.f64 	%fd491, %fd70, %fd43;
$L__BB4_42:
	@%p14 bra 	$L__BB4_44;
	add.s32 	%r126, %r22, %r2;
	mul.wide.s32 	%rd183, %r126, 4;
	add.s64 	%rd184, %rd8, %rd183;
	ld.global.f32 	%f121, [%rd184];
	sub.s32 	%r127, %r22, %r2;
	mul.wide.s32 	%rd185, %r127, 4;
	add.s64 	%rd186, %rd8, %rd185;
	ld.global.f32 	%f122, [%rd186];
	sub.f32 	%f123, %f121, %f122;
	cvt.f64.f32 	%fd76, %f123;
	div.rn.f64 	%fd492, %fd76, %fd43;
	bra.uni 	$L__BB4_48;
$L__BB4_44:
	setp.ne.s32 	%p34, %r153, 0;
	@%p34 bra 	$L__BB4_46;
	add.s64 	%rd179, %rd8, %rd82;
	ld.global.f32 	%f115, [%rd179];
	mul.f32 	%f116, %f115, 0fC0400000;
	mul.wide.s32 	%rd180, %r2, 4;
	add.s64 	%rd181, %rd179, %rd180;
	ld.global.f32 	%f117, [%rd181];
	fma.rn.f32 	%f118, %f117, 0f40800000, %f116;
	add.s64 	%rd182, %rd181, %rd180;
	ld.global.f32 	%f119, [%rd182];
	sub.f32 	%f120, %f118, %f119;
	cvt.f64.f32 	%fd75, %f120;
	div.rn.f64 	%fd492, %fd75, %fd43;
	bra.uni 	$L__BB4_48;
$L__BB4_46:
	add.s32 	%r122, %r1, -1;
	setp.ne.s32 	%p35, %r153, %r122;
	mov.f64 	%fd492, 0d0000000000000000;
	@%p35 bra 	$L__BB4_48;
	add.s64 	%rd173, %rd8, %rd82;
	ld.global.f32 	%f109, [%rd173];
	sub.s32 	%r123, %r22, %r2;
	mul.wide.s32 	%rd174, %r123, 4;
	add.s64 	%rd175, %rd8, %rd174;
	ld.global.f32 	%f110, [%rd175];
	mul.f32 	%f111, %f110, 0fC0800000;
	fma.rn.f32 	%f112, %f109, 0f40400000, %f111;
	shl.b32 	%r124, %r2, 1;
	sub.s32 	%r125, %r22, %r124;
	mul.wide.s32 	%rd176, %r125, 4;
	add.s64 	%rd177, %rd8, %rd176;
	ld.global.f32 	%f113, [%rd177];
	add.f32 	%f114, %f113, %f112;
	cvt.f64.f32 	%fd74, %f114;
	div.rn.f64 	%fd492, %fd74, %fd43;
$L__BB4_48:
	not.pred 	%p36, %p3;
	@%p36 bra 	$L__BB4_50;
	add.s64 	%rd192, %rd8, %rd82;
	ld.global.f32 	%f136, [%rd192+4];
	ld.global.f32 	%f137, [%rd192+-4];
	sub.f32 	%f138, %f136, %f137;
	cvt.f64.f32 	%fd80, %f138;
	div.rn.f64 	%fd493, %fd80, %fd43;
	bra.uni 	$L__BB4_54;
$L__BB4_50:
	setp.ne.s32 	%p37, %r154, 0;
	@%p37 bra 	$L__BB4_52;
	add.s64 	%rd190, %rd8, %rd82;
	ld.global.f32 	%f130, [%rd190];
	mul.f32 	%f131, %f130, 0fC0400000;
	ld.global.f32 	%f132, [%rd190+4];
	fma.rn.f32 	%f133, %f132, 0f40800000, %f131;
	ld.global.f32 	%f134, [%rd190+8];
	sub.f32 	%f135, %f133, %f134;
	cvt.f64.f32 	%fd79, %f135;
	div.rn.f64 	%fd493, %fd79, %fd43;
	bra.uni 	$L__BB4_54;
$L__BB4_52:
	setp.ne.s32 	%p38, %r154, %r23;
	mov.f64 	%fd493, 0d0000000000000000;
	@%p38 bra 	$L__BB4_54;
	add.s64 	%rd188, %rd8, %rd82;
	ld.global.f32 	%f124, [%rd188];
	ld.global.f32 	%f125, [%rd188+-4];
	mul.f32 	%f126, %f125, 0fC0800000;
	fma.rn.f32 	%f127, %f124, 0f40400000, %f126;
	ld.global.f32 	%f128, [%rd188+-8];
	add.f32 	%f129, %f128, %f127;
	cvt.f64.f32 	%fd78, %f129;
	div.rn.f64 	%fd493, %fd78, %fd43;
$L__BB4_54:
	ld.param.u64 	%rd444, [_Z8update_dPKiiidddddPKdS2_S2_S2_PfS3_S3_S3_S3_S3_S3_S3_S3_S3_S3_S3_S3_S3_PdS4_S4_S4_S4_S4_S4__param_28];
	ld.param.u64 	%rd443, [_Z8update_dPKiiidddddPKdS2_S2_S2_PfS3_S3_S3_S3_S3_S3_S3_S3_S3_S3_S3_S3_S3_PdS4_S4_S4_S4_S4_S4__param_25];
	ld.param.u64 	%rd442, [_Z8update_dPKiiidddddPKdS2_S2_S2_PfS3_S3_S3_S3_S3_S3_S3_S3_S3_S3_S3_S3_S3_PdS4_S4_S4_S4_S4_S4__param_24];
	ld.param.u64 	%rd441, [_Z8update_dPKiiidddddPKdS2_S2_S2_PfS3_S3_S3_S3_S3_S3_S3_S3_S3_S3_S3_S3_S3_PdS4_S4_S4_S4_S4_S4__param_23];
	ld.param.u64 	%rd440, [_Z8update_dPKiiidddddPKdS2_S2_S2_PfS3_S3_S3_S3_S3_S3_S3_S3_S3_S3_S3_S3_S3_PdS4_S4_S4_S4_S4_S4__param_22];
	ld.param.u64 	%rd439, [_Z8update_dPKiiidddddPKdS2_S2_S2_PfS3_S3_S3_S3_S3_S3_S3_S3_S3_S3_S3_S3_S3_PdS4_S4_S4_S4_S4_S4__param_21];
	ld.param.u64 	%rd438, [_Z8update_dPKiiidddddPKdS2_S2_S2_PfS3_S3_S3_S3_S3_S3_S3_S3_S3_S3_S3_S3_S3_PdS4_S4_S4_S4_S4_S4__param_20];
	ld.param.u64 	%rd434, [_Z8update_dPKiiidddddPKdS2_S2_S2_PfS3_S3_S3_S3_S3_S3_S3_S3_S3_S3_S3_S3_S3_PdS4_S4_S4_S4_S4_S4__param_12];
	cvta.to.global.u64 	%rd193, %rd441;
	mul.wide.s32 	%rd194, %r22, 4;
	add.s64 	%rd195, %rd193, %rd194;
	ld.global.f32 	%f139, [%rd195];
	cvta.to.global.u64 	%rd196, %rd434;
	add.s64 	%rd197, %rd196, %rd194;
	ld.global.f32 	%f140, [%rd197];
	mul.f32 	%f141, %f139, %f140;
	cvt.f64.f32 	%fd81, %f141;
	cvta.to.global.u64 	%rd198, %rd442;
	add.s64 	%rd199, %rd198, %rd194;
	ld.global.f32 	%f142, [%rd199];
	mul.f32 	%f143, %f140, %f142;
	cvt.f64.f32 	%fd82, %f143;
	cvta.to.global.u64 	%rd200, %rd443;
	add.s64 	%rd201, %rd200, %rd194;
	ld.global.f32 	%f144, [%rd201];
	mul.f32 	%f145, %f144, %f140;
	cvt.f64.f32 	%fd83, %f145;
	cvta.to.global.u64 	%rd202, %rd438;
	add.s64 	%rd203, %rd202, %rd194;
	ld.global.f32 	%f146, [%rd203];
	cvta.to.global.u64 	%rd204, %rd439;
	add.s64 	%rd205, %rd204, %rd194;
	ld.global.f32 	%f147, [%rd205];
	mul.f32 	%f148, %f147, %f147;
	fma.rn.f32 	%f149, %f146, %f146, %f148;
	cvta.to.global.u64 	%rd206, %rd440;
	add.s64 	%rd207, %rd206, %rd194;
	ld.global.f32 	%f150, [%rd207];
	fma.rn.f32 	%f151, %f150, %f150, %f149;
	cvt.f64.f32 	%fd84, %f151;
	mul.f32 	%f152, %f142, %f142;
	fma.rn.f32 	%f153, %f139, %f139, %f152;
	fma.rn.f32 	%f154, %f144, %f144, %f153;
	cvt.f64.f32 	%fd85, %f154;
	mul.wide.s32 	%rd208, %r22, 8;
	add.s64 	%rd209, %rd9, %rd208;
	ld.global.f64 	%fd86, [%rd209];
	cvta.to.global.u64 	%rd210, %rd444;
	add.s64 	%rd211, %rd210, %rd208;
	ld.global.f64 	%fd87, [%rd211];
	add.s64 	%rd212, %rd4, %rd208;
	ld.global.f64 	%fd88, [%rd212];
	cvt.f64.f32 	%fd89, %f1;
	sub.f64 	%fd90, %fd15, %fd89;
	fma.rn.f64 	%fd91, %fd86, %fd84, %fd90;
	sub.f64 	%fd92, %fd491, %fd81;
	fma.rn.f64 	%fd93, %fd86, %fd85, %fd92;
	add.f64 	%fd94, %fd91, %fd93;
	cvt.rn.f32.f64 	%f155, %fd94;
	cvt.f64.f32 	%fd95, %f2;
	sub.f64 	%fd96, %fd25, %fd95;
	fma.rn.f64 	%fd97, %fd87, %fd84, %fd96;
	sub.f64 	%fd98, %fd492, %fd82;
	fma.rn.f64 	%fd99, %fd87, %fd85, %fd98;
	add.f64 	%fd100, %fd97, %fd99;
	cvt.rn.f32.f64 	%f156, %fd100;
	cvt.f64.f32 	%fd101, %f3;
	sub.f64 	%fd102, %fd30, %fd101;
	fma.rn.f64 	%fd103, %fd88, %fd84, %fd102;
	sub.f64 	%fd104, %fd493, %fd83;
	fma.rn.f64 	%fd105, %fd88, %fd85, %fd104;
	add.f64 	%fd106, %fd103, %fd105;
	cvt.rn.f32.f64 	%f157, %fd106;
	cvt.f64.f32 	%fd107, %f155;
	fma.rn.f64 	%fd108, %fd1, %fd107, %fd86;
	add.s64 	%rd213, %rd7, %rd208;
	st.global.f64 	[%rd213], %fd108;
	ld.global.f64 	%fd109, [%rd211];
	cvt.f64.f32 	%fd110, %f156;
	fma.rn.f64 	%fd111, %fd1, %fd110, %fd109;
	add.s64 	%rd214, %rd5, %rd208;
	st.global.f64 	[%rd214], %fd111;
	ld.global.f64 	%fd112, [%rd212];
	cvt.f64.f32 	%fd113, %f157;
	fma.rn.f64 	%fd114, %fd1, %fd113, %fd112;
	add.s64 	%rd215, %rd2, %rd208;
	st.global.f64 	[%rd215], %fd114;
	add.s32 	%r154, %r154, 1;
	setp.ne.s32 	%p39, %r154, %r18;
	@%p39 bra 	$L__BB4_6;
$L__BB4_55:
	add.s32 	%r153, %r153, 1;
	setp.ne.s32 	%p40, %r153, %r16;
	@%p40 bra 	$L__BB4_4;
$L__BB4_56:
	add.s32 	%r152, %r152, 1;
	setp.ne.s32 	%p41, %r152, %r14;
	@%p41 bra 	$L__BB4_2;
$L__BB4_57:
	ld.param.u32 	%r150, [_Z8update_dPKiiidddddPKdS2_S2_S2_PfS3_S3_S3_S3_S3_S3_S3_S3_S3_S3_S3_S3_S3_PdS4_S4_S4_S4_S4_S4__param_1];
	setp.ne.s32 	%p42, %r150, 40;
	@%p42 bra 	$L__BB4_96;
	setp.ge.s32 	%p43, %r161, %r9;
	@%p43 bra 	$L__BB4_69;
	sub.s32 	%r129, %r10, %r164;
	and.b32  	%r28, %r129, 3;
	sub.s32 	%r137, %r164, %r10;
	mul.wide.s32 	%rd255, %r2, 8;
	mul.wide.s32 	%rd257, %r2, 4;
	mov.u32 	%r155, %r161;
$L__BB4_60:
	setp.ge.s32 	%p44, %r164, %r10;
	@%p44 bra 	$L__BB4_68;
	setp.eq.s32 	%p45, %r28, 0;
	mov.u32 	%r156, %r164;
	@%p45 bra 	$L__BB4_65;
	ld.param.u64 	%rd445, [_Z8update_dPKiiidddddPKdS2_S2_S2_PfS3_S3_S3_S3_S3_S3_S3_S3_S3_S3_S3_S3_S3_PdS4_S4_S4_S4_S4_S4__param_28];
	ld.param.u64 	%rd432, [_Z8update_dPKiiidddddPKdS2_S2_S2_PfS3_S3_S3_S3_S3_S3_S3_S3_S3_S3_S3_S3_S3_PdS4_S4_S4_S4_S4_S4__param_11];
	ld.param.u64 	%rd430, [_Z8update_dPKiiidddddPKdS2_S2_S2_PfS3_S3_S3_S3_S3_S3_S3_S3_S3_S3_S3_S3_S3_PdS4_S4_S4_S4_S4_S4__param_10];
	ld.param.u64 	%rd428, [_Z8update_dPKiiidddddPKdS2_S2_S2_PfS3_S3_S3_S3_S3_S3_S3_S3_S3_S3_S3_S3_S3_PdS4_S4_S4_S4_S4_S4__param_9];
	ld.param.u64 	%rd426, [_Z8update_dPKiiidddddPKdS2_S2_S2_PfS3_S3_S3_S3_S3_S3_S3_S3_S3_S3_S3_S3_S3_PdS4_S4_S4_S4_S4_S4__param_8];
	ld.param.f64 	%fd479, [_Z8update_dPKiiidddddPKdS2_S2_S2_PfS3_S3_S3_S3_S3_S3_S3_S3_S3_S3_S3_S3_S3_PdS4_S4_S4_S4_S4_S4__param_7];
	add.s32 	%r156, %r164, 1;
	setp.eq.s32 	%p46, %r28, 1;
	mul.lo.s32 	%r130, %r155, %r3;
	mad.lo.s32 	%r131, %r164, %r2, %r130;
	mad.lo.s32 	%r132, %r155, %r1, %r164;
	mul.wide.s32 	%rd216, %r131, 8;
	add.s64 	%rd12, %rd9, %rd216;
	ld.global.f64 	%fd115, [%rd12];
	mul.wide.s32 	%rd217, %r131, 4;
	add.s64 	%rd13, %rd3, %rd217;
	ld.global.f32 	%f158, [%rd13];
	cvt.f64.f32 	%fd116, %f158;
	mul.f64 	%fd117, %fd1, %fd116;
	sub.f64 	%fd118, %fd115, %fd117;
	cvta.to.global.u64 	%rd218, %rd432;
	mul.wide.s32 	%rd219, %r132, 8;
	add.s64 	%rd14, %rd218, %rd219;
	ld.global.f64 	%fd119, [%rd14];
	mul.f64 	%fd120, %fd479, %fd119;
	cvta.to.global.u64 	%rd220, %rd426;
	add.s64 	%rd15, %rd220, %rd219;
	ld.global.f64 	%fd121, [%rd15];
	sub.f64 	%fd122, %fd115, %fd121;
	mul.f64 	%fd123, %fd120, %fd122;
	sub.f64 	%fd124, %fd118, %fd123;
	add.s64 	%rd16, %rd7, %rd216;
	st.global.f64 	[%rd16], %fd124;
	cvta.to.global.u64 	%rd221, %rd445;
	add.s64 	%rd17, %rd221, %rd216;
	ld.global.f64 	%fd125, [%rd17];
	add.s64 	%rd18, %rd1, %rd217;
	ld.global.f32 	%f159, [%rd18];
	cvt.f64.f32 	%fd126, %f159;
	fma.rn.f64 	%fd127, %fd1, %fd126, %fd125;
	ld.global.f64 	%fd128, [%rd14];
	mul.f64 	%fd129, %fd479, %fd128;
	cvta.to.global.u64 	%rd222, %rd428;
	add.s64 	%rd19, %rd222, %rd219;
	ld.global.f64 	%fd130, [%rd19];
	sub.f64 	%fd131, %fd125, %fd130;
	mul.f64 	%fd132, %fd129, %fd131;
	sub.f64 	%fd133, %fd127, %fd132;
	add.s64 	%rd20, %rd5, %rd216;
	st.global.f64 	[%rd20], %fd133;
	add.s64 	%rd223, %rd4, %rd216;
	ld.global.f64 	%fd134, [%rd223];
	cvta.to.global.u64 	%rd224, %rd430;
	add.s64 	%rd21, %rd224, %rd219;
	ld.global.f64 	%fd135, [%rd21];
	sub.f64 	%fd136, %fd134, %fd135;
	mul.f64 	%fd137, %fd479, %fd136;
	sub.f64 	%fd138, %fd134, %fd137;
	add.s64 	%rd22, %rd2, %rd216;
	st.global.f64 	[%rd22], %fd138;
	@%p46 bra 	$L__BB4_65;
	ld.param.f64 	%fd480, [_Z8update_dPKiiidddddPKdS2_S2_S2_PfS3_S3_S3_S3_S3_S3_S3_S3_S3_S3_S3_S3_S3_PdS4_S4_S4_S4_S4_S4__param_7];
	add.s32 	%r156, %r164, 2;
	sub.s32 	%r133, %r10, %r164;
	and.b32  	%r134, %r133, 3;
	setp.eq.s32 	%p47, %r134, 2;
	mul.wide.s32 	%rd23, %r2, 8;
	add.s64 	%rd24, %rd12, %rd23;
	ld.global.f64 	%fd139, [%rd24];
	mul.wide.s32 	%rd25, %r2, 4;
	add.s64 	%rd26, %rd13, %rd25;
	ld.global.f32 	%f160, [%rd26];
	cvt.f64.f32 	%fd140, %f160;
	mul.f64 	%fd141, %fd1, %fd140;
	sub.f64 	%fd142, %fd139, %fd141;
	ld.global.f64 	%fd143, [%rd14+8];
	mul.f64 	%fd144, %fd480, %fd143;
	ld.global.f64 	%fd145, [%rd15+8];
	sub.f64 	%fd146, %fd139, %fd145;
	mul.f64 	%fd147, %fd144, %fd146;
	sub.f64 	%fd148, %fd142, %fd147;
	add.s64 	%rd27, %rd16, %rd23;
	st.global.f64 	[%rd27], %fd148;
	add.s64 	%rd28, %rd17, %rd23;
	ld.global.f64 	%fd149, [%rd28];
	add.s64 	%rd29, %rd18, %rd25;
	ld.global.f32 	%f161, [%rd29];
	cvt.f64.f32 	%fd150, %f161;
	fma.rn.f64 	%fd151, %fd1, %fd150, %fd149;
	ld.global.f64 	%fd152, [%rd14+8];
	mul.f64 	%fd153, %fd480, %fd152;
	ld.global.f64 	%fd154, [%rd19+8];
	sub.f64 	%fd155, %fd149, %fd154;
	mul.f64 	%fd156, %fd153, %fd155;
	sub.f64 	%fd157, %fd151, %fd156;
	add.s64 	%rd30, %rd20, %rd23;
	st.global.f64 	[%rd30], %fd157;
	mul.lo.s32 	%r135, %r155, %r3;
	mad.lo.s32 	%r136, %r164, %r2, %r135;
	mul.wide.s32 	%rd225, %r136, 8;
	add.s64 	%rd226, %rd4, %rd225;
	add.s64 	%rd31, %rd226, %rd23;
	ld.global.f64 	%fd158, [%rd31];
	ld.global.f64 	%fd159, [%rd21+8];
	sub.f64 	%fd160, %fd158, %fd159;
	mul.f64 	%fd161, %fd480, %fd160;
	sub.f64 	%fd162, %fd158, %fd161;
	add.s64 	%rd32, %rd22, %rd23;
	st.global.f64 	[%rd32], %fd162;
	@%p47 bra 	$L__BB4_65;
	ld.param.f64 	%fd481, [_Z8update_dPKiiidddddPKdS2_S2_S2_PfS3_S3_S3_S3_S3_S3_S3_S3_S3_S3_S3_S3_S3_PdS4_S4_S4_S4_S4_S4__param_7];
	add.s32 	%r156, %r164, 3;
	add.s64 	%rd227, %rd24, %rd23;
	ld.global.f64 	%fd163, [%rd227];
	add.s64 	%rd228, %rd26, %rd25;
	ld.global.f32 	%f162, [%rd228];
	cvt.f64.f32 	%fd164, %f162;
	mul.f64 	%fd165, %fd1, %fd164;
	sub.f64 	%fd166, %fd163, %fd165;
	ld.global.f64 	%fd167, [%rd14+16];
	mul.f64 	%fd168, %fd481, %fd167;
	ld.global.f64 	%fd169, [%rd15+16];
	sub.f64 	%fd170, %fd163, %fd169;
	mul.f64 	%fd171, %fd168, %fd170;
	sub.f64 	%fd172, %fd166, %fd171;
	add.s64 	%rd229, %rd27, %rd23;
	st.global.f64 	[%rd229], %fd172;
	add.s64 	%rd230, %rd28, %rd23;
	ld.global.f64 	%fd173, [%rd230];
	add.s64 	%rd231, %rd29, %rd25;
	ld.global.f32 	%f163, [%rd231];
	cvt.f64.f32 	%fd174, %f163;
	fma.rn.f64 	%fd175, %fd1, %fd174, %fd173;
	ld.global.f64 	%fd176, [%rd14+16];
	mul.f64 	%fd177, %fd481, %fd176;
	ld.global.f64 	%fd178, [%rd19+16];
	sub.f64 	%fd179, %fd173, %fd178;
	mul.f64 	%fd180, %fd177, %fd179;
	sub.f64 	%fd181, %fd175, %fd180;
	add.s64 	%rd232, %rd30, %rd23;
	st.global.f64 	[%rd232], %fd181;
	add.s64 	%rd233, %rd31, %rd23;
	ld.global.f64 	%fd182, [%rd233];
	ld.global.f64 	%fd183, [%rd21+16];
	sub.f64 	%fd184, %fd182, %fd183;
	mul.f64 	%fd185, %fd481, %fd184;
	sub.f64 	%fd186, %fd182, %fd185;
	add.s64 	%rd234, %rd32, %rd23;
	st.global.f64 	[%rd234], %fd186;
$L__BB4_65:
	setp.gt.u32 	%p48, %r137, -4;
	@%p48 bra 	$L__BB4_68;
	mul.lo.s32 	%r138, %r155, %r3;
$L__BB4_67:
	ld.param.u64 	%rd446, [_Z8update_dPKiiidddddPKdS2_S2_S2_PfS3_S3_S3_S3_S3_S3_S3_S3_S3_S3_S3_S3_S3_PdS4_S4_S4_S4_S4_S4__param_28];
	ld.param.u64 	%rd433, [_Z8update_dPKiiidddddPKdS2_S2_S2_PfS3_S3_S3_S3_S3_S3_S3_S3_S3_S3_S3_S3_S3_PdS4_S4_S4_S4_S4_S4__param_11];
	ld.param.u64 	%rd431, [_Z8update_dPKiiidddddPKdS2_S2_S2_PfS3_S3_S3_S3_S3_S3_S3_S3_S3_S3_S3_S3_S3_PdS4_S4_S4_S4_S4_S4__param_10];
	ld.param.u64 	%rd429, [_Z8update_dPKiiidddddPKdS2_S2_S2_PfS3_S3_S3_S3_S3_S3_S3_S3_S3_S3_S3_S3_S3_PdS4_S4_S4_S4_S4_S4__param_9];
	ld.param.u64 	%rd427, [_Z8update_dPKiiidddddPKdS2_S2_S2_PfS3_S3_S3_S3_S3_S3_S3_S3_S3_S3_S3_S3_S3_PdS4_S4_S4_S4_S4_S4__param_8];
	ld.param.f64 	%fd482, [_Z8update_dPKiiidddddPKdS2_S2_S2_PfS3_S3_S3_S3_S3_S3_S3_S3_S3_S3_S3_S3_S3_PdS4_S4_S4_S4_S4_S4__param_7];
	mad.lo.s32 	%r139, %r156, %r2, %r138;
	mad.lo.s32 	%r140, %r155, %r1, %r156;
	mul.wide.s32 	%rd235, %r139, 8;
	add.s64 	%rd236, %rd9, %rd235;
	ld.global.f64 	%fd187, [%rd236];
	mul.wide.s32 	%rd237, %r139, 4;
	add.s64 	%rd238, %rd3, %rd237;
	ld.global.f32 	%f164, [%rd238];
	cvt.f64.f32 	%fd188, %f164;
	mul.f64 	%fd189, %fd1, %fd188;
	sub.f64 	%fd190, %fd187, %fd189;
	cvta.to.global.u64 	%rd239, %rd433;
	mul.wide.s32 	%rd240, %r140, 8;
	add.s64 	%rd241, %rd239, %rd240;
	ld.global.f64 	%fd191, [%rd241];
	mul.f64 	%fd192, %fd482, %fd191;
	cvta.to.global.u64 	%rd242, %rd427;
	add.s64 	%rd243, %rd242, %rd240;
	ld.global.f64 	%fd193, [%rd243];
	sub.f64 	%fd194, %fd187, %fd193;
	mul.f64 	%fd195, %fd192, %fd194;
	sub.f64 	%fd196, %fd190, %fd195;
	add.s64 	%rd244, %rd7, %rd235;
	st.global.f64 	[%rd244], %fd196;
	cvta.to.global.u64 	%rd245, %rd446;
	add.s64 	%rd246, %rd245, %rd235;
	ld.global.f64 	%fd197, [%rd246];
	add.s64 	%rd247, %rd1, %rd237;
	ld.global.f32 	%f165, [%rd247];
	cvt.f64.f32 	%fd198, %f165;
	fma.rn.f64 	%fd199, %fd1, %fd198, %fd197;
	ld.global.f64 	%fd200, [%rd241];
	mul.f64 	%fd201, %fd482, %fd200;
	cvta.to.global.u64 	%rd248, %rd429;
	add.s64 	%rd249, %rd248, %rd240;
	ld.global.f64 	%fd202, [%rd249];
	sub.f64 	%fd203, %fd197, %fd202;
	mul.f64 	%fd204, %fd201, %fd203;
	sub.f64 	%fd205, %fd199, %fd204;
	add.s64 	%rd250, %rd5, %rd235;
	st.global.f64 	[%rd250], %fd205;
	add.s64 	%rd251, %rd4, %rd235;
	ld.global.f64 	%fd206, [%rd251];
	cvta.to.global.u64 	%rd252, %rd431;
	add.s64 	%rd253, %rd252, %rd240;
	ld.global.f64 	%fd207, [%rd253];
	sub.f64 	%fd208, %fd206, %fd207;
	mul.f64 	%fd209, %fd482, %fd208;
	sub.f64 	%fd210, %fd206, %fd209;
	add.s64 	%rd254, %rd2, %rd235;
	st.global.f64 	[%rd254], %fd210;
	add.s64 	%rd256, %rd236, %rd255;
	ld.global.f64 	%fd211, [%rd256];
	add.s64 	%rd258, %rd238, %rd257;
	ld.global.f32 	%f166, [%rd258];
	cvt.f64.f32 	%fd212, %f166;
	mul.f64 	%fd213, %fd1, %fd212;
	sub.f64 	%fd214, %fd211, %fd213;
	ld.global.f64 	%fd215, [%rd241+8];
	mul.f64 	%fd216, %fd482, %fd215;
	ld.global.f64 	%fd217, [%rd243+8];
	sub.f64 	%fd218, %fd211, %fd217;
	mul.f64 	%fd219, %fd216, %fd218;
	sub.f64 	%fd220, %fd214, %fd219;
	add.s64 	%rd259, %rd244, %rd255;
	st.global.f64 	[%rd259], %fd220;
	add.s64 	%rd260, %rd246, %rd255;
	ld.global.f64 	%fd221, [%rd260];
	add.s64 	%rd261, %rd247, %rd257;
	ld.global.f32 	%f167, [%rd261];
	cvt.f64.f32 	%fd222, %f167;
	fma.rn.f64 	%fd223, %fd1, %fd222, %fd221;
	ld.global.f64 	%fd224, [%rd241+8];
	mul.f64 	%fd225, %fd482, %fd224;
	ld.global.f64 	%fd226, [%rd249+8];
	sub.f64 	%fd227, %fd221, %fd226;
	mul.f64 	%fd228, %fd225, %fd227;
	sub.f64 	%fd229, %fd223, %fd228;
	add.s64 	%rd262, %rd250, %rd255;
	st.global.f64 	[%rd262], %fd229;
	add.s64 	%rd263, %rd251, %rd255;
	ld.global.f64 	%fd230, [%rd263];
	ld.global.f64 	%fd231, [%rd253+8];
	sub.f64 	%fd232, %fd230, %fd231;
	mul.f64 	%fd233, %fd482, %fd232;
	sub.f64 	%fd234, %fd230, %fd233;
	add.s64 	%rd264, %rd254, %rd255;
	st.global.f64 	[%rd264], %fd234;
	add.s64 	%rd265, %rd256, %rd255;
	ld.global.f64 	%fd235, [%rd265];
	add.s64 	%rd266, %rd258, %rd257;
	ld.global.f32 	%f168, [%rd266];
	cvt.f64.f32 	%fd236, %f168;
	mul.f64 	%fd237, %fd1, %fd236;
	sub.f64 	%fd238, %fd235, %fd237;
	ld.global.f64 	%fd239, [%rd241+16];
	mul.f64 	%fd240, %fd482, %fd239;
	ld.global.f64 	%fd241, [%rd243+16];
	sub.f64 	%fd242, %fd235, %fd241;
	mul.f64 	%fd243, %fd240, %fd242;
	sub.f64 	%fd244, %fd238, %fd243;
	add.s64 	%rd267, %rd259, %rd255;
	st.global.f64 	[%rd267], %fd244;
	add.s64 	%rd268, %rd260, %rd255;
	ld.global.f64 	%fd245, [%rd268];
	add.s64 	%rd269, %rd261, %rd257;
	ld.global.f32 	%f169, [%rd269];
	cvt.f64.f32 	%fd246, %f169;
	fma.rn.f64 	%fd247, %fd1, %fd246, %fd245;
	ld.global.f64 	%fd248, [%rd241+16];
	mul.f64 	%fd249, %fd482, %fd248;
	ld.global.f64 	%fd250, [%rd249+16];
	sub.f64 	%fd251, %fd245, %fd250;
	mul.f64 	%fd252, %fd249, %fd251;
	sub.f64 	%fd253, %fd247, %fd252;
	add.s64 	%rd270, %rd262, %rd255;
	st.global.f64 	[%rd270], %fd253;
	add.s64 	%rd271, %rd263, %rd255;
	ld.global.f64 	%fd254, [%rd271];
	ld.global.f64 	%fd255, [%rd253+16];
	sub.f64 	%fd256, %fd254, %fd255;
	mul.f64 	%fd257, %fd482, %fd256;
	sub.f64 	%fd258, %fd254, %fd257;
	add.s64 	%rd272, %rd264, %rd255;
	st.global.f64 	[%rd272], %fd258;
	add.s64 	%rd273, %rd265, %rd255;
	ld.global.f64 	%fd259, [%rd273];
	add.s64 	%rd274, %rd266, %rd257;
	ld.global.f32 	%f170, [%rd274];
	cvt.f64.f32 	%fd260, %f170;
	mul.f64 	%fd261, %fd1, %fd260;
	sub.f64 	%fd262, %fd259, %fd261;
	ld.global.f64 	%fd263, [%rd241+24];
	mul.f64 	%fd264, %fd482, %fd263;
	ld.global.f64 	%fd265, [%rd243+24];
	sub.f64 	%fd266, %fd259, %fd265;
	mul.f64 	%fd267, %fd264, %fd266;
	sub.f64 	%fd268, %fd262, %fd267;
	add.s64 	%rd275, %rd267, %rd255;
	st.global.f64 	[%rd275], %fd268;
	add.s64 	%rd276, %rd268, %rd255;
	ld.global.f64 	%fd269, [%rd276];
	add.s64 	%rd277, %rd269, %rd257;
	ld.global.f32 	%f171, [%rd277];
	cvt.f64.f32 	%fd270, %f171;
	fma.rn.f64 	%fd271, %fd1, %fd270, %fd269;
	ld.global.f64 	%fd272, [%rd241+24];
	mul.f64 	%fd273, %fd482, %fd272;
	ld.global.f64 	%fd274, [%rd249+24];
	sub.f64 	%fd275, %fd269, %fd274;
	mul.f64 	%fd276, %fd273, %fd275;
	sub.f64 	%fd277, %fd271, %fd276;
	add.s64 	%rd278, %rd270, %rd255;
	st.global.f64 	[%rd278], %fd277;
	add.s64 	%rd279, %rd271, %rd255;
	ld.global.f64 	%fd278, [%rd279];
	ld.global.f64 	%fd279, [%rd253+24];
	sub.f64 	%fd280, %fd278, %fd279;
	mul.f64 	%fd281, %fd482, %fd280;
	sub.f64 	%fd282, %fd278, %fd281;
	add.s64 	%rd280, %rd272, %rd255;
	st.global.f64 	[%rd280], %fd282;
	add.s32 	%r156, %r156, 4;
	setp.ne.s32 	%p49, %r156, %r10;
	@%p49 bra 	$L__BB4_67;
$L__BB4_68:
	add.s32 	%r155, %r155, 1;
	setp.ne.s32 	%p50, %r155, %r9;
	@%p50 bra 	$L__BB4_60;
$L__BB4_69:
	ld.param.u32 	%r151, [_Z8update_dPKiiidddddPKdS2_S2_S2_PfS3_S3_S3_S3_S3_S3_S3_S3_S3_S3_S3_S3_S3_PdS4_S4_S4_S4_S4_S4__param_2];
	setp.ne.s32 	%p51, %r151, 1;
	@%p51 bra 	$L__BB4_96;
	setp.ge.s32 	%p52, %r161, %r9;
	@%p52 bra 	$L__BB4_87;
	add.s32 	%r36, %r2, -1;
	sub.s32 	%r141, %r10, %r164;
	and.b32  	%r37, %r141, 3;
	mul.lo.s32 	%r38, %r164, %r2;
	add.s32 	%r39, %r164, 1;
	add.s32 	%r40, %r164, 2;
	add.s32 	%r41, %r164, 3;
	sub.s32 	%r42, %r164, %r10;
	mul.wide.s32 	%rd303, %r2, 8;
	mul.wide.s32 	%rd305, %r2, 4;
	mov.u32 	%r158, %r161;
$L__BB4_72:
	setp.ge.s32 	%p53, %r164, %r10;
	@%p53 bra 	$L__BB4_79;
	ld.param.u64 	%rd447, [_Z8update_dPKiiidddddPKdS2_S2_S2_PfS3_S3_S3_S3_S3_S3_S3_S3_S3_S3_S3_S3_S3_PdS4_S4_S4_S4_S4_S4__param_28];
	cvta.to.global.u64 	%rd33, %rd447;
	setp.eq.s32 	%p54, %r37, 0;
	mad.lo.s32 	%r44, %r158, %r3, %r36;
	mov.u32 	%r159, %r164;
	@%p54 bra 	$L__BB4_77;
	setp.eq.s32 	%p55, %r37, 1;
	add.s32 	%r142, %r44, %r38;
	mul.wide.s32 	%rd281, %r142, 8;
	add.s64 	%rd34, %rd9, %rd281;
	ld.global.f64 	%fd283, [%rd34];
	mul.wide.s32 	%rd282, %r142, 4;
	add.s64 	%rd35, %rd3, %rd282;
	ld.global.f32 	%f172, [%rd35];
	cvt.f64.f32 	%fd284, %f172;
	fma.rn.f64 	%fd285, %fd1, %fd284, %fd283;
	add.s64 	%rd36, %rd7, %rd281;
	st.global.f64 	[%rd36], %fd285;
	add.s64 	%rd37, %rd33, %rd281;
	ld.global.f64 	%fd286, [%rd37];
	add.s64 	%rd38, %rd1, %rd282;
	ld.global.f32 	%f173, [%rd38];
	cvt.f64.f32 	%fd287, %f173;
	mul.f64 	%fd288, %fd1, %fd287;
	sub.f64 	%fd289, %fd286, %fd288;
	add.s64 	%rd39, %rd5, %rd281;
	st.global.f64 	[%rd39], %fd289;
	add.s64 	%rd40, %rd4, %rd281;
	ld.global.f64 	%fd290, [%rd40];
	add.s64 	%rd41, %rd8, %rd282;
	ld.global.f32 	%f174, [%rd41];
	cvt.f64.f32 	%fd291, %f174;
	fma.rn.f64 	%fd292, %fd1, %fd291, %fd290;
	add.s64 	%rd42, %rd2, %rd281;
	st.global.f64 	[%rd42], %fd292;
	mov.u32 	%r159, %r39;
	@%p55 bra 	$L__BB4_77;
	setp.eq.s32 	%p56, %r37, 2;
	mul.wide.s32 	%rd43, %r2, 8;
	add.s64 	%rd44, %rd34, %rd43;
	ld.global.f64 	%fd293, [%rd44];
	mul.wide.s32 	%rd45, %r2, 4;
	add.s64 	%rd46, %rd35, %rd45;
	ld.global.f32 	%f175, [%rd46];
	cvt.f64.f32 	%fd294, %f175;
	fma.rn.f64 	%fd295, %fd1, %fd294, %fd293;
	add.s64 	%rd47, %rd36, %rd43;
	st.global.f64 	[%rd47], %fd295;
	add.s64 	%rd48, %rd37, %rd43;
	ld.global.f64 	%fd296, [%rd48];
	add.s64 	%rd49, %rd38, %rd45;
	ld.global.f32 	%f176, [%rd49];
	cvt.f64.f32 	%fd297, %f176;
	mul.f64 	%fd298, %fd1, %fd297;
	sub.f64 	%fd299, %fd296, %fd298;
	add.s64 	%rd50, %rd39, %rd43;
	st.global.f64 	[%rd50], %fd299;
	add.s64 	%rd51, %rd40, %rd43;
	ld.global.f64 	%fd300, [%rd51];
	add.s64 	%rd52, %rd41, %rd45;
	ld.global.f32 	%f177, [%rd52];
	cvt.f64.f32 	%fd301, %f177;
	fma.rn.f64 	%fd302, %fd1, %fd301, %fd300;
	add.s64 	%rd53, %rd42, %rd43;
	st.global.f64 	[%rd53], %fd302;
	mov.u32 	%r159, %r40;
	@%p56 bra 	$L__BB4_77;
	add.s64 	%rd283, %rd44, %rd43;
	ld.global.f64 	%fd303, [%rd283];
	add.s64 	%rd284, %rd46, %rd45;
	ld.global.f32 	%f178, [%rd284];
	cvt.f64.f32 	%fd304, %f178;
	fma.rn.f64 	%fd305, %fd1, %fd304, %fd303;
	add.s64 	%rd285, %rd47, %rd43;
	st.global.f64 	[%rd285], %fd305;
	add.s64 	%rd286, %rd48, %rd43;
	ld.global.f64 	%fd306, [%rd286];
	add.s64 	%rd287, %rd49, %rd45;
	ld.global.f32 	%f179, [%rd287];
	cvt.f64.f32 	%fd307, %f179;
	mul.f64 	%fd308, %fd1, %fd307;
	sub.f64 	%fd309, %fd306, %fd308;
	add.s64 	%rd288, %rd50, %rd43;
	st.global.f64 	[%rd288], %fd309;
	add.s64 	%rd289, %rd51, %rd43;
	ld.global.f64 	%fd310, [%rd289];
	add.s64 	%rd290, %rd52, %rd45;
	ld.global.f32 	%f180, [%rd290];
	cvt.f64.f32 	%fd311, %f180;
	fma.rn.f64 	%fd312, %fd1, %fd311, %fd310;
	add.s64 	%rd291, %rd53, %rd43;
	st.global.f64 	[%rd291], %fd312;
	mov.u32 	%r159, %r41;
$L__BB4_77:
	setp.gt.u32 	%p57, %r42, -4;
	@%p57 bra 	$L__BB4_79;
$L__BB4_78:
	mad.lo.s32 	%r143, %r159, %r2, %r44;
	mul.wide.s32 	%rd292, %r143, 8;
	add.s64 	%rd293, %rd9, %rd292;
	ld.global.f64 	%fd313, [%rd293];
	mul.wide.s32 	%rd294, %r143, 4;
	add.s64 	%rd295, %rd3, %rd294;
	ld.global.f32 	%f181, [%rd295];
	cvt.f64.f32 	%fd314, %f181;
	fma.rn.f64 	%fd315, %fd1, %fd314, %fd313;
	add.s64 	%rd296, %rd7, %rd292;
	st.global.f64 	[%rd296], %fd315;
	add.s64 	%rd297, %rd33, %rd292;
	ld.global.f64 	%fd316, [%rd297];
	add.s64 	%rd298, %rd1, %rd294;
	ld.global.f32 	%f182, [%rd298];
	cvt.f64.f32 	%fd317, %f182;
	mul.f64 	%fd318, %fd1, %fd317;
	sub.f64 	%fd319, %fd316, %fd318;
	add.s64 	%rd299, %rd5, %rd292;
	st.global.f64 	[%rd299], %fd319;
	add.s64 	%rd300, %rd4, %rd292;
	ld.global.f64 	%fd320, [%rd300];
	add.s64 	%rd301, %rd8, %rd294;
	ld.global.f32 	%f183, [%rd301];
	cvt.f64.f32 	%fd321, %f183;
	fma.rn.f64 	%fd322, %fd1, %fd321, %fd320;
	add.s64 	%rd302, %rd2, %rd292;
	st.global.f64 	[%rd302], %fd322;
	add.s64 	%rd304, %rd293, %rd303;
	ld.global.f64 	%fd323, [%rd304];
	add.s64 	%rd306, %rd295, %rd305;
	ld.global.f32 	%f184, [%rd306];
	cvt.f64.f32 	%fd324, %f184;
	fma.rn.f64 	%fd325, %fd1, %fd324, %fd323;
	add.s64 	%rd307, %rd296, %rd303;
	st.global.f64 	[%rd307], %fd325;
	add.s64 	%rd308, %rd297, %rd303;
	ld.global.f64 	%fd326, [%rd308];
	add.s64 	%rd309, %rd298, %rd305;
	ld.global.f32 	%f185, [%rd309];
	cvt.f64.f32 	%fd327, %f185;
	mul.f64 	%fd328, %fd1, %fd327;
	sub.f64 	%fd329, %fd326, %fd328;
	add.s64 	%rd310, %rd299, %rd303;
	st.global.f64 	[%rd310], %fd329;
	add.s64 	%rd311, %rd300, %rd303;
	ld.global.f64 	%fd330, [%rd311];
	add.s64 	%rd312, %rd301, %rd305;
	ld.global.f32 	%f186, [%rd312];
	cvt.f64.f32 	%fd331, %f186;
	fma.rn.f64 	%fd332, %fd1, %fd331, %fd330;
	add.s64 	%rd313, %rd302, %rd303;
	st.global.f64 	[%rd313], %fd332;
	add.s64 	%rd314, %rd304, %rd303;
	ld.global.f64 	%fd333, [%rd314];
	add.s64 	%rd315, %rd306, %rd305;
	ld.global.f32 	%f187, [%rd315];
	cvt.f64.f32 	%fd334, %f187;
	fma.rn.f64 	%fd335, %fd1, %fd334, %fd333;
	add.s64 	%rd316, %rd307, %rd303;
	st.global.f64 	[%rd316], %fd335;
	add.s64 	%rd317, %rd308, %rd303;
	ld.global.f64 	%fd336, [%rd317];
	add.s64 	%rd318, %rd309, %rd305;
	ld.global.f32 	%f188, [%rd318];
	cvt.f64.f32 	%fd337, %f188;
	mul.f64 	%fd338, %fd1, %fd337;
	sub.f64 	%fd339, %fd336, %fd338;
	add.s64 	%rd319, %rd310, %rd303;
	st.global.f64 	[%rd319], %fd339;
	add.s64 	%rd320, %rd311, %rd303;
	ld.global.f64 	%fd340, [%rd320];
	add.s64 	%rd321, %rd312, %rd305;
	ld.global.f32 	%f189, [%rd321];
	cvt.f64.f32 	%fd341, %f189;
	fma.rn.f64 	%fd342, %fd1, %fd341, %fd340;
	add.s64 	%rd322, %rd313, %rd303;
	st.global.f64 	[%rd322], %fd342;
	add.s64 	%rd323, %rd314, %rd303;
	ld.global.f64 	%fd343, [%rd323];
	add.s64 	%rd324, %rd315, %rd305;
	ld.global.f32 	%f190, [%rd324];
	cvt.f64.f32 	%fd344, %f190;
	fma.rn.f64 	%fd345, %fd1, %fd344, %fd343;
	add.s64 	%rd325, %rd316, %rd303;
	st.global.f64 	[%rd325], %fd345;
	add.s64 	%rd326, %rd317, %rd303;
	ld.global.f64 	%fd346, [%rd326];
	add.s64 	%rd327, %rd318, %rd305;
	ld.global.f32 	%f191, [%rd327];
	cvt.f64.f32 	%fd347, %f191;
	mul.f64 	%fd348, %fd1, %fd347;
	sub.f64 	%fd349, %fd346, %fd348;
	add.s64 	%rd328, %rd319, %rd303;
	st.global.f64 	[%rd328], %fd349;
	add.s64 	%rd329, %rd320, %rd303;
	ld.global.f64 	%fd350, [%rd329];
	add.s64 	%rd330, %rd321, %rd305;
	ld.global.f32 	%f192, [%rd330];
	cvt.f64.f32 	%fd351, %f192;
	fma.rn.f64 	%fd352, %fd1, %fd351, %fd350;
	add.s64 	%rd331, %rd322, %rd303;
	st.global.f64 	[%rd331], %fd352;
	add.s32 	%r159, %r159, 4;
	setp.ne.s32 	%p58, %r159, %r10;
	@%p58 bra 	$L__BB4_78;
$L__BB4_79:
	add.s32 	%r158, %r158, 1;
	setp.eq.s32 	%p59, %r158, %r9;
	@%p59 bra 	$L__BB4_80;
	bra.uni 	$L__BB4_72;
$L__BB4_80:
	sub.s32 	%r46, %r3, %r2;
	sub.s32 	%r144, %r11, %r6;
	add.s32 	%r47, %r6, 1;
	and.b32  	%r48, %r144, 1;
	mul.wide.s32 	%rd367, %r46, 8;
	mul.wide.s32 	%rd369, %r46, 4;
$L__BB4_81:
	setp.le.s32 	%p60, %r11, %r6;
	@%p60 bra 	$L__BB4_86;
	setp.eq.s32 	%p61, %r48, 0;
	mul.lo.s32 	%r53, %r161, %r3;
	mov.u32 	%r163, %r6;
	@%p61 bra 	$L__BB4_84;
	ld.param.u64 	%rd448, [_Z8update_dPKiiidddddPKdS2_S2_S2_PfS3_S3_S3_S3_S3_S3_S3_S3_S3_S3_S3_S3_S3_PdS4_S4_S4_S4_S4_S4__param_28];
	add.s32 	%r145, %r6, %r53;
	mul.wide.s32 	%rd332, %r145, 8;
	add.s64 	%rd333, %rd9, %rd332;
	ld.global.f64 	%fd353, [%rd333];
	mul.wide.s32 	%rd334, %r145, 4;
	add.s64 	%rd335, %rd6, %rd334;
	ld.global.f32 	%f193, [%rd335];
	cvt.f64.f32 	%fd354, %f193;
	fma.rn.f64 	%fd355, %fd1, %fd354, %fd353;
	add.s64 	%rd336, %rd7, %rd332;
	st.global.f64 	[%rd336], %fd355;
	cvta.to.global.u64 	%rd337, %rd448;
	add.s64 	%rd338, %rd337, %rd332;
	ld.global.f64 	%fd356, [%rd338];
	add.s64 	%rd339, %rd8, %rd334;
	ld.global.f32 	%f194, [%rd339];
	cvt.f64.f32 	%fd357, %f194;
	mul.f64 	%fd358, %fd1, %fd357;
	sub.f64 	%fd359, %fd356, %fd358;
	add.s64 	%rd340, %rd5, %rd332;
	st.global.f64 	[%rd340], %fd359;
	add.s64 	%rd341, %rd4, %rd332;
	ld.global.f64 	%fd360, [%rd341];
	add.s64 	%rd342, %rd1, %rd334;
	ld.global.f32 	%f195, [%rd342];
	cvt.f64.f32 	%fd361, %f195;
	mul.f64 	%fd362, %fd1, %fd361;
	sub.f64 	%fd363, %fd360, %fd362;
	add.s64 	%rd343, %rd2, %rd332;
	st.global.f64 	[%rd343], %fd363;
	mul.wide.s32 	%rd344, %r46, 8;
	add.s64 	%rd345, %rd333, %rd344;
	ld.global.f64 	%fd364, [%rd345];
	mul.wide.s32 	%rd346, %r46, 4;
	add.s64 	%rd347, %rd335, %rd346;
	ld.global.f32 	%f196, [%rd347];
	cvt.f64.f32 	%fd365, %f196;
	mul.f64 	%fd366, %fd1, %fd365;
	sub.f64 	%fd367, %fd364, %fd366;
	add.s64 	%rd348, %rd336, %rd344;
	st.global.f64 	[%rd348], %fd367;
	add.s64 	%rd349, %rd338, %rd344;
	ld.global.f64 	%fd368, [%rd349];
	add.s64 	%rd350, %rd339, %rd346;
	ld.global.f32 	%f197, [%rd350];
	cvt.f64.f32 	%fd369, %f197;
	fma.rn.f64 	%fd370, %fd1, %fd369, %fd368;
	add.s64 	%rd351, %rd340, %rd344;
	st.global.f64 	[%rd351], %fd370;
	add.s64 	%rd352, %rd341, %rd344;
	ld.global.f64 	%fd371, [%rd352];
	add.s64 	%rd353, %rd342, %rd346;
	ld.global.f32 	%f198, [%rd353];
	cvt.f64.f32 	%fd372, %f198;
	fma.rn.f64 	%fd373, %fd1, %fd372, %fd371;
	add.s64 	%rd354, %rd343, %rd344;
	st.global.f64 	[%rd354], %fd373;
	mov.u32 	%r163, %r47;
$L__BB4_84:
	setp.eq.s32 	%p62, %r11, %r47;
	@%p62 bra 	$L__BB4_86;
$L__BB4_85:
	ld.param.u64 	%rd449, [_Z8update_dPKiiidddddPKdS2_S2_S2_PfS3_S3_S3_S3_S3_S3_S3_S3_S3_S3_S3_S3_S3_PdS4_S4_S4_S4_S4_S4__param_28];
	add.s32 	%r146, %r163, %r53;
	mul.wide.s32 	%rd355, %r146, 8;
	add.s64 	%rd356, %rd9, %rd355;
	ld.global.f64 	%fd374, [%rd356];
	mul.wide.s32 	%rd357, %r146, 4;
	add.s64 	%rd358, %rd6, %rd357;
	ld.global.f32 	%f199, [%rd358];
	cvt.f64.f32 	%fd375, %f199;
	fma.rn.f64 	%fd376, %fd1, %fd375, %fd374;
	add.s64 	%rd359, %rd7, %rd355;
	st.global.f64 	[%rd359], %fd376;
	cvta.to.global.u64 	%rd360, %rd449;
	add.s64 	%rd361, %rd360, %rd355;
	ld.global.f64 	%fd377, [%rd361];
	add.s64 	%rd362, %rd8, %rd357;
	ld.global.f32 	%f200, [%rd362];
	cvt.f64.f32 	%fd378, %f200;
	mul.f64 	%fd379, %fd1, %fd378;
	sub.f64 	%fd380, %fd377, %fd379;
	add.s64 	%rd363, %rd5, %rd355;
	st.global.f64 	[%rd363], %fd380;
	add.s64 	%rd364, %rd4, %rd355;
	ld.global.f64 	%fd381, [%rd364];
	add.s64 	%rd365, %rd1, %rd357;
	ld.global.f32 	%f201, [%rd365];
	cvt.f64.f32 	%fd382, %f201;
	mul.f64 	%fd383, %fd1, %fd382;
	sub.f64 	%fd384, %fd381, %fd383;
	add.s64 	%rd366, %rd2, %rd355;
	st.global.f64 	[%rd366], %fd384;
	add.s64 	%rd368, %rd356, %rd367;
	ld.global.f64 	%fd385, [%rd368];
	add.s64 	%rd370, %rd358, %rd369;
	ld.global.f32 	%f202, [%rd370];
	cvt.f64.f32 	%fd386, %f202;
	mul.f64 	%fd387, %fd1, %fd386;
	sub.f64 	%fd388, %fd385, %fd387;
	add.s64 	%rd371, %rd359, %rd367;
	st.global.f64 	[%rd371], %fd388;
	add.s64 	%rd372, %rd361, %rd367;
	ld.global.f64 	%fd389, [%rd372];
	add.s64 	%rd373, %rd362, %rd369;
	ld.global.f32 	%f203, [%rd373];
	cvt.f64.f32 	%fd390, %f203;
	fma.rn.f64 	%fd391, %fd1, %fd390, %fd389;
	add.s64 	%rd374, %rd363, %rd367;
	st.global.f64 	[%rd374], %fd391;
	add.s64 	%rd375, %rd364, %rd367;
	ld.global.f64 	%fd392, [%rd375];
	add.s64 	%rd376, %rd365, %rd369;
	ld.global.f32 	%f204, [%rd376];
	cvt.f64.f32 	%fd393, %f204;
	fma.rn.f64 	%fd394, %fd1, %fd393, %fd392;
	add.s64 	%rd377, %rd366, %rd367;
	st.global.f64 	[%rd377], %fd394;
	ld.global.f64 	%fd395, [%rd356+8];
	ld.global.f32 	%f205, [%rd358+4];
	cvt.f64.f32 	%fd396, %f205;
	fma.rn.f64 	%fd397, %fd1, %fd396, %fd395;
	st.global.f64 	[%rd359+8], %fd397;
	ld.global.f64 	%fd398, [%rd361+8];
	ld.global.f32 	%f206, [%rd362+4];
	cvt.f64.f32 	%fd399, %f206;
	mul.f64 	%fd400, %fd1, %fd399;
	sub.f64 	%fd401, %fd398, %fd400;
	st.global.f64 	[%rd363+8], %fd401;
	ld.global.f64 	%fd402, [%rd364+8];
	ld.global.f32 	%f207, [%rd365+4];
	cvt.f64.f32 	%fd403, %f207;
	mul.f64 	%fd404, %fd1, %fd403;
	sub.f64 	%fd405, %fd402, %fd404;
	st.global.f64 	[%rd366+8], %fd405;
	ld.global.f64 	%fd406, [%rd368+8];
	ld.global.f32 	%f208, [%rd370+4];
	cvt.f64.f32 	%fd407, %f208;
	mul.f64 	%fd408, %fd1, %fd407;
	sub.f64 	%fd409, %fd406, %fd408;
	st.global.f64 	[%rd371+8], %fd409;
	ld.global.f64 	%fd410, [%rd372+8];
	ld.global.f32 	%f209, [%rd373+4];
	cvt.f64.f32 	%fd411, %f209;
	fma.rn.f64 	%fd412, %fd1, %fd411, %fd410;
	st.global.f64 	[%rd374+8], %fd412;
	ld.global.f64 	%fd413, [%rd375+8];
	ld.global.f32 	%f210, [%rd376+4];
	cvt.f64.f32 	%fd414, %f210;
	fma.rn.f64 	%fd415, %fd1, %fd414, %fd413;
	st.global.f64 	[%rd377+8], %fd415;
	add.s32 	%r163, %r163, 2;
	setp.ne.s32 	%p63, %r163, %r11;
	@%p63 bra 	$L__BB4_85;
$L__BB4_86:
	add.s32 	%r161, %r161, 1;
	setp.eq.s32 	%p64, %r161, %r9;
	@%p64 bra 	$L__BB4_87;
	bra.uni 	$L__BB4_81;
$L__BB4_87:
	setp.ge.s32 	%p65, %r164, %r10;
	@%p65 bra 	$L__BB4_96;
	mul.lo.s32 	%r55, %r3, %r13;
	sub.s32 	%r147, %r11, %r6;
	add.s32 	%r56, %r6, 1;
	and.b32  	%r57, %r147, 1;
	neg.s32 	%r58, %r11;
$L__BB4_89:
	setp.le.s32 	%p66, %r11, %r6;
	@%p66 bra 	$L__BB4_95;
	setp.eq.s32 	%p67, %r57, 0;
	mul.lo.s32 	%r63, %r164, %r2;
	add.s32 	%r64, %r63, %r55;
	mov.u32 	%r165, %r6;
	@%p67 bra 	$L__BB4_92;
	ld.param.u64 	%rd450, [_Z8update_dPKiiidddddPKdS2_S2_S2_PfS3_S3_S3_S3_S3_S3_S3_S3_S3_S3_S3_S3_S3_PdS4_S4_S4_S4_S4_S4__param_28];
	add.s32 	%r148, %r6, %r63;
	mul.wide.s32 	%rd378, %r148, 8;
	add.s64 	%rd379, %rd9, %rd378;
	ld.global.f64 	%fd416, [%rd379];
	mul.wide.s32 	%rd380, %r148, 4;
	add.s64 	%rd381, %rd8, %rd380;
	ld.global.f32 	%f211, [%rd381];
	cvt.f64.f32 	%fd417, %f211;
	mul.f64 	%fd418, %fd1, %fd417;
	sub.f64 	%fd419, %fd416, %fd418;
	add.s64 	%rd382, %rd7, %rd378;
	st.global.f64 	[%rd382], %fd419;
	cvta.to.global.u64 	%rd383, %rd450;
	add.s64 	%rd384, %rd383, %rd378;
	ld.global.f64 	%fd420, [%rd384];
	add.s64 	%rd385, %rd6, %rd380;
	ld.global.f32 	%f212, [%rd385];
	cvt.f64.f32 	%fd421, %f212;
	mul.f64 	%fd422, %fd1, %fd421;
	sub.f64 	%fd423, %fd420, %fd422;
	add.s64 	%rd386, %rd5, %rd378;
	st.global.f64 	[%rd386], %fd423;
	add.s64 	%rd387, %rd4, %rd378;
	ld.global.f64 	%fd424, [%rd387];
	add.s64 	%rd388, %rd3, %rd380;
	ld.global.f32 	%f213, [%rd388];
	cvt.f64.f32 	%fd425, %f213;
	fma.rn.f64 	%fd426, %fd1, %fd425, %fd424;
	add.s64 	%rd389, %rd2, %rd378;
	st.global.f64 	[%rd389], %fd426;
	add.s32 	%r149, %r64, %r6;
	mul.wide.s32 	%rd390, %r149, 8;
	add.s64 	%rd391, %rd9, %rd390;
	ld.global.f64 	%fd427, [%rd391];
	mul.wide.s32 	%rd392, %r149, 4;
	add.s64 	%rd393, %rd8, %rd392;
	ld.global.f32 	%f214, [%rd393];
	cvt.f64.f32 	%fd428, %f214;
	fma.rn.f64 	%fd429, %fd1, %fd428, %fd427;
	add.s64 	%rd394, %rd7, %rd390;
	st.global.f64 	[%rd394], %fd429;
	add.s64 	%rd395, %rd383, %rd390;
	ld.global.f64 	%fd430, [%rd395];
	add.s64 	%rd396, %rd6, %rd392;
	ld.global.f32 	%f215, [%rd396];
	cvt.f64.f32 	%fd431, %f215;
	fma.rn.f64 	%fd432, %fd1, %fd431, %fd430;
	add.s64 	%rd397, %rd5, %rd390;
	st.global.f64 	[%rd397], %fd432;
	add.s64 	%rd398, %rd4, %rd390;
	ld.global.f64 	%fd433, [%rd398];
	add.s64 	%rd399, %rd3, %rd392;
	ld.global.f32 	%f216, [%rd399];
	cvt.f64.f32 	%fd434, %f216;
	mul.f64 	%fd435, %fd1, %fd434;
	sub.f64 	%fd436, %fd433, %fd435;
	add.s64 	%rd400, %rd2, %rd390;
	st.global.f64 	[%rd400], %fd436;
	mov.u32 	%r165, %r56;
$L__BB4_92:
	setp.eq.s32 	%p68, %r11, %r56;
	@%p68 bra 	$L__BB4_95;
	add.s32 	%r168, %r58, %r165;
	add.s32 	%r167, %r165, %r63;
	add.s32 	%r166, %r165, %r64;
$L__BB4_94:
	ld.param.u64 	%rd451, [_Z8update_dPKiiidddddPKdS2_S2_S2_PfS3_S3_S3_S3_S3_S3_S3_S3_S3_S3_S3_S3_S3_PdS4_S4_S4_S4_S4_S4__param_28];
	mul.wide.s32 	%rd401, %r167, 8;
	add.s64 	%rd402, %rd401, 8;
	mul.wide.s32 	%rd403, %r166, 8;
	mul.wide.s32 	%rd404, %r167, 4;
	add.s64 	%rd405, %rd404, 4;
	mul.wide.s32 	%rd406, %r166, 4;
	add.s64 	%rd407, %rd9, %rd402;
	ld.global.f64 	%fd437, [%rd407+-8];
	add.s64 	%rd408, %rd8, %rd405;
	ld.global.f32 	%f217, [%rd408+-4];
	cvt.f64.f32 	%fd438, %f217;
	mul.f64 	%fd439, %fd1, %fd438;
	sub.f64 	%fd440, %fd437, %fd439;
	add.s64 	%rd409, %rd7, %rd402;
	st.global.f64 	[%rd409+-8], %fd440;
	cvta.to.global.u64 	%rd410, %rd451;
	add.s64 	%rd411, %rd410, %rd402;
	ld.global.f64 	%fd441, [%rd411+-8];
	add.s64 	%rd412, %rd6, %rd405;
	ld.global.f32 	%f218, [%rd412+-4];
	cvt.f64.f32 	%fd442, %f218;
	mul.f64 	%fd443, %fd1, %fd442;
	sub.f64 	%fd444, %fd441, %fd443;
	add.s64 	%rd413, %rd5, %rd402;
	st.global.f64 	[%rd413+-8], %fd444;
	add.s64 	%rd414, %rd4, %rd402;
	ld.global.f64 	%fd445, [%rd414+-8];
	add.s64 	%rd415, %rd3, %rd405;
	ld.global.f32 	%f219, [%rd415+-4];
	cvt.f64.f32 	%fd446, %f219;
	fma.rn.f64 	%fd447, %fd1, %fd446, %fd445;
	add.s64 	%rd416, %rd2, %rd402;
	st.global.f64 	[%rd416+-8], %fd447;
	add.s64 	%rd417, %rd9, %rd403;
	ld.global.f64 	%fd448, [%rd417];
	add.s64 	%rd418, %rd8, %rd406;
	ld.global.f32 	%f220, [%rd418];
	cvt.f64.f32 	%fd449, %f220;
	fma.rn.f64 	%fd450, %fd1, %fd449, %fd448;
	add.s64 	%rd419, %rd7, %rd403;
	st.global.f64 	[%rd419], %fd450;
	add.s64 	%rd420, %rd410, %rd403;
	ld.global.f64 	%fd451, [%rd420];
	add.s64 	%rd421, %rd6, %rd406;
	ld.global.f32 	%f221, [%rd421];
	cvt.f64.f32 	%fd452, %f221;
	fma.rn.f64 	%fd453, %fd1, %fd452, %fd451;
	add.s64 	%rd422, %rd5, %rd403;
	st.global.f64 	[%rd422], %fd453;
	add.s64 	%rd423, %rd4, %rd403;
	ld.global.f64 	%fd454, [%rd423];
	add.s64 	%rd424, %rd3, %rd406;
	ld.global.f32 	%f222, [%rd424];
	cvt.f64.f32 	%fd455, %f222;
	mul.f64 	%fd456, %fd1, %fd455;
	sub.f64 	%fd457, %fd454, %fd456;
	add.s64 	%rd425, %rd2, %rd403;
	st.global.f64 	[%rd425], %fd457;
	ld.global.f64 	%fd458, [%rd407];
	ld.global.f32 	%f223, [%rd408];
	cvt.f64.f32 	%fd459, %f223;
	mul.f64 	%fd460, %fd1, %fd459;
	sub.f64 	%fd461, %fd458, %fd460;
	st.global.f64 	[%rd409], %fd461;
	ld.global.f64 	%fd462, [%rd411];
	ld.global.f32 	%f224, [%rd412];
	cvt.f64.f32 	%fd463, %f224;
	mul.f64 	%fd464, %fd1, %fd463;
	sub.f64 	%fd465, %fd462, %fd464;
	st.global.f64 	[%rd413], %fd465;
	ld.global.f64 	%fd466, [%rd414];
	ld.global.f32 	%f225, [%rd415];
	cvt.f64.f32 	%fd467, %f225;
	fma.rn.f64 	%fd468, %fd1, %fd467, %fd466;
	st.global.f64 	[%rd416], %fd468;
	ld.global.f64 	%fd469, [%rd417+8];
	ld.global.f32 	%f226, [%rd418+4];
	cvt.f64.f32 	%fd470, %f226;
	fma.rn.f64 	%fd471, %fd1, %fd470, %fd469;
	st.global.f64 	[%rd419+8], %fd471;
	ld.global.f64 	%fd472, [%rd420+8];
	ld.global.f32 	%f227, [%rd421+4];
	cvt.f64.f32 	%fd473, %f227;
	fma.rn.f64 	%fd474, %fd1, %fd473, %fd472;
	st.global.f64 	[%rd422+8], %fd474;
	ld.global.f64 	%fd475, [%rd423+8];
	ld.global.f32 	%f228, [%rd424+4];
	cvt.f64.f32 	%fd476, %f228;
	mul.f64 	%fd477, %fd1, %fd476;
	sub.f64 	%fd478, %fd475, %fd477;
	st.global.f64 	[%rd425+8], %fd478;
	add.s32 	%r168, %r168, 2;
	add.s32 	%r167, %r167, 2;
	add.s32 	%r166, %r166, 2;
	setp.ne.s32 	%p69, %r168, 0;
	@%p69 bra 	$L__BB4_94;
$L__BB4_95:
	add.s32 	%r164, %r164, 1;
	setp.ne.s32 	%p70, %r164, %r10;
	@%p70 bra 	$L__BB4_89;
$L__BB4_96:
	ret;
$L__BB4_97:
	ld.global.f32 	%f43, [%rd11+4];
	ld.global.f32 	%f44, [%rd11+-4];
	sub.f32 	%f45, %f43, %f44;
	cvt.f64.f32 	%fd55, %f45;
	div.rn.f64 	%fd485, %fd55, %fd43;
	add.s64 	%rd103, %rd1, %rd82;
	ld.global.f32 	%f46, [%rd103+4];
	ld.global.f32 	%f47, [%rd103+-4];
	sub.f32 	%f48, %f46, %f47;
	cvt.f64.f32 	%fd56, %f48;
	div.rn.f64 	%fd486, %fd56, %fd43;
	bra.uni 	$L__BB4_21;
$L__BB4_98:
	add.s32 	%r107, %r22, %r3;
	mul.wide.s32 	%rd128, %r107, 4;
	add.s64 	%rd129, %rd6, %rd128;
	ld.global.f32 	%f73, [%rd129];
	sub.s32 	%r108, %r22, %r3;
	mul.wide.s32 	%rd130, %r108, 4;
	add.s64 	%rd131, %rd6, %rd130;
	ld.global.f32 	%f74, [%rd131];
	sub.f32 	%f75, %f73, %f74;
	cvt.f64.f32 	%fd63, %f75;
	div.rn.f64 	%fd488, %fd63, %fd43;
	add.s64 	%rd132, %rd3, %rd128;
	ld.global.f32 	%f76, [%rd132];
	add.s64 	%rd133, %rd3, %rd130;
	ld.global.f32 	%f77, [%rd133];
	sub.f32 	%f78, %f76, %f77;
	cvt.f64.f32 	%fd64, %f78;
	div.rn.f64 	%fd489, %fd64, %fd43;
	bra.uni 	$L__BB4_30;

}


// ===== COMPILED SASS (sm_100) =====

	.target	sm_100

	.elftype	@"ET_EXEC"


//--------------------- .note.nv.tkinfo           --------------------------
	.section	.note.nv.tkinfo,"",@"SHT_NOTE"
	.sectionflags	@"SHF_NOTE_NV_TKINFO"
	.tkinfo
        /*0018*/ 	.word	0x00000002
        /*0030*/ 	.string	""
        /*0030*/ 	.string	"ptxas"
        /*0030*/ 	.string	"Cuda compilation tools, release 13.0, V13.0.88"
        /*0030*/ 	.string	"Build cuda_13.0.r13.0/compiler.36424714_0"
        /*0030*/ 	.string	"-arch sm_100 -m 64 "



//--------------------- .note.nv.cuinfo           --------------------------
	.section	.note.nv.cuinfo,"",@"SHT_NOTE"
	.sectionflags	@"SHF_NOTE_NV_CUINFO"
        /*0018*/ 	.short	0x0002
        /*001a*/ 	.short	0x0064
        /*001c*/ 	.short	0x0082
	.zero		2


//--------------------- .nv.info                  --------------------------
	.section	.nv.info,"",@"SHT_CUDA_INFO"
	.align	4


	//----- nvinfo : EIATTR_REGCOUNT
	.align		4
        /*0000*/ 	.byte	0x04, 0x2f
        /*0002*/ 	.short	(.L_1 - .L_0)
	.align		4
.L_0:
        /*0004*/ 	.word	index@(_Z7green_diiiiiiPKdS0_S0_S0_Pd)
        /*0008*/ 	.word	0x00000034


	//----- nvinfo : EIATTR_FRAME_SIZE
	.align		4
.L_1:
        /*000c*/ 	.byte	0x04, 0x11
        /*000e*/ 	.short	(.L_3 - .L_2)
	.align		4
.L_2:
        /*0010*/ 	.word	index@($__internal_4_$__cuda_sm20_dsqrt_rn_f64_mediumpath_v1)
        /*0014*/ 	.word	0x00000000


	//----- nvinfo : EIATTR_FRAME_SIZE
	.align		4
.L_3:
        /*0018*/ 	.byte	0x04, 0x11
        /*001a*/ 	.short	(.L_5 - .L_4)
	.align		4
.L_4:
        /*001c*/ 	.word	index@($__internal_3_$__cuda_sm20_div_rn_f64_full)
        /*0020*/ 	.word	0x00000000


	//----- nvinfo : EIATTR_FRAME_SIZE
	.align		4
.L_5:
        /*0024*/ 	.byte	0x04, 0x11
        /*0026*/ 	.short	(.L_7 - .L_6)
	.align		4
.L_6:
        /*0028*/ 	.word	index@(_Z7green_diiiiiiPKdS0_S0_S0_Pd)
        /*002c*/ 	.word	0x00000000


	//----- nvinfo : EIATTR_REGCOUNT
	.align		4
.L_7:
        /*0030*/ 	.byte	0x04, 0x2f
        /*0032*/ 	.short	(.L_9 - .L_8)
	.align		4
.L_8:
        /*0034*/ 	.word	index@(_Z7sum1D_diiPd)
        /*0038*/ 	.word	0x0000001a


	//----- nvinfo : EIATTR_FRAME_SIZE
	.align		4
.L_9:
        /*003c*/ 	.byte	0x04, 0x11
        /*003e*/ 	.short	(.L_11 - .L_10)
	.align		4
.L_10:
        /*0040*/ 	.word	index@(_Z7sum1D_diiPd)
        /*0044*/ 	.word	0x00000000


	//----- nvinfo : EIATTR_REGCOUNT
	.align		4
.L_11:
        /*0048*/ 	.byte	0x04, 0x2f
        /*004a*/ 	.short	(.L_13 - .L_12)
	.align		4
.L_12:
        /*004c*/ 	.word	index@(_Z13calculateL3_diiiiPdPKdS1_S1_S1_S1_S1_S1_)
        /*0050*/ 	.word	0x00000028


	//----- nvinfo : EIATTR_FRAME_SIZE
	.align		4
.L_13:
        /*0054*/ 	.byte	0x04, 0x11
        /*0056*/ 	.short	(.L_15 - .L_14)
	.align		4
.L_14:
        /*0058*/ 	.word	index@(_Z13calculateL3_diiiiPdPKdS1_S1_S1_S1_S1_S1_)
        /*005c*/ 	.word	0x00000000


	//----- nvinfo : EIATTR_REGCOUNT
	.align		4
.L_15:
        /*0060*/ 	.byte	0x04, 0x2f
        /*0062*/ 	.short	(.L_17 - .L_16)
	.align		4
.L_16:
        /*0064*/ 	.word	index@(_Z12calculateL_dPKidPKdS2_S2_PfS3_S3_S3_S3_S3_S3_S3_S3_S3_S3_S3_S3_S3_Pd)
        /*0068*/ 	.word	0x00000048


	//----- nvinfo : EIATTR_FRAME_SIZE
	.align		4
.L_17:
        /*006c*/ 	.byte	0x04, 0x11
        /*006e*/ 	.short	(.L_19 - .L_18)
	.align		4
.L_18:
        /*0070*/ 	.word	index@($__internal_2_$__cuda_sm20_div_rn_f64_full)
        /*0074*/ 	.word	0x00000000


	//----- nvinfo : EIATTR_FRAME_SIZE
	.align		4
.L_19:
        /*0078*/ 	.byte	0x04, 0x11
        /*007a*/ 	.short	(.L_21 - .L_20)
	.align		4
.L_20:
        /*007c*/ 	.word	index@($__internal_1_$__cuda_sm20_dblrcp_rn_slowpath_v3)
        /*0080*/ 	.word	0x00000000


	//----- nvinfo : EIATTR_FRAME_SIZE
	.align		4
.L_21:
        /*0084*/ 	.byte	0x04, 0x11
        /*0086*/ 	.short	(.L_23 - .L_22)
	.align		4
.L_22:
        /*0088*/ 	.word	index@(_Z12calculateL_dPKidPKdS2_S2_PfS3_S3_S3_S3_S3_S3_S3_S3_S3_S3_S3_S3_S3_Pd)
        /*008c*/ 	.word	0x00000000


	//----- nvinfo : EIATTR_REGCOUNT
	.align		4
.L_23:
        /*0090*/ 	.byte	0x04, 0x2f
        /*0092*/ 	.short	(.L_25 - .L_24)
	.align		4
.L_24:
        /*0094*/ 	.word	index@(_Z8update_dPKiiidddddPKdS2_S2_S2_PfS3_S3_S3_S3_S3_S3_S3_S3_S3_S3_S3_S3_S3_PdS4_S4_S4_S4_S4_S4_)
        /*0098*/ 	.word	0x00000040


	//----- nvinfo : EIATTR_FRAME_SIZE
	.align		4
.L_25:
        /*009c*/ 	.byte	0x04, 0x11
        /*009e*/ 	.short	(.L_27 - .L_26)
	.align		4
.L_26:
        /*00a0*/ 	.word	index@($__internal_0_$__cuda_sm20_div_rn_f64_full)
        /*00a4*/ 	.word	0x00000000


	//----- nvinfo : EIATTR_FRAME_SIZE
	.align		4
.L_27:
        /*00a8*/ 	.byte	0x04, 0x11
        /*00aa*/ 	.short	(.L_29 - .L_28)
	.align		4
.L_28:
        /*00ac*/ 	.word	index@(_Z8update_dPKiiidddddPKdS2_S2_S2_PfS3_S3_S3_S3_S3_S3_S3_S3_S3_S3_S3_S3_S3_PdS4_S4_S4_S4_S4_S4_)
        /*00b0*/ 	.word	0x00000000


	//----- nvinfo : EIATTR_MIN_STACK_SIZE
	.align		4
.L_29:
        /*00b4*/ 	.byte	0x04, 0x12
        /*00b6*/ 	.short	(.L_31 - .L_30)
	.align		4
.L_30:
        /*00b8*/ 	.word	index@(_Z8update_dPKiiidddddPKdS2_S2_S2_PfS3_S3_S3_S3_S3_S3_S3_S3_S3_S3_S3_S3_S3_PdS4_S4_S4_S4_S4_S4_)
        /*00bc*/ 	.word	0x00000000


	//----- nvinfo : EIATTR_MIN_STACK_SIZE
	.align		4
.L_31:
        /*00c0*/ 	.byte	0x04, 0x12
        /*00c2*/ 	.short	(.L_33 - .L_32)
	.align		4
.L_32:
        /*00c4*/ 	.word	index@(_Z12calculateL_dPKidPKdS2_S2_PfS3_S3_S3_S3_S3_S3_S3_S3_S3_S3_S3_S3_S3_Pd)
        /*00c8*/ 	.word	0x00000000


	//----- nvinfo : EIATTR_MIN_STACK_SIZE
	.align		4
.L_33:
        /*00cc*/ 	.byte	0x04, 0x12
        /*00ce*/ 	.short	(.L_35 - .L_34)
	.align		4
.L_34:
        /*00d0*/ 	.word	index@(_Z13calculateL3_diiiiPdPKdS1_S1_S1_S1_S1_S1_)
        /*00d4*/ 	.word	0x00000000


	//----- nvinfo : EIATTR_MIN_STACK_SIZE
	.align		4
.L_35:
        /*00d8*/ 	.byte	0x04, 0x12
        /*00da*/ 	.short	(.L_37 - .L_36)
	.align		4
.L_36:
        /*00dc*/ 	.word	index@(_Z7sum1D_diiPd)
        /*00e0*/ 	.word	0x00000000


	//----- nvinfo : EIATTR_MIN_STACK_SIZE
	.align		4
.L_37:
        /*00e4*/ 	.byte	0x04, 0x12
        /*00e6*/ 	.short	(.L_39 - .L_38)
	.align		4
.L_38:
        /*00e8*/ 	.word	index@(_Z7green_diiiiiiPKdS0_S0_S0_Pd)
        /*00ec*/ 	.word	0x00000000
.L_39:


//--------------------- .nv.compat                --------------------------
	.section	.nv.compat,"",@"SHT_CUDA_COMPAT_INFO"
	.align	4
        /*0000*/ 	.byte	0x02, 0x09, 0x00, 0x00, 0x02, 0x02, 0x01, 0x00, 0x02, 0x05, 0x05, 0x00, 0x03, 0x07, 0x01, 0x01
        /*0010*/ 	.byte	0x02, 0x03, 0x00, 0x00, 0x02, 0x06, 0x01, 0x00, 0x04, 0x0b, 0x08, 0x00, 0x01, 0x00, 0x00, 0x00
        /*0020*/ 	.byte	0x00, 0x00, 0x00, 0x00


//--------------------- .nv.info._Z8update_dPKiiidddddPKdS2_S2_S2_PfS3_S3_S3_S3_S3_S3_S3_S3_S3_S3_S3_S3_S3_PdS4_S4_S4_S4_S4_S4_ --------------------------
	.section	.nv.info._Z8update_dPKiiidddddPKdS2_S2_S2_PfS3_S3_S3_S3_S3_S3_S3_S3_S3_S3_S3_S3_S3_PdS4_S4_S4_S4_S4_S4_,"",@"SHT_CUDA_INFO"
	.sectionflags	@""
	.align	4


	//----- nvinfo : EIATTR_CUDA_API_VERSION
	.align		4
        /*0000*/ 	.byte	0x04, 0x37
        /*0002*/ 	.short	(.L_41 - .L_40)
.L_40:
        /*0004*/ 	.word	0x00000082


	//----- nvinfo : EIATTR_KPARAM_INFO
	.align		4
.L_41:
        /*0008*/ 	.byte	0x04, 0x17
        /*000a*/ 	.short	(.L_43 - .L_42)
.L_42:
        /*000c*/ 	.word	0x00000000
        /*0010*/ 	.short	0x0020
        /*0012*/ 	.short	0x00f8
        /*0014*/ 	.byte	0x00, 0xf5, 0x21, 0x00


	//----- nvinfo : EIATTR_KPARAM_INFO
	.align		4
.L_43:
        /*0018*/ 	.byte	0x04, 0x17
        /*001a*/ 	.short	(.L_45 - .L_44)
.L_44:
        /*001c*/ 	.word	0x00000000
        /*0020*/ 	.short	0x001f
        /*0022*/ 	.short	0x00f0
        /*0024*/ 	.byte	0x00, 0xf5, 0x21, 0x00


	//----- nvinfo : EIATTR_KPARAM_INFO
	.align		4
.L_45:
        /*0028*/ 	.byte	0x04, 0x17
        /*002a*/ 	.short	(.L_47 - .L_46)
.L_46:
        /*002c*/ 	.word	0x00000000
        /*0030*/ 	.short	0x001e
        /*0032*/ 	.short	0x00e8
        /*0034*/ 	.byte	0x00, 0xf5, 0x21, 0x00


	//----- nvinfo : EIATTR_KPARAM_INFO
	.align		4
.L_47:
        /*0038*/ 	.byte	0x04, 0x17
        /*003a*/ 	.short	(.L_49 - .L_48)
.L_48:
        /*003c*/ 	.word	0x00000000
        /*0040*/ 	.short	0x001d
        /*0042*/ 	.short	0x00e0
        /*0044*/ 	.byte	0x00, 0xf5, 0x21, 0x00


	//----- nvinfo : EIATTR_KPARAM_INFO
	.align		4
.L_49:
        /*0048*/ 	.byte	0x04, 0x17
        /*004a*/ 	.short	(.L_51 - .L_50)
.L_50:
        /*004c*/ 	.word	0x00000000
        /*0050*/ 	.short	0x001c
        /*0052*/ 	.short	0x00d8
        /*0054*/ 	.byte	0x00, 0xf5, 0x21, 0x00


	//----- nvinfo : EIATTR_KPARAM_INFO
	.align		4
.L_51:
        /*0058*/ 	.byte	0x04, 0x17
        /*005a*/ 	.short	(.L_53 - .L_52)
.L_52:
        /*005c*/ 	.word	0x00000000
        /*0060*/ 	.short	0x001b
        /*0062*/ 	.short	0x00d0
        /*0064*/ 	.byte	0x00, 0xf5, 0x21, 0x00


	//----- nvinfo : EIATTR_KPARAM_INFO
	.align		4
.L_53:
        /*0068*/ 	.byte	0x04, 0x17
        /*006a*/ 	.short	(.L_55 - .L_54)
.L_54:
        /*006c*/ 	.word	0x00000000
        /*0070*/ 	.short	0x001a
        /*0072*/ 	.short	0x00c8
        /*0074*/ 	.byte	0x00, 0xf5, 0x21, 0x00


	//----- nvinfo : EIATTR_KPARAM_INFO
	.align		4
.L_55:
        /*0078*/ 	.byte	0x04, 0x17
        /*007a*/ 	.short	(.L_57 - .L_56)
.L_56:
        /*007c*/ 	.word	0x00000000
        /*0080*/ 	.short	0x0019
        /*0082*/ 	.short	0x00c0
        /*0084*/ 	.byte	0x00, 0xf5, 0x21, 0x00


	//----- nvinfo : EIATTR_KPARAM_INFO
	.align		4
.L_57:
        /*0088*/ 	.byte	0x04, 0x17
        /*008a*/ 	.short	(.L_59 - .L_58)
.L_58:
        /*008c*/ 	.word	0x00000000
        /*0090*/ 	.short	0x0018
        /*0092*/ 	.short	0x00b8
        /*0094*/ 	.byte	0x00, 0xf5, 0x21, 0x00


	//----- nvinfo : EIATTR_KPARAM_INFO
	.align		4
.L_59:
        /*0098*/ 	.byte	0x04, 0x17
        /*009a*/ 	.short	(.L_61 - .L_60)
.L_60:
        /*009c*/ 	.word	0x00000000
        /*00a0*/ 	.short	0x0017
        /*00a2*/ 	.short	0x00b0
        /*00a4*/ 	.byte	0x00, 0xf5, 0x21, 0x00


	//----- nvinfo : EIATTR_KPARAM_INFO
	.align		4
.L_61:
        /*00a8*/ 	.byte	0x04, 0x17
        /*00aa*/ 	.short	(.L_63 - .L_62)
.L_62:
        /*00ac*/ 	.word	0x00000000
        /*00b0*/ 	.short	0x0016
        /*00b2*/ 	.short	0x00a8
        /*00b4*/ 	.byte	0x00, 0xf5, 0x21, 0x00


	//----- nvinfo : EIATTR_KPARAM_INFO
	.align		4
.L_63:
        /*00b8*/ 	.byte	0x04, 0x17
        /*00ba*/ 	.short	(.L_65 - .L_64)
.L_64:
        /*00bc*/ 	.word	0x00000000
        /*00c0*/ 	.short	0x0015
        /*00c2*/ 	.short	0x00a0
        /*00c4*/ 	.byte	0x00, 0xf5, 0x21, 0x00


	//----- nvinfo : EIATTR_KPARAM_INFO
	.align		4
.L_65:
        /*00c8*/ 	.byte	0x04, 0x17
        /*00ca*/ 	.short	(.L_67 - .L_66)
.L_66:
        /*00cc*/ 	.word	0x00000000
        /*00d0*/ 	.short	0x0014
        /*00d2*/ 	.short	0x0098
        /*00d4*/ 	.byte	0x00, 0xf5, 0x21, 0x00


	//----- nvinfo : EIATTR_KPARAM_INFO
	.align		4
.L_67:
        /*00d8*/ 	.byte	0x04, 0x17
        /*00da*/ 	.short	(.L_69 - .L_68)
.L_68:
        /*00dc*/ 	.word	0x00000000
        /*00e0*/ 	.short	0x0013
        /*00e2*/ 	.short	0x0090
        /*00e4*/ 	.byte	0x00, 0xf5, 0x21, 0x00


	//----- nvinfo : EIATTR_KPARAM_INFO
	.align		4
.L_69:
        /*00e8*/ 	.byte	0x04, 0x17
        /*00ea*/ 	.short	(.L_71 - .L_70)
.L_70:
        /*00ec*/ 	.word	0x00000000
        /*00f0*/ 	.short	0x0012
        /*00f2*/ 	.short	0x0088
        /*00f4*/ 	.byte	0x00, 0xf5, 0x21, 0x00


	//----- nvinfo : EIATTR_KPARAM_INFO
	.align		4
.L_71:
        /*00f8*/ 	.byte	0x04, 0x17
        /*00fa*/ 	.short	(.L_73 - .L_72)
.L_72:
        /*00fc*/ 	.word	0x00000000
        /*0100*/ 	.short	0x0011
        /*0102*/ 	.short	0x0080
        /*0104*/ 	.byte	0x00, 0xf5, 0x21, 0x00


	//----- nvinfo : EIATTR_KPARAM_INFO
	.align		4
.L_73:
        /*0108*/ 	.byte	0x04, 0x17
        /*010a*/ 	.short	(.L_75 - .L_74)
.L_74:
        /*010c*/ 	.word	0x00000000
        /*0110*/ 	.short	0x0010
        /*0112*/ 	.short	0x0078
        /*0114*/ 	.byte	0x00, 0xf5, 0x21, 0x00


	//----- nvinfo : EIATTR_KPARAM_INFO
	.align		4
.L_75:
        /*0118*/ 	.byte	0x04, 0x17
        /*011a*/ 	.short	(.L_77 - .L_76)
.L_76:
        /*011c*/ 	.word	0x00000000
        /*0120*/ 	.short	0x000f
        /*0122*/ 	.short	0x0070
        /*0124*/ 	.byte	0x00, 0xf5, 0x21, 0x00


	//----- nvinfo : EIATTR_KPARAM_INFO
	.align		4
.L_77:
        /*0128*/ 	.byte	0x04, 0x17
        /*012a*/ 	.short	(.L_79 - .L_78)
.L_78:
        /*012c*/ 	.word	0x00000000
        /*0130*/ 	.short	0x000e
        /*0132*/ 	.short	0x0068
        /*0134*/ 	.byte	0x00, 0xf5, 0x21, 0x00


	//----- nvinfo : EIATTR_KPARAM_INFO
	.align		4
.L_79:
        /*0138*/ 	.byte	0x04, 0x17
        /*013a*/ 	.short	(.L_81 - .L_80)
.L_80:
        /*013c*/ 	.word	0x00000000
        /*0140*/ 	.short	0x000d
        /*0142*/ 	.short	0x0060
        /*0144*/ 	.byte	0x00, 0xf5, 0x21, 0x00


	//----- nvinfo : EIATTR_KPARAM_INFO
	.align		4
.L_81:
        /*0148*/ 	.byte	0x04, 0x17
        /*014a*/ 	.short	(.L_83 - .L_82)
.L_82:
        /*014c*/ 	.word	0x00000000
        /*0150*/ 	.short	0x000c
        /*0152*/ 	.short	0x0058
        /*0154*/ 	.byte	0x00, 0xf5, 0x21, 0x00


	//----- nvinfo : EIATTR_KPARAM_INFO
	.align		4
.L_83:
        /*0158*/ 	.byte	0x04, 0x17
        /*015a*/ 	.short	(.L_85 - .L_84)
.L_84:
        /*015c*/ 	.word	0x00000000
        /*0160*/ 	.short	0x000b
        /*0162*/ 	.short	0x0050
        /*0164*/ 	.byte	0x00, 0xf5, 0x21, 0x00


	//----- nvinfo : EIATTR_KPARAM_INFO
	.align		4
.L_85:
        /*0168*/ 	.byte	0x04, 0x17
        /*016a*/ 	.short	(.L_87 - .L_86)
.L_86:
        /*016c*/ 	.word	0x00000000
        /*0170*/ 	.short	0x000a
        /*0172*/ 	.short	0x0048
        /*0174*/ 	.byte	0x00, 0xf5, 0x21, 0x00


	//----- nvinfo : EIATTR_KPARAM_INFO
	.align		4
.L_87:
        /*0178*/ 	.byte	0x04, 0x17
        /*017a*/ 	.short	(.L_89 - .L_88)
.L_88:
        /*017c*/ 	.word	0x00000000
        /*0180*/ 	.short	0x0009
        /*0182*/ 	.short	0x0040
        /*0184*/ 	.byte	0x00, 0xf5, 0x21, 0x00


	//----- nvinfo : EIATTR_KPARAM_INFO
	.align		4
.L_89:
        /*0188*/ 	.byte	0x04, 0x17
        /*018a*/ 	.short	(.L_91 - .L_90)
.L_90:
        /*018c*/ 	.word	0x00000000
        /*0190*/ 	.short	0x0008
        /*0192*/ 	.short	0x0038
        /*0194*/ 	.byte	0x00, 0xf5, 0x21, 0x00


	//----- nvinfo : EIATTR_KPARAM_INFO
	.align		4
.L_91:
        /*0198*/ 	.byte	0x04, 0x17
        /*019a*/ 	.short	(.L_93 - .L_92)
.L_92:
        /*019c*/ 	.word	0x00000000
        /*01a0*/ 	.short	0x0007
        /*01a2*/ 	.short	0x0030
        /*01a4*/ 	.byte	0x00, 0xf0, 0x21, 0x00


	//----- nvinfo : EIATTR_KPARAM_INFO
	.align		4
.L_93:
        /*01a8*/ 	.byte	0x04, 0x17
        /*01aa*/ 	.short	(.L_95 - .L_94)
.L_94:
        /*01ac*/ 	.word	0x00000000
        /*01b0*/ 	.short	0x0006
        /*01b2*/ 	.short	0x0028
        /*01b4*/ 	.byte	0x00, 0xf0, 0x21, 0x00


	//----- nvinfo : EIATTR_KPARAM_INFO
	.align		4
.L_95:
        /*01b8*/ 	.byte	0x04, 0x17
        /*01ba*/ 	.short	(.L_97 - .L_96)
.L_96:
        /*01bc*/ 	.word	0x00000000
        /*01c0*/ 	.short	0x0005
        /*01c2*/ 	.short	0x0020
        /*01c4*/ 	.byte	0x00, 0xf0, 0x21, 0x00


	//----- nvinfo : EIATTR_KPARAM_INFO
	.align		4
.L_97:
        /*01c8*/ 	.byte	0x04, 0x17
        /*01ca*/ 	.short	(.L_99 - .L_98)
.L_98:
        /*01cc*/ 	.word	0x00000000
        /*01d0*/ 	.short	0x0004
        /*01d2*/ 	.short	0x0018
        /*01d4*/ 	.byte	0x00, 0xf0, 0x21, 0x00


	//----- nvinfo : EIATTR_KPARAM_INFO
	.align		4
.L_99:
        /*01d8*/ 	.byte	0x04, 0x17
        /*01da*/ 	.short	(.L_101 - .L_100)
.L_100:
        /*01dc*/ 	.word	0x00000000
        /*01e0*/ 	.short	0x0003
        /*01e2*/ 	.short	0x0010
        /*01e4*/ 	.byte	0x00, 0xf0, 0x21, 0x00


	//----- nvinfo : EIATTR_KPARAM_INFO
	.align		4
.L_101:
        /*01e8*/ 	.byte	0x04, 0x17
        /*01ea*/ 	.short	(.L_103 - .L_102)
.L_102:
        /*01ec*/ 	.word	0x00000000
        /*01f0*/ 	.short	0x0002
        /*01f2*/ 	.short	0x000c
        /*01f4*/ 	.byte	0x00, 0xf0, 0x11, 0x00


	//----- nvinfo : EIATTR_KPARAM_INFO
	.align		4
.L_103:
        /*01f8*/ 	.byte	0x04, 0x17
        /*01fa*/ 	.short	(.L_105 - .L_104)
.L_104:
        /*01fc*/ 	.word	0x00000000
        /*0200*/ 	.short	0x0001
        /*0202*/ 	.short	0x0008
        /*0204*/ 	.byte	0x00, 0xf0, 0x11, 0x00


	//----- nvinfo : EIATTR_KPARAM_INFO
	.align		4
.L_105:
        /*0208*/ 	.byte	0x04, 0x17
        /*020a*/ 	.short	(.L_107 - .L_106)
.L_106:
        /*020c*/ 	.word	0x00000000
        /*0210*/ 	.short	0x0000
        /*0212*/ 	.short	0x0000
        /*0214*/ 	.byte	0x00, 0xf5, 0x21, 0x00


	//----- nvinfo : EIATTR_SPARSE_MMA_MASK
	.align		4
.L_107:
        /*0218*/ 	.byte	0x03, 0x50
        /*021a*/ 	.short	0x0000


	//----- nvinfo : EIATTR_MAXREG_COUNT
	.align		4
        /*021c*/ 	.byte	0x03, 0x1b
        /*021e*/ 	.short	0x00ff


	//----- nvinfo : EIATTR_MERCURY_ISA_VERSION
	.align		4
        /*0220*/ 	.byte	0x03, 0x5f
        /*0222*/ 	.short	0x0101


	//----- nvinfo : EIATTR_VRC_CTA_INIT_COUNT
	.align		4
        /*0224*/ 	.byte	0x02, 0x4a
	.zero		1
	.zero		1


	//----- nvinfo : EIATTR_EXIT_INSTR_OFFSETS
	.align		4
        /*0228*/ 	.byte	0x04, 0x1c
        /*022a*/ 	.short	(.L_109 - .L_108)


	//   ....[0]....
.L_108:
        /*022c*/ 	.word	0x000044b0


	//   ....[1]....
        /*0230*/ 	.word	0x000057f0


	//   ....[2]....
        /*0234*/ 	.word	0x00007090


	//   ....[3]....
        /*0238*/ 	.word	0x00007ca0


	//----- nvinfo : EIATTR_CRS_STACK_SIZE
	.align		4
.L_109:
        /*023c*/ 	.byte	0x04, 0x1e
        /*023e*/ 	.short	(.L_111 - .L_110)
.L_110:
        /*0240*/ 	.word	0x00000000


	//----- nvinfo : EIATTR_CBANK_PARAM_SIZE
	.align		4
.L_111:
        /*0244*/ 	.byte	0x03, 0x19
        /*0246*/ 	.short	0x0100


	//----- nvinfo : EIATTR_PARAM_CBANK
	.align		4
        /*0248*/ 	.byte	0x04, 0x0a
        /*024a*/ 	.short	(.L_113 - .L_112)
	.align		4
.L_112:
        /*024c*/ 	.word	index@(.nv.constant0._Z8update_dPKiiidddddPKdS2_S2_S2_PfS3_S3_S3_S3_S3_S3_S3_S3_S3_S3_S3_S3_S3_PdS4_S4_S4_S4_S4_S4_)
        /*0250*/ 	.short	0x0380
        /*0252*/ 	.short	0x0100


	//----- nvinfo : EIATTR_SW_WAR
	.align		4
.L_113:
        /*0254*/ 	.byte	0x04, 0x36
        /*0256*/ 	.short	(.L_115 - .L_114)
.L_114:
        /*0258*/ 	.word	0x00000008
.L_115:


//--------------------- .nv.info._Z12calculateL_dPKidPKdS2_S2_PfS3_S3_S3_S3_S3_S3_S3_S3_S3_S3_S3_S3_S3_Pd --------------------------
	.section	.nv.info._Z12calculateL_dPKidPKdS2_S2_PfS3_S3_S3_S3_S3_S3_S3_S3_S3_S3_S3_S3_S3_Pd,"",@"SHT_CUDA_INFO"
	.sectionflags	@""
	.align	4


	//----- nvinfo : EIATTR_CUDA_API_VERSION
	.align		4
        /*0000*/ 	.byte	0x04, 0x37
        /*0002*/ 	.short	(.L_117 - .L_116)
.L_116:
        /*0004*/ 	.word	0x00000082


	//----- nvinfo : EIATTR_KPARAM_INFO
	.align		4
.L_117:
        /*0008*/ 	.byte	0x04, 0x17
        /*000a*/ 	.short	(.L_119 - .L_118)
.L_118:
        /*000c*/ 	.word	0x00000000
        /*0010*/ 	.short	0x0013
        /*0012*/ 	.short	0x0098
        /*0014*/ 	.byte	0x00, 0xf5, 0x21, 0x00


	//----- nvinfo : EIATTR_KPARAM_INFO
	.align		4
.L_119:
        /*0018*/ 	.byte	0x04, 0x17
        /*001a*/ 	.short	(.L_121 - .L_120)
.L_120:
        /*001c*/ 	.word	0x00000000
        /*0020*/ 	.short	0x0012
        /*0022*/ 	.short	0x0090
        /*0024*/ 	.byte	0x00, 0xf5, 0x21, 0x00


	//----- nvinfo : EIATTR_KPARAM_INFO
	.align		4
.L_121:
        /*0028*/ 	.byte	0x04, 0x17
        /*002a*/ 	.short	(.L_123 - .L_122)
.L_122:
        /*002c*/ 	.word	0x00000000
        /*0030*/ 	.short	0x0011
        /*0032*/ 	.short	0x0088
        /*0034*/ 	.byte	0x00, 0xf5, 0x21, 0x00


	//----- nvinfo : EIATTR_KPARAM_INFO
	.align		4
.L_123:
        /*0038*/ 	.byte	0x04, 0x17
        /*003a*/ 	.short	(.L_125 - .L_124)
.L_124:
        /*003c*/ 	.word	0x00000000
        /*0040*/ 	.short	0x0010
        /*0042*/ 	.short	0x0080
        /*0044*/ 	.byte	0x00, 0xf5, 0x21, 0x00


	//----- nvinfo : EIATTR_KPARAM_INFO
	.align		4
.L_125:
        /*0048*/ 	.byte	0x04, 0x17
        /*004a*/ 	.short	(.L_127 - .L_126)
.L_126:
        /*004c*/ 	.word	0x00000000
        /*0050*/ 	.short	0x000f
        /*0052*/ 	.short	0x0078
        /*0054*/ 	.byte	0x00, 0xf5, 0x21, 0x00


	//----- nvinfo : EIATTR_KPARAM_INFO
	.align		4
.L_127:
        /*0058*/ 	.byte	0x04, 0x17
        /*005a*/ 	.short	(.L_129 - .L_128)
.L_128:
        /*005c*/ 	.word	0x00000000
        /*0060*/ 	.short	0x000e
        /*0062*/ 	.short	0x0070
        /*0064*/ 	.byte	0x00, 0xf5, 0x21, 0x00


	//----- nvinfo : EIATTR_KPARAM_INFO
	.align		4
.L_129:
        /*0068*/ 	.byte	0x04, 0x17
        /*006a*/ 	.short	(.L_131 - .L_130)
.L_130:
        /*006c*/ 	.word	0x00000000
        /*0070*/ 	.short	0x000d
        /*0072*/ 	.short	0x0068
        /*0074*/ 	.byte	0x00, 0xf5, 0x21, 0x00


	//----- nvinfo : EIATTR_KPARAM_INFO
	.align		4
.L_131:
        /*0078*/ 	.byte	0x04, 0x17
        /*007a*/ 	.short	(.L_133 - .L_132)
.L_132:
        /*007c*/ 	.word	0x00000000
        /*0080*/ 	.short	0x000c
        /*0082*/ 	.short	0x0060
        /*0084*/ 	.byte	0x00, 0xf5, 0x21, 0x00


	//----- nvinfo : EIATTR_KPARAM_INFO
	.align		4
.L_133:
        /*0088*/ 	.byte	0x04, 0x17
        /*008a*/ 	.short	(.L_135 - .L_134)
.L_134:
        /*008c*/ 	.word	0x00000000
        /*0090*/ 	.short	0x000b
        /*0092*/ 	.short	0x0058
        /*0094*/ 	.byte	0x00, 0xf5, 0x21, 0x00


	//----- nvinfo : EIATTR_KPARAM_INFO
	.align		4
.L_135:
        /*0098*/ 	.byte	0x04, 0x17
        /*009a*/ 	.short	(.L_137 - .L_136)
.L_136:
        /*009c*/ 	.word	0x00000000
        /*00a0*/ 	.short	0x000a
        /*00a2*/ 	.short	0x0050
        /*00a4*/ 	.byte	0x00, 0xf5, 0x21, 0x00


	//----- nvinfo : EIATTR_KPARAM_INFO
	.align		4
.L_137:
        /*00a8*/ 	.byte	0x04, 0x17
        /*00aa*/ 	.short	(.L_139 - .L_138)
.L_138:
        /*00ac*/ 	.word	0x00000000
        /*00b0*/ 	.short	0x0009
        /*00b2*/ 	.short	0x0048
        /*00b4*/ 	.byte	0x00, 0xf5, 0x21, 0x00


	//----- nvinfo : EIATTR_KPARAM_INFO
	.align		4
.L_139:
        /*00b8*/ 	.byte	0x04, 0x17
        /*00ba*/ 	.short	(.L_141 - .L_140)
.L_140:
        /*00bc*/ 	.word	0x00000000
        /*00c0*/ 	.short	0x0008
        /*00c2*/ 	.short	0x0040
        /*00c4*/ 	.byte	0x00, 0xf5, 0x21, 0x00


	//----- nvinfo : EIATTR_KPARAM_INFO
	.align		4
.L_141:
        /*00c8*/ 	.byte	0x04, 0x17
        /*00ca*/ 	.short	(.L_143 - .L_142)
.L_142:
        /*00cc*/ 	.word	0x00000000
        /*00d0*/ 	.short	0x0007
        /*00d2*/ 	.short	0x0038
        /*00d4*/ 	.byte	0x00, 0xf5, 0x21, 0x00


	//----- nvinfo : EIATTR_KPARAM_INFO
	.align		4
.L_143:
        /*00d8*/ 	.byte	0x04, 0x17
        /*00da*/ 	.short	(.L_145 - .L_144)
.L_144:
        /*00dc*/ 	.word	0x00000000
        /*00e0*/ 	.short	0x0006
        /*00e2*/ 	.short	0x0030
        /*00e4*/ 	.byte	0x00, 0xf5, 0x21, 0x00


	//----- nvinfo : EIATTR_KPARAM_INFO
	.align		4
.L_145:
        /*00e8*/ 	.byte	0x04, 0x17
        /*00ea*/ 	.short	(.L_147 - .L_146)
.L_146:
        /*00ec*/ 	.word	0x00000000
        /*00f0*/ 	.short	0x0005
        /*00f2*/ 	.short	0x0028
        /*00f4*/ 	.byte	0x00, 0xf5, 0x21, 0x00


	//----- nvinfo : EIATTR_KPARAM_INFO
	.align		4
.L_147:
        /*00f8*/ 	.byte	0x04, 0x17
        /*00fa*/ 	.short	(.L_149 - .L_148)
.L_148:
        /*00fc*/ 	.word	0x00000000
        /*0100*/ 	.short	0x0004
        /*0102*/ 	.short	0x0020
        /*0104*/ 	.byte	0x00, 0xf5, 0x21, 0x00


	//----- nvinfo : EIATTR_KPARAM_INFO
	.align		4
.L_149:
        /*0108*/ 	.byte	0x04, 0x17
        /*010a*/ 	.short	(.L_151 - .L_150)
.L_150:
        /*010c*/ 	.word	0x00000000
        /*0110*/ 	.short	0x0003
        /*0112*/ 	.short	0x0018
        /*0114*/ 	.byte	0x00, 0xf5, 0x21, 0x00


	//----- nvinfo : EIATTR_KPARAM_INFO
	.align		4
.L_151:
        /*0118*/ 	.byte	0x04, 0x17
        /*011a*/ 	.short	(.L_153 - .L_152)
.L_152:
        /*011c*/ 	.word	0x00000000
        /*0120*/ 	.short	0x0002
        /*0122*/ 	.short	0x0010
        /*0124*/ 	.byte	0x00, 0xf5, 0x21, 0x00


	//----- nvinfo : EIATTR_KPARAM_INFO
	.align		4
.L_153:
        /*0128*/ 	.byte	0x04, 0x17
        /*012a*/ 	.short	(.L_155 - .L_154)
.L_154:
        /*012c*/ 	.word	0x00000000
        /*0130*/ 	.short	0x0001
        /*0132*/ 	.short	0x0008
        /*0134*/ 	.byte	0x00, 0xf0, 0x21, 0x00


	//----- nvinfo : EIATTR_KPARAM_INFO
	.align		4
.L_155:
        /*0138*/ 	.byte	0x04, 0x17
        /*013a*/ 	.short	(.L_157 - .L_156)
.L_156:
        /*013c*/ 	.word	0x00000000
        /*0140*/ 	.short	0x0000
        /*0142*/ 	.short	0x0000
        /*0144*/ 	.byte	0x00, 0xf5, 0x21, 0x00


	//----- nvinfo : EIATTR_SPARSE_MMA_MASK
	.align		4
.L_157:
        /*0148*/ 	.byte	0x03, 0x50
        /*014a*/ 	.short	0x0000


	//----- nvinfo : EIATTR_MAXREG_COUNT
	.align		4
        /*014c*/ 	.byte	0x03, 0x1b
        /*014e*/ 	.short	0x00ff


	//----- nvinfo : EIATTR_MERCURY_ISA_VERSION
	.align		4
        /*0150*/ 	.byte	0x03, 0x5f
        /*0152*/ 	.short	0x0101


	//----- nvinfo : EIATTR_VRC_CTA_INIT_COUNT
	.align		4
        /*0154*/ 	.byte	0x02, 0x4a
	.zero		1
	.zero		1


	//----- nvinfo : EIATTR_EXIT_INSTR_OFFSETS
	.align		4
        /*0158*/ 	.byte	0x04, 0x1c
        /*015a*/ 	.short	(.L_159 - .L_158)


	//   ....[0]....
.L_158:
        /*015c*/ 	.word	0x00004950


	//----- nvinfo : EIATTR_CRS_STACK_SIZE
	.align		4
.L_159:
        /*0160*/ 	.byte	0x04, 0x1e
        /*0162*/ 	.short	(.L_161 - .L_160)
.L_160:
        /*0164*/ 	.word	0x00000000


	//----- nvinfo : EIATTR_CBANK_PARAM_SIZE
	.align		4
.L_161:
        /*0168*/ 	.byte	0x03, 0x19
        /*016a*/ 	.short	0x00a0


	//----- nvinfo : EIATTR_PARAM_CBANK
	.align		4
        /*016c*/ 	.byte	0x04, 0x0a
        /*016e*/ 	.short	(.L_163 - .L_162)
	.align		4
.L_162:
        /*0170*/ 	.word	index@(.nv.constant0._Z12calculateL_dPKidPKdS2_S2_PfS3_S3_S3_S3_S3_S3_S3_S3_S3_S3_S3_S3_S3_Pd)
        /*0174*/ 	.short	0x0380
        /*0176*/ 	.short	0x00a0


	//----- nvinfo : EIATTR_SW_WAR
	.align		4
.L_163:
        /*0178*/ 	.byte	0x04, 0x36
        /*017a*/ 	.short	(.L_165 - .L_164)
.L_164:
        /*017c*/ 	.word	0x00000008
.L_165:


//--------------------- .nv.info._Z13calculateL3_diiiiPdPKdS1_S1_S1_S1_S1_S1_ --------------------------
	.section	.nv.info._Z13calculateL3_diiiiPdPKdS1_S1_S1_S1_S1_S1_,"",@"SHT_CUDA_INFO"
	.sectionflags	@""
	.align	4


	//----- nvinfo : EIATTR_CUDA_API_VERSION
	.align		4
        /*0000*/ 	.byte	0x04, 0x37
        /*0002*/ 	.short	(.L_167 - .L_166)
.L_166:
        /*0004*/ 	.word	0x00000082


	//----- nvinfo : EIATTR_KPARAM_INFO
	.align		4
.L_167:
        /*0008*/ 	.byte	0x04, 0x17
        /*000a*/ 	.short	(.L_169 - .L_168)
.L_168:
        /*000c*/ 	.word	0x00000000
        /*0010*/ 	.short	0x000b
        /*0012*/ 	.short	0x0048
        /*0014*/ 	.byte	0x00, 0xf5, 0x21, 0x00


	//----- nvinfo : EIATTR_KPARAM_INFO
	.align		4
.L_169:
        /*0018*/ 	.byte	0x04, 0x17
        /*001a*/ 	.short	(.L_171 - .L_170)
.L_170:
        /*001c*/ 	.word	0x00000000
        /*0020*/ 	.short	0x000a
        /*0022*/ 	.short	0x0040
        /*0024*/ 	.byte	0x00, 0xf5, 0x21, 0x00


	//----- nvinfo : EIATTR_KPARAM_INFO
	.align		4
.L_171:
        /*0028*/ 	.byte	0x04, 0x17
        /*002a*/ 	.short	(.L_173 - .L_172)
.L_172:
        /*002c*/ 	.word	0x00000000
        /*0030*/ 	.short	0x0009
        /*0032*/ 	.short	0x0038
        /*0034*/ 	.byte	0x00, 0xf5, 0x21, 0x00


	//----- nvinfo : EIATTR_KPARAM_INFO
	.align		4
.L_173:
        /*0038*/ 	.byte	0x04, 0x17
        /*003a*/ 	.short	(.L_175 - .L_174)
.L_174:
        /*003c*/ 	.word	0x00000000
        /*0040*/ 	.short	0x0008
        /*0042*/ 	.short	0x0030
        /*0044*/ 	.byte	0x00, 0xf5, 0x21, 0x00


	//----- nvinfo : EIATTR_KPARAM_INFO
	.align		4
.L_175:
        /*0048*/ 	.byte	0x04, 0x17
        /*004a*/ 	.short	(.L_177 - .L_176)
.L_176:
        /*004c*/ 	.word	0x00000000
        /*0050*/ 	.short	0x0007
        /*0052*/ 	.short	0x0028
        /*0054*/ 	.byte	0x00, 0xf5, 0x21, 0x00


	//----- nvinfo : EIATTR_KPARAM_INFO
	.align		4
.L_177:
        /*0058*/ 	.byte	0x04, 0x17
        /*005a*/ 	.short	(.L_179 - .L_178)
.L_178:
        /*005c*/ 	.word	0x00000000
        /*0060*/ 	.short	0x0006
        /*0062*/ 	.short	0x0020
        /*0064*/ 	.byte	0x00, 0xf5, 0x21, 0x00


	//----- nvinfo : EIATTR_KPARAM_INFO
	.align		4
.L_179:
        /*0068*/ 	.byte	0x04, 0x17
        /*006a*/ 	.short	(.L_181 - .L_180)
.L_180:
        /*006c*/ 	.word	0x00000000
        /*0070*/ 	.short	0x0005
        /*0072*/ 	.short	0x0018
        /*0074*/ 	.byte	0x00, 0xf5, 0x21, 0x00


	//----- nvinfo : EIATTR_KPARAM_INFO
	.align		4
.L_181:
        /*0078*/ 	.byte	0x04, 0x17
        /*007a*/ 	.short	(.L_183 - .L_182)
.L_182:
        /*007c*/ 	.word	0x00000000
        /*0080*/ 	.short	0x0004
        /*0082*/ 	.short	0x0010
        /*0084*/ 	.byte	0x00, 0xf5, 0x21, 0x00


	//----- nvinfo : EIATTR_KPARAM_INFO
	.align		4
.L_183:
        /*0088*/ 	.byte	0x04, 0x17
        /*008a*/ 	.short	(.L_185 - .L_184)
.L_184:
        /*008c*/ 	.word	0x00000000
        /*0090*/ 	.short	0x0003
        /*0092*/ 	.short	0x000c
        /*0094*/ 	.byte	0x00, 0xf0, 0x11, 0x00


	//----- nvinfo : EIATTR_KPARAM_INFO
	.align		4
.L_185:
        /*0098*/ 	.byte	0x04, 0x17
        /*009a*/ 	.short	(.L_187 - .L_186)
.L_186:
        /*009c*/ 	.word	0x00000000
        /*00a0*/ 	.short	0x0002
        /*00a2*/ 	.short	0x0008
        /*00a4*/ 	.byte	0x00, 0xf0, 0x11, 0x00


	//----- nvinfo : EIATTR_KPARAM_INFO
	.align		4
.L_187:
        /*00a8*/ 	.byte	0x04, 0x17
        /*00aa*/ 	.short	(.L_189 - .L_188)
.L_188:
        /*00ac*/ 	.word	0x00000000
        /*00b0*/ 	.short	0x0001
        /*00b2*/ 	.short	0x0004
        /*00b4*/ 	.byte	0x00, 0xf0, 0x11, 0x00


	//----- nvinfo : EIATTR_KPARAM_INFO
	.align		4
.L_189:
        /*00b8*/ 	.byte	0x04, 0x17
        /*00ba*/ 	.short	(.L_191 - .L_190)
.L_190:
        /*00bc*/ 	.word	0x00000000
        /*00c0*/ 	.short	0x0000
        /*00c2*/ 	.short	0x0000
        /*00c4*/ 	.byte	0x00, 0xf0, 0x11, 0x00


	//----- nvinfo : EIATTR_SPARSE_MMA_MASK
	.align		4
.L_191:
        /*00c8*/ 	.byte	0x03, 0x50
        /*00ca*/ 	.short	0x0000


	//----- nvinfo : EIATTR_MAXREG_COUNT
	.align		4
        /*00cc*/ 	.byte	0x03, 0x1b
        /*00ce*/ 	.short	0x00ff


	//----- nvinfo : EIATTR_NUM_BARRIERS
	.align		4
        /*00d0*/ 	.byte	0x02, 0x4c
        /*00d2*/ 	.byte	0x01
	.zero		1


	//----- nvinfo : EIATTR_MERCURY_ISA_VERSION
	.align		4
        /*00d4*/ 	.byte	0x03, 0x5f
        /*00d6*/ 	.short	0x0101


	//----- nvinfo : EIATTR_VRC_CTA_INIT_COUNT
	.align		4
        /*00d8*/ 	.byte	0x02, 0x4a
	.zero		1
	.zero		1


	//----- nvinfo : EIATTR_EXIT_INSTR_OFFSETS
	.align		4
        /*00dc*/ 	.byte	0x04, 0x1c
        /*00de*/ 	.short	(.L_193 - .L_192)


	//   ....[0]....
.L_192:
        /*00e0*/ 	.word	0x00001250


	//   ....[1]....
        /*00e4*/ 	.word	0x00001940


	//----- nvinfo : EIATTR_CRS_STACK_SIZE
	.align		4
.L_193:
        /*00e8*/ 	.byte	0x04, 0x1e
        /*00ea*/ 	.short	(.L_195 - .L_194)
.L_194:
        /*00ec*/ 	.word	0x00000000


	//----- nvinfo : EIATTR_CBANK_PARAM_SIZE
	.align		4
.L_195:
        /*00f0*/ 	.byte	0x03, 0x19
        /*00f2*/ 	.short	0x0050


	//----- nvinfo : EIATTR_PARAM_CBANK
	.align		4
        /*00f4*/ 	.byte	0x04, 0x0a
        /*00f6*/ 	.short	(.L_197 - .L_196)
	.align		4
.L_196:
        /*00f8*/ 	.word	index@(.nv.constant0._Z13calculateL3_diiiiPdPKdS1_S1_S1_S1_S1_S1_)
        /*00fc*/ 	.short	0x0380
        /*00fe*/ 	.short	0x0050


	//----- nvinfo : EIATTR_SW_WAR
	.align		4
.L_197:
        /*0100*/ 	.byte	0x04, 0x36
        /*0102*/ 	.short	(.L_199 - .L_198)
.L_198:
        /*0104*/ 	.word	0x00000008
.L_199:


//--------------------- .nv.info._Z7sum1D_diiPd   --------------------------
	.section	.nv.info._Z7sum1D_diiPd,"",@"SHT_CUDA_INFO"
	.sectionflags	@""
	.align	4


	//----- nvinfo : EIATTR_CUDA_API_VERSION
	.align		4
        /*0000*/ 	.byte	0x04, 0x37
        /*0002*/ 	.short	(.L_201 - .L_200)
.L_200:
        /*0004*/ 	.word	0x00000082


	//----- nvinfo : EIATTR_KPARAM_INFO
	.align		4
.L_201:
        /*0008*/ 	.byte	0x04, 0x17
        /*000a*/ 	.short	(.L_203 - .L_202)
.L_202:
        /*000c*/ 	.word	0x00000000
        /*0010*/ 	.short	0x0002
        /*0012*/ 	.short	0x0008
        /*0014*/ 	.byte	0x00, 0xf5, 0x21, 0x00


	//----- nvinfo : EIATTR_KPARAM_INFO
	.align		4
.L_203:
        /*0018*/ 	.byte	0x04, 0x17
        /*001a*/ 	.short	(.L_205 - .L_204)
.L_204:
        /*001c*/ 	.word	0x00000000
        /*0020*/ 	.short	0x0001
        /*0022*/ 	.short	0x0004
        /*0024*/ 	.byte	0x00, 0xf0, 0x11, 0x00


	//----- nvinfo : EIATTR_KPARAM_INFO
	.align		4
.L_205:
        /*0028*/ 	.byte	0x04, 0x17
        /*002a*/ 	.short	(.L_207 - .L_206)
.L_206:
        /*002c*/ 	.word	0x00000000
        /*0030*/ 	.short	0x0000
        /*0032*/ 	.short	0x0000
        /*0034*/ 	.byte	0x00, 0xf0, 0x11, 0x00


	//----- nvinfo : EIATTR_SPARSE_MMA_MASK
	.align		4
.L_207:
        /*0038*/ 	.byte	0x03, 0x50
        /*003a*/ 	.short	0x0000


	//----- nvinfo : EIATTR_MAXREG_COUNT
	.align		4
        /*003c*/ 	.byte	0x03, 0x1b
        /*003e*/ 	.short	0x00ff


	//----- nvinfo : EIATTR_NUM_BARRIERS
	.align		4
        /*0040*/ 	.byte	0x02, 0x4c
        /*0042*/ 	.byte	0x01
	.zero		1


	//----- nvinfo : EIATTR_MERCURY_ISA_VERSION
	.align		4
        /*0044*/ 	.byte	0x03, 0x5f
        /*0046*/ 	.short	0x0101


	//----- nvinfo : EIATTR_VRC_CTA_INIT_COUNT
	.align		4
        /*0048*/ 	.byte	0x02, 0x4a
	.zero		1
	.zero		1


	//----- nvinfo : EIATTR_EXIT_INSTR_OFFSETS
	.align		4
        /*004c*/ 	.byte	0x04, 0x1c
        /*004e*/ 	.short	(.L_209 - .L_208)


	//   ....[0]....
.L_208:
        /*0050*/ 	.word	0x000003d0


	//   ....[1]....
        /*0054*/ 	.word	0x000006a0


	//   ....[2]....
        /*0058*/ 	.word	0x000007e0


	//----- nvinfo : EIATTR_CRS_STACK_SIZE
	.align		4
.L_209:
        /*005c*/ 	.byte	0x04, 0x1e
        /*005e*/ 	.short	(.L_211 - .L_210)
.L_210:
        /*0060*/ 	.word	0x00000000


	//----- nvinfo : EIATTR_CBANK_PARAM_SIZE
	.align		4
.L_211:
        /*0064*/ 	.byte	0x03, 0x19
        /*0066*/ 	.short	0x0010


	//----- nvinfo : EIATTR_PARAM_CBANK
	.align		4
        /*0068*/ 	.byte	0x04, 0x0a
        /*006a*/ 	.short	(.L_213 - .L_212)
	.align		4
.L_212:
        /*006c*/ 	.word	index@(.nv.constant0._Z7sum1D_diiPd)
        /*0070*/ 	.short	0x0380
        /*0072*/ 	.short	0x0010


	//----- nvinfo : EIATTR_SW_WAR
	.align		4
.L_213:
        /*0074*/ 	.byte	0x04, 0x36
        /*0076*/ 	.short	(.L_215 - .L_214)
.L_214:
        /*0078*/ 	.word	0x00000008
.L_215:


//--------------------- .nv.info._Z7green_diiiiiiPKdS0_S0_S0_Pd --------------------------
	.section	.nv.info._Z7green_diiiiiiPKdS0_S0_S0_Pd,"",@"SHT_CUDA_INFO"
	.sectionflags	@""
	.align	4


	//----- nvinfo : EIATTR_CUDA_API_VERSION
	.align		4
        /*0000*/ 	.byte	0x04, 0x37
        /*0002*/ 	.short	(.L_217 - .L_216)
.L_216:
        /*0004*/ 	.word	0x00000082


	//----- nvinfo : EIATTR_KPARAM_INFO
	.align		4
.L_217:
        /*0008*/ 	.byte	0x04, 0x17
        /*000a*/ 	.short	(.L_219 - .L_218)
.L_218:
        /*000c*/ 	.word	0x00000000
        /*0010*/ 	.short	0x000a
        /*0012*/ 	.short	0x0038
        /*0014*/ 	.byte	0x00, 0xf5, 0x21, 0x00


	//----- nvinfo : EIATTR_KPARAM_INFO
	.align		4
.L_219:
        /*0018*/ 	.byte	0x04, 0x17
        /*001a*/ 	.short	(.L_221 - .L_220)
.L_220:
        /*001c*/ 	.word	0x00000000
        /*0020*/ 	.short	0x0009
        /*0022*/ 	.short	0x0030
        /*0024*/ 	.byte	0x00, 0xf5, 0x21, 0x00


	//----- nvinfo : EIATTR_KPARAM_INFO
	.align		4
.L_221:
        /*0028*/ 	.byte	0x04, 0x17
        /*002a*/ 	.short	(.L_223 - .L_222)
.L_222:
        /*002c*/ 	.word	0x00000000
        /*0030*/ 	.short	0x0008
        /*0032*/ 	.short	0x0028
        /*0034*/ 	.byte	0x00, 0xf5, 0x21, 0x00


	//----- nvinfo : EIATTR_KPARAM_INFO
	.align		4
.L_223:
        /*0038*/ 	.byte	0x04, 0x17
        /*003a*/ 	.short	(.L_225 - .L_224)
.L_224:
        /*003c*/ 	.word	0x00000000
        /*0040*/ 	.short	0x0007
        /*0042*/ 	.short	0x0020
        /*0044*/ 	.byte	0x00, 0xf5, 0x21, 0x00


	//----- nvinfo : EIATTR_KPARAM_INFO
	.align		4
.L_225:
        /*0048*/ 	.byte	0x04, 0x17
        /*004a*/ 	.short	(.L_227 - .L_226)
.L_226:
        /*004c*/ 	.word	0x00000000
        /*0050*/ 	.short	0x0006
        /*0052*/ 	.short	0x0018
        /*0054*/ 	.byte	0x00, 0xf5, 0x21, 0x00


	//----- nvinfo : EIATTR_KPARAM_INFO
	.align		4
.L_227:
        /*0058*/ 	.byte	0x04, 0x17
        /*005a*/ 	.short	(.L_229 - .L_228)
.L_228:
        /*005c*/ 	.word	0x00000000
        /*0060*/ 	.short	0x0005
        /*0062*/ 	.short	0x0014
        /*0064*/ 	.byte	0x00, 0xf0, 0x11, 0x00


	//----- nvinfo : EIATTR_KPARAM_INFO
	.align		4
.L_229:
        /*0068*/ 	.byte	0x04, 0x17
        /*006a*/ 	.short	(.L_231 - .L_230)
.L_230:
        /*006c*/ 	.word	0x00000000
        /*0070*/ 	.short	0x0004
        /*0072*/ 	.short	0x0010
        /*0074*/ 	.byte	0x00, 0xf0, 0x11, 0x00


	//----- nvinfo : EIATTR_KPARAM_INFO
	.align		4
.L_231:
        /*0078*/ 	.byte	0x04, 0x17
        /*007a*/ 	.short	(.L_233 - .L_232)
.L_232:
        /*007c*/ 	.word	0x00000000
        /*0080*/ 	.short	0x0003
        /*0082*/ 	.short	0x000c
        /*0084*/ 	.byte	0x00, 0xf0, 0x11, 0x00


	//----- nvinfo : EIATTR_KPARAM_INFO
	.align		4
.L_233:
        /*0088*/ 	.byte	0x04, 0x17
        /*008a*/ 	.short	(.L_235 - .L_234)
.L_234:
        /*008c*/ 	.word	0x00000000
        /*0090*/ 	.short	0x0002
        /*0092*/ 	.short	0x0008
        /*0094*/ 	.byte	0x00, 0xf0, 0x11, 0x00


	//----- nvinfo : EIATTR_KPARAM_INFO
	.align		4
.L_235:
        /*0098*/ 	.byte	0x04, 0x17
        /*009a*/ 	.short	(.L_237 - .L_236)
.L_236:
        /*009c*/ 	.word	0x00000000
        /*00a0*/ 	.short	0x0001
        /*00a2*/ 	.short	0x0004
        /*00a4*/ 	.byte	0x00, 0xf0, 0x11, 0x00


	//----- nvinfo : EIATTR_KPARAM_INFO
	.align		4
.L_237:
        /*00a8*/ 	.byte	0x04, 0x17
        /*00aa*/ 	.short	(.L_239 - .L_238)
.L_238:
        /*00ac*/ 	.word	0x00000000
        /*00b0*/ 	.short	0x0000
        /*00b2*/ 	.short	0x0000
        /*00b4*/ 	.byte	0x00, 0xf0, 0x11, 0x00


	//----- nvinfo : EIATTR_SPARSE_MMA_MASK
	.align		4
.L_239:
        /*00b8*/ 	.byte	0x03, 0x50
        /*00ba*/ 	.short	0x0000


	//----- nvinfo : EIATTR_MAXREG_COUNT
	.align		4
        /*00bc*/ 	.byte	0x03, 0x1b
        /*00be*/ 	.short	0x00ff


	//----- nvinfo : EIATTR_MERCURY_ISA_VERSION
	.align		4
        /*00c0*/ 	.byte	0x03, 0x5f
        /*00c2*/ 	.short	0x0101


	//----- nvinfo : EIATTR_VRC_CTA_INIT_COUNT
	.align		4
        /*00c4*/ 	.byte	0x02, 0x4a
	.zero		1
	.zero		1


	//----- nvinfo : EIATTR_EXIT_INSTR_OFFSETS
	.align		4
        /*00c8*/ 	.byte	0x04, 0x1c
        /*00ca*/ 	.short	(.L_241 - .L_240)


	//   ....[0]....
.L_240:
        /*00cc*/ 	.word	0x000000b0


	//   ....[1]....
        /*00d0*/ 	.word	0x00003aa0


	//   ....[2]....
        /*00d4*/ 	.word	0x00003f30


	//   ....[3]....
        /*00d8*/ 	.word	0x000043d0


	//----- nvinfo : EIATTR_CRS_STACK_SIZE
	.align		4
.L_241:
        /*00dc*/ 	.byte	0x04, 0x1e
        /*00de*/ 	.short	(.L_243 - .L_242)
.L_242:
        /*00e0*/ 	.word	0x00000000


	//----- nvinfo : EIATTR_CBANK_PARAM_SIZE
	.align		4
.L_243:
        /*00e4*/ 	.byte	0x03, 0x19
        /*00e6*/ 	.short	0x0040


	//----- nvinfo : EIATTR_PARAM_CBANK
	.align		4
        /*00e8*/ 	.byte	0x04, 0x0a
        /*00ea*/ 	.short	(.L_245 - .L_244)
	.align		4
.L_244:
        /*00ec*/ 	.word	index@(.nv.constant0._Z7green_diiiiiiPKdS0_S0_S0_Pd)
        /*00f0*/ 	.short	0x0380
        /*00f2*/ 	.short	0x0040


	//----- nvinfo : EIATTR_SW_WAR
	.align		4
.L_245:
        /*00f4*/ 	.byte	0x04, 0x36
        /*00f6*/ 	.short	(.L_247 - .L_246)
.L_246:
        /*00f8*/ 	.word	0x00000008
.L_247:


//--------------------- .nv.callgraph             --------------------------
	.section	.nv.callgraph,"",@"SHT_CUDA_CALLGRAPH"
	.align	4
	.sectionentsize	8
	.align		4
        /*0000*/ 	.word	0x00000000
	.align		4
        /*0004*/ 	.word	0xffffffff
	.align		4
        /*0008*/ 	.word	0x00000000
	.align		4
        /*000c*/ 	.word	0xfffffffe
	.align		4
        /*0010*/ 	.word	0x00000000
	.align		4
        /*0014*/ 	.word	0xfffffffd
	.align		4
        /*0018*/ 	.word	0x00000000
	.align		4
        /*001c*/ 	.word	0xfffffffc


//--------------------- .text._Z8update_dPKiiidddddPKdS2_S2_S2_PfS3_S3_S3_S3_S3_S3_S3_S3_S3_S3_S3_S3_S3_PdS4_S4_S4_S4_S4_S4_ --------------------------
	.section	.text._Z8update_dPKiiidddddPKdS2_S2_S2_PfS3_S3_S3_S3_S3_S3_S3_S3_S3_S3_S3_S3_S3_PdS4_S4_S4_S4_S4_S4_,"ax",@progbits
	.align	128
        .global         _Z8update_dPKiiidddddPKdS2_S2_S2_PfS3_S3_S3_S3_S3_S3_S3_S3_S3_S3_S3_S3_S3_PdS4_S4_S4_S4_S4_S4_
        .type           _Z8update_dPKiiidddddPKdS2_S2_S2_PfS3_S3_S3_S3_S3_S3_S3_S3_S3_S3_S3_S3_S3_PdS4_S4_S4_S4_S4_S4_,@function
        .size           _Z8update_dPKiiidddddPKdS2_S2_S2_PfS3_S3_S3_S3_S3_S3_S3_S3_S3_S3_S3_S3_S3_PdS4_S4_S4_S4_S4_S4_,(.L_x_347 - _Z8update_dPKiiidddddPKdS2_S2_S2_PfS3_S3_S3_S3_S3_S3_S3_S3_S3_S3_S3_S3_S3_PdS4_S4_S4_S4_S4_S4_)
        .other          _Z8update_dPKiiidddddPKdS2_S2_S2_PfS3_S3_S3_S3_S3_S3_S3_S3_S3_S3_S3_S3_S3_PdS4_S4_S4_S4_S4_S4_,@"STO_CUDA_ENTRY STV_DEFAULT"
_Z8update_dPKiiidddddPKdS2_S2_S2_PfS3_S3_S3_S3_S3_S3_S3_S3_S3_S3_S3_S3_S3_PdS4_S4_S4_S4_S4_S4_:
.text._Z8update_dPKiiidddddPKdS2_S2_S2_PfS3_S3_S3_S3_S3_S3_S3_S3_S3_S3_S3_S3_S3_PdS4_S4_S4_S4_S4_S4_:
[----:B------:R-:W-:Y:S08]  /*0000*/  LDC R1, c[0x0][0x37c] ;  /* 0x0000df00ff017b82 */ /* 0x000ff00000000800 */
[----:B------:R-:W0:Y:S01]  /*0010*/  LDC.64 R2, c[0x0][0x380] ;  /* 0x0000e000ff027b82 */ /* 0x000e220000000a00 */
[----:B------:R-:W0:Y:S07]  /*0020*/  LDCU.64 UR4, c[0x0][0x358] ;  /* 0x00006b00ff0477ac */ /* 0x000e2e0008000a00 */
[----:B------:R-:W1:Y:S01]  /*0030*/  LDC.64 R20, c[0x0][0x448] ;  /* 0x00011200ff147b82 */ /* 0x000e620000000a00 */
[----:B0-----:R-:W2:Y:S04]  /*0040*/  LDG.E R5, desc[UR4][R2.64+0xc] ;  /* 0x00000c0402057981 */ /* 0x001ea8000c1e1900 */
[----:B------:R-:W3:Y:S04]  /*0050*/  LDG.E R42, desc[UR4][R2.64] ;  /* 0x00000004022a7981 */ /* 0x000ee8000c1e1900 */
[----:B------:R-:W4:Y:S04]  /*0060*/  LDG.E R7, desc[UR4][R2.64+0x10] ;  /* 0x0000100402077981 */ /* 0x000f28000c1e1900 */
[----:B------:R-:W3:Y:S04]  /*0070*/  LDG.E R0, desc[UR4][R2.64+0x14] ;  /* 0x0000140402007981 */ /* 0x000ee8000c1e1900 */
[----:B------:R-:W3:Y:S04]  /*0080*/  LDG.E R46, desc[UR4][R2.64+0x4] ;  /* 0x00000404022e7981 */ /* 0x000ee8000c1e1900 */
[----:B------:R-:W3:Y:S04]  /*0090*/  LDG.E R45, desc[UR4][R2.64+0x8] ;  /* 0x00000804022d7981 */ /* 0x000ee8000c1e1900 */
[----:B-1----:R-:W5:Y:S01]  /*00a0*/  LDG.E.64 R20, desc[UR4][R20.64] ;  /* 0x0000000414147981 */ /* 0x002f62000c1e1b00 */
[----:B------:R-:W0:Y:S01]  /*00b0*/  S2UR UR6, SR_CTAID.Z ;  /* 0x00000000000679c3 */ /* 0x000e220000002700 */
[----:B------:R-:W-:Y:S01]  /*00c0*/  BSSY.RECONVERGENT B1, `(.L_x_0) ;  /* 0x000043c000017945 */ /* 0x000fe20003800200 */
[----:B------:R-:W2:Y:S01]  /*00d0*/  S2R R44, SR_TID.X ;  /* 0x00000000002c7919 */ /* 0x000ea20000002100 */
[----:B------:R-:W4:Y:S01]  /*00e0*/  S2R R18, SR_TID.Y ;  /* 0x0000000000127919 */ /* 0x000f220000002200 */
[----:B--2---:R-:W-:-:S05]  /*00f0*/  IMAD R44, R5, R44, RZ ;  /* 0x0000002c052c7224 */ /* 0x004fca00078e02ff */
[----:B------:R-:W-:Y:S02]  /*0100*/  IADD3 R5, PT, PT, R5, R44, RZ ;  /* 0x0000002c05057210 */ /* 0x000fe40007ffe0ff */
[----:B------:R-:W-:Y:S01]  /*0110*/  VIMNMX.U32 R13, PT, PT, R44, 0x1, !PT ;  /* 0x000000012c0d7848 */ /* 0x000fe20007fe0000 */
[C---:B----4-:R-:W-:Y:S01]  /*0120*/  IMAD R18, R7.reuse, R18, RZ ;  /* 0x0000001207127224 */ /* 0x050fe200078e02ff */
[CC--:B---3--:R-:W-:Y:S02]  /*0130*/  ISETP.GT.AND P0, PT, R42.reuse, R5.reuse, PT ;  /* 0x000000052a00720c */ /* 0x0c8fe40003f04270 */
[----:B------:R-:W-:Y:S01]  /*0140*/  VIMNMX R43, PT, PT, R42, R5, PT ;  /* 0x000000052a2b7248 */ /* 0x000fe20003fe0100 */
[----:B0-----:R-:W-:Y:S01]  /*0150*/  IMAD R19, R0, UR6, RZ ;  /* 0x0000000600137c24 */ /* 0x001fe2000f8e02ff */
[----:B------:R-:W-:Y:S02]  /*0160*/  IADD3 R42, PT, PT, R42, -0x1, RZ ;  /* 0xffffffff2a2a7810 */ /* 0x000fe40007ffe0ff */
[----:B------:R-:W-:-:S02]  /*0170*/  IADD3 R7, PT, PT, R7, R18, RZ ;  /* 0x0000001207077210 */ /* 0x000fc40007ffe0ff */
[----:B------:R-:W-:Y:S02]  /*0180*/  SEL R16, R43, R42, P0 ;  /* 0x0000002a2b107207 */ /* 0x000fe40000000000 */
[----:B------:R-:W-:Y:S01]  /*0190*/  IADD3 R0, PT, PT, R0, R19, RZ ;  /* 0x0000001300007210 */ /* 0x000fe20007ffe0ff */
[C---:B------:R-:W-:Y:S01]  /*01a0*/  IMAD R17, R46.reuse, R45, RZ ;  /* 0x0000002d2e117224 */ /* 0x040fe200078e02ff */
[----:B------:R-:W-:Y:S02]  /*01b0*/  ISETP.GE.AND P0, PT, R13, R16, PT ;  /* 0x000000100d00720c */ /* 0x000fe40003f06270 */
[----:B------:R-:W-:Y:S02]  /*01c0*/  VIMNMX R15, PT, PT, R46, R7, PT ;  /* 0x000000072e0f7248 */ /* 0x000fe40003fe0100 */
[----:B------:R-:W-:-:S09]  /*01d0*/  VIMNMX R14, PT, PT, R45, R0, PT ;  /* 0x000000002d0e7248 */ /* 0x000fd20003fe0100 */
[----:B------:R-:W-:Y:S05]  /*01e0*/  @P0 BRA `(.L_x_1) ;  /* 0x0000004000a40947 */ /* 0x000fea0003800000 */
[C---:B------:R-:W-:Y:S02]  /*01f0*/  ISETP.GT.AND P0, PT, R46.reuse, R7, PT ;  /* 0x000000072e00720c */ /* 0x040fe40003f04270 */
[C---:B------:R-:W-:Y:S02]  /*0200*/  ISETP.GT.AND P1, PT, R45.reuse, R0, PT ;  /* 0x000000002d00720c */ /* 0x040fe40003f24270 */
[----:B------:R-:W-:Y:S02]  /*0210*/  IADD3 R10, PT, PT, R46, -0x1, RZ ;  /* 0xffffffff2e0a7810 */ /* 0x000fe40007ffe0ff */
[----:B------:R-:W-:Y:S02]  /*0220*/  IADD3 R9, PT, PT, R45, -0x1, RZ ;  /* 0xffffffff2d097810 */ /* 0x000fe40007ffe0ff */
[----:B------:R-:W-:Y:S02]  /*0230*/  VIMNMX.U32 R11, PT, PT, R18, 0x1, !PT ;  /* 0x00000001120b7848 */ /* 0x000fe40007fe0000 */
[----:B------:R-:W-:-:S02]  /*0240*/  VIMNMX.U32 R12, PT, PT, R19, 0x1, !PT ;  /* 0x00000001130c7848 */ /* 0x000fc40007fe0000 */
[----:B------:R-:W-:Y:S02]  /*0250*/  SEL R10, R15, R10, P0 ;  /* 0x0000000a0f0a7207 */ /* 0x000fe40000000000 */
[----:B------:R-:W-:-:S07]  /*0260*/  SEL R9, R14, R9, P1 ;  /* 0x000000090e097207 */ /* 0x000fce0000800000 */
.L_x_83:
[----:B------:R-:W-:Y:S01]  /*0270*/  ISETP.GE.AND P0, PT, R11, R10, PT ;  /* 0x0000000a0b00720c */ /* 0x000fe20003f06270 */
[----:B------:R-:W-:-:S12]  /*0280*/  BSSY.RECONVERGENT B0, `(.L_x_2) ;  /* 0x000041c000007945 */ /* 0x000fd80003800200 */
[----:B-1----:R-:W-:Y:S05]  /*0290*/  @P0 BRA `(.L_x_3) ;  /* 0x0000004000680947 */ /* 0x002fea0003800000 */
[C---:B------:R-:W-:Y:S02]  /*02a0*/  ISETP.GE.AND P0, PT, R13.reuse, R42, PT ;  /* 0x0000002a0d00720c */ /* 0x040fe40003f06270 */
[----:B------:R-:W-:Y:S02]  /*02b0*/  MOV R7, R11 ;  /* 0x0000000b00077202 */ /* 0x000fe40000000f00 */
[----:B------:R-:W-:-:S13]  /*02c0*/  ISETP.GT.AND P0, PT, R13, RZ, !P0 ;  /* 0x000000ff0d00720c */ /* 0x000fda0004704270 */
.L_x_82:
[----:B------:R-:W-:-:S13]  /*02d0*/  ISETP.GE.AND P1, PT, R12, R9, PT ;  /* 0x000000090c00720c */ /* 0x000fda0003f26270 */
[----:B-1----:R-:W-:Y:S05]  /*02e0*/  @P1 BRA `(.L_x_4) ;  /* 0x0000004000481947 */ /* 0x002fea0003800000 */
[----:B------:R-:W-:Y:S02]  /*02f0*/  IADD3 R0, PT, PT, R46, -0x1, RZ ;  /* 0xffffffff2e007810 */ /* 0x000fe40007ffe0ff */
[----:B------:R-:W-:Y:S02]  /*0300*/  MOV R8, R12 ;  /* 0x0000000c00087202 */ /* 0x000fe40000000f00 */
[----:B------:R-:W-:-:S04]  /*0310*/  ISETP.GE.AND P1, PT, R7, R0, PT ;  /* 0x000000000700720c */ /* 0x000fc80003f26270 */
[----:B------:R-:W-:-:S13]  /*0320*/  ISETP.GT.AND P1, PT, R7, RZ, !P1 ;  /* 0x000000ff0700720c */ /* 0x000fda0004f24270 */
.L_x_81:
[----:B------:R-:W0:Y:S01]  /*0330*/  LDC.64 R2, c[0x0][0x3f8] ;  /* 0x0000fe00ff027b82 */ /* 0x000e220000000a00 */
[----:B------:R-:W-:Y:S01]  /*0340*/  IMAD R0, R17, R13, RZ ;  /* 0x0000000d11007224 */ /* 0x000fe200078e02ff */
[----:B------:R-:W-:Y:S03]  /*0350*/  BSSY.RECONVERGENT B3, `(.L_x_5) ;  /* 0x000006d000037945 */ /* 0x000fe60003800200 */
[----:B-1----:R-:W-:-:S03]  /*0360*/  IMAD R23, R45, R7, R0 ;  /* 0x000000072d177224 */ /* 0x002fc600078e0200 */
[----:B------:R-:W1:Y:S01]  /*0370*/  LDC R6, c[0x0][0x390] ;  /* 0x0000e400ff067b82 */ /* 0x000e620000000800 */
[----:B------:R-:W-:-:S07]  /*0380*/  IMAD.IADD R4, R23, 0x1, R8 ;  /* 0x0000000117047824 */ /* 0x000fce00078e0208 */
[----:B------:R-:W2:Y:S01]  /*0390*/  LDC R5, c[0x0][0x394] ;  /* 0x0000e500ff057b82 */ /* 0x000ea20000000800 */
[----:B0-----:R-:W-:Y:S01]  /*03a0*/  IMAD.WIDE R38, R4, 0x4, R2 ;  /* 0x0000000404267825 */ /* 0x001fe200078e0202 */
[----:B------:R-:W-:Y:S06]  /*03b0*/  @!P1 BRA `(.L_x_6) ;  /* 0x00000000007c9947 */ /* 0x000fec0003800000 */
[CC--:B------:R-:W-:Y:S01]  /*03c0*/  IADD3 R23, PT, PT, R45.reuse, R4.reuse, RZ ;  /* 0x000000042d177210 */ /* 0x0c0fe20007ffe0ff */
[----:B------:R-:W0:Y:S01]  /*03d0*/  LDCU UR6, c[0x0][0x394] ;  /* 0x00007280ff0677ac */ /* 0x000e220008000800 */
[----:B------:R-:W-:-:S03]  /*03e0*/  IADD3 R25, PT, PT, -R45, R4, RZ ;  /* 0x000000042d197210 */ /* 0x000fc60007ffe1ff */
[----:B------:R-:W-:-:S04]  /*03f0*/  IMAD.WIDE R22, R23, 0x4, R2 ;  /* 0x0000000417167825 */ /* 0x000fc800078e0202 */
[----:B------:R-:W-:Y:S02]  /*0400*/  IMAD.WIDE R24, R25, 0x4, R2 ;  /* 0x0000000419187825 */ /* 0x000fe400078e0202 */
[----:B------:R-:W3:Y:S01]  /*0410*/  LDG.E R22, desc[UR4][R22.64] ;  /* 0x0000000416167981 */ /* 0x000ee2000c1e1900 */
[----:B------:R-:W4:Y:S03]  /*0420*/  LDC.64 R2, c[0x0][0x390] ;  /* 0x0000e400ff027b82 */ /* 0x000f260000000a00 */
[----:B------:R-:W3:Y:S01]  /*0430*/  LDG.E R25, desc[UR4][R24.64] ;  /* 0x0000000418197981 */ /* 0x000ee2000c1e1900 */
[----:B------:R-:W-:Y:S01]  /*0440*/  HFMA2 R26, -RZ, RZ, 0, 5.9604644775390625e-08 ;  /* 0x00000001ff1a7431 */ /* 0x000fe200000001ff */
[----:B------:R-:W-:Y:S01]  /*0450*/  BSSY.RECONVERGENT B4, `(.L_x_7) ;  /* 0x0000014000047945 */ /* 0x000fe20003800200 */
[----:B0-----:R-:W4:Y:S04]  /*0460*/  MUFU.RCP64H R27, UR6 ;  /* 0x00000006001b7d08 */ /* 0x001f280008001800 */
[----:B----4-:R-:W-:-:S08]  /*0470*/  DFMA R28, R26, -R2, 1 ;  /* 0x3ff000001a1c742b */ /* 0x010fd00000000802 */
[----:B------:R-:W-:-:S08]  /*0480*/  DFMA R28, R28, R28, R28 ;  /* 0x0000001c1c1c722b */ /* 0x000fd0000000001c */
[----:B------:R-:W-:-:S08]  /*0490*/  DFMA R28, R26, R28, R26 ;  /* 0x0000001c1a1c722b */ /* 0x000fd0000000001a */
[----:B------:R-:W-:-:S08]  /*04a0*/  DFMA R26, R28, -R2, 1 ;  /* 0x3ff000001c1a742b */ /* 0x000fd00000000802 */
[----:B------:R-:W-:Y:S01]  /*04b0*/  DFMA R26, R28, R26, R28 ;  /* 0x0000001a1c1a722b */ /* 0x000fe2000000001c */
[----:B---3--:R-:W-:-:S06]  /*04c0*/  FADD R34, R22, -R25 ;  /* 0x8000001916227221 */ /* 0x008fcc0000000000 */
[----:B------:R-:W0:Y:S02]  /*04d0*/  F2F.F64.F32 R34, R34 ;  /* 0x0000002200227310 */ /* 0x000e240000201800 */
[----:B0-----:R-:W-:Y:S01]  /*04e0*/  DMUL R28, R34, R26 ;  /* 0x0000001a221c7228 */ /* 0x001fe20000000000 */
[----:B------:R-:W-:-:S07]  /*04f0*/  FSETP.GEU.AND P3, PT, |R35|, 6.5827683646048100446e-37, PT ;  /* 0x036000002300780b */ /* 0x000fce0003f6e200 */
[----:B------:R-:W-:-:S08]  /*0500*/  DFMA R2, R28, -R2, R34 ;  /* 0x800000021c02722b */ /* 0x000fd00000000022 */
[----:B------:R-:W-:-:S10]  /*0510*/  DFMA R28, R26, R2, R28 ;  /* 0x000000021a1c722b */ /* 0x000fd4000000001c */
[----:B------:R-:W-:-:S05]  /*0520*/  FFMA R0, RZ, UR6, R29 ;  /* 0x00000006ff007c23 */ /* 0x000fca000800001d */
[----:B------:R-:W-:-:S13]  /*0530*/  FSETP.GT.AND P2, PT, |R0|, 1.469367938527859385e-39, PT ;  /* 0x001000000000780b */ /* 0x000fda0003f44200 */
[----:B------:R-:W-:Y:S05]  /*0540*/  @P2 BRA P3, `(.L_x_8) ;  /* 0x0000000000102947 */ /* 0x000fea0001800000 */
[----:B------:R-:W-:-:S07]  /*0550*/  MOV R48, 0x570 ;  /* 0x0000057000307802 */ /* 0x000fce0000000f00 */
[----:B-12--5:R-:W-:Y:S05]  /*0560*/  CALL.REL.NOINC `($__internal_0_$__cuda_sm20_div_rn_f64_full) ;  /* 0x0000007400d07944 */ /* 0x026fea0003c00000 */
[----:B------:R-:W-:Y:S02]  /*0570*/  MOV R28, R2 ;  /* 0x00000002001c7202 */ /* 0x000fe40000000f00 */
[----:B------:R-:W-:-:S07]  /*0580*/  MOV R29, R33 ;  /* 0x00000021001d7202 */ /* 0x000fce0000000f00 */
.L_x_8:
[----:B------:R-:W-:Y:S05]  /*0590*/  BSYNC.RECONVERGENT B4 ;  /* 0x0000000000047941 */ /* 0x000fea0003800200 */
.L_x_7:
[----:B------:R-:W-:Y:S05]  /*05a0*/  BRA `(.L_x_9) ;  /* 0x00000004001c7947 */ /* 0x000fea0003800000 */
.L_x_6:
[----:B------:R-:W-:-:S13]  /*05b0*/  ISETP.NE.AND P2, PT, R7, RZ, PT ;  /* 0x000000ff0700720c */ /* 0x000fda0003f45270 */
[----:B------:R-:W-:Y:S05]  /*05c0*/  @P2 BRA `(.L_x_10) ;  /* 0x0000000000802947 */ /* 0x000fea0003800000 */
[C---:B------:R-:W-:Y:S01]  /*05d0*/  IMAD.WIDE R24, R45.reuse, 0x4, R38 ;  /* 0x000000042d187825 */ /* 0x040fe200078e0226 */
[----:B------:R-:W3:Y:S01]  /*05e0*/  LDG.E R0, desc[UR4][R38.64] ;  /* 0x0000000426007981 */ /* 0x000ee2000c1e1900 */
[----:B------:R-:W0:Y:S01]  /*05f0*/  LDCU UR6, c[0x0][0x394] ;  /* 0x00007280ff0677ac */ /* 0x000e220008000800 */
[----:B------:R-:W4:Y:S01]  /*0600*/  LDC.64 R2, c[0x0][0x390] ;  /* 0x0000e400ff027b82 */ /* 0x000f220000000a00 */
[----:B------:R-:W-:Y:S02]  /*0610*/  IMAD.WIDE R26, R45, 0x4, R24 ;  /* 0x000000042d1a7825 */ /* 0x000fe400078e0218 */
[----:B------:R-:W2:Y:S04]  /*0620*/  LDG.E R25, desc[UR4][R24.64] ;  /* 0x0000000418197981 */ /* 0x000ea8000c1e1900 */
[----:B------:R-:W2:Y:S01]  /*0630*/  LDG.E R27, desc[UR4][R26.64] ;  /* 0x000000041a1b7981 */ /* 0x000ea2000c1e1900 */
[----:B------:R-:W-:Y:S01]  /*0640*/  HFMA2 R22, -RZ, RZ, 0, 5.9604644775390625e-08 ;  /* 0x00000001ff167431 */ /* 0x000fe200000001ff */
[----:B------:R-:W-:Y:S01]  /*0650*/  BSSY.RECONVERGENT B4, `(.L_x_11) ;  /* 0x0000016000047945 */ /* 0x000fe20003800200 */
[----:B0-----:R-:W4:Y:S04]  /*0660*/  MUFU.RCP64H R23, UR6 ;  /* 0x0000000600177d08 */ /* 0x001f280008001800 */
[----:B----4-:R-:W-:-:S08]  /*0670*/  DFMA R28, R22, -R2, 1 ;  /* 0x3ff00000161c742b */ /* 0x010fd00000000802 */
[----:B------:R-:W-:-:S08]  /*0680*/  DFMA R28, R28, R28, R28 ;  /* 0x0000001c1c1c722b */ /* 0x000fd0000000001c */
[----:B------:R-:W-:Y:S01]  /*0690*/  DFMA R22, R22, R28, R22 ;  /* 0x0000001c1616722b */ /* 0x000fe20000000016 */
[----:B---3--:R-:W-:-:S04]  /*06a0*/  FMUL R0, R0, -3 ;  /* 0xc040000000007820 */ /* 0x008fc80000400000 */
[----:B--2---:R-:W-:-:S03]  /*06b0*/  FFMA R0, R25, 4, R0 ;  /* 0x4080000019007823 */ /* 0x004fc60000000000 */
[----:B------:R-:W-:Y:S01]  /*06c0*/  DFMA R24, R22, -R2, 1 ;  /* 0x3ff000001618742b */ /* 0x000fe20000000802 */
[----:B------:R-:W-:-:S04]  /*06d0*/  FADD R0, R0, -R27 ;  /* 0x8000001b00007221 */ /* 0x000fc80000000000 */
[----:B------:R-:W0:Y:S03]  /*06e0*/  F2F.F64.F32 R34, R0 ;  /* 0x0000000000227310 */ /* 0x000e260000201800 */
[----:B------:R-:W-:-:S08]  /*06f0*/  DFMA R24, R22, R24, R22 ;  /* 0x000000181618722b */ /* 0x000fd00000000016 */
        /* <DEDUP_REMOVED lines=8> */
[----:B-1---5:R-:W-:Y:S05]  /*0780*/  CALL.REL.NOINC `($__internal_0_$__cuda_sm20_div_rn_f64_full) ;  /* 0x0000007400487944 */ /* 0x022fea0003c00000 */
[----:B------:R-:W-:Y:S02]  /*0790*/  MOV R28, R2 ;  /* 0x00000002001c7202 */ /* 0x000fe40000000f00 */
[----:B------:R-:W-:-:S07]  /*07a0*/  MOV R29, R33 ;  /* 0x00000021001d7202 */ /* 0x000fce0000000f00 */
.L_x_12:
[----:B------:R-:W-:Y:S05]  /*07b0*/  BSYNC.RECONVERGENT B4 ;  /* 0x0000000000047941 */ /* 0x000fea0003800200 */
.L_x_11:
[----:B------:R-:W-:Y:S05]  /*07c0*/  BRA `(.L_x_9) ;  /* 0x0000000000947947 */ /* 0x000fea0003800000 */
.L_x_10:
[----:B------:R-:W-:Y:S02]  /*07d0*/  IADD3 R0, PT, PT, R46, -0x1, RZ ;  /* 0xffffffff2e007810 */ /* 0x000fe40007ffe0ff */
[----:B------:R-:W-:Y:S02]  /*07e0*/  CS2R R28, SRZ ;  /* 0x00000000001c7805 */ /* 0x000fe4000001ff00 */
[----:B------:R-:W-:-:S13]  /*07f0*/  ISETP.NE.AND P2, PT, R7, R0, PT ;  /* 0x000000000700720c */ /* 0x000fda0003f45270 */
[----:B------:R-:W-:Y:S05]  /*0800*/  @P2 BRA `(.L_x_9) ;  /* 0x0000000000842947 */ /* 0x000fea0003800000 */
[----:B------:R-:W-:Y:S01]  /*0810*/  IMAD.IADD R27, R4, 0x1, -R45 ;  /* 0x00000001041b7824 */ /* 0x000fe200078e0a2d */
[----:B------:R-:W3:Y:S01]  /*0820*/  LDG.E R0, desc[UR4][R38.64] ;  /* 0x0000000426007981 */ /* 0x000ee2000c1e1900 */
[----:B------:R-:W-:Y:S01]  /*0830*/  IMAD R25, R45, -0x2, R4 ;  /* 0xfffffffe2d197824 */ /* 0x000fe200078e0204 */
[----:B------:R-:W0:Y:S01]  /*0840*/  LDCU UR6, c[0x0][0x394] ;  /* 0x00007280ff0677ac */ /* 0x000e220008000800 */
[----:B------:R-:W-:-:S04]  /*0850*/  IMAD.WIDE R26, R27, 0x4, R2 ;  /* 0x000000041b1a7825 */ /* 0x000fc800078e0202 */
[----:B------:R-:W-:Y:S02]  /*0860*/  IMAD.WIDE R24, R25, 0x4, R2 ;  /* 0x0000000419187825 */ /* 0x000fe400078e0202 */
[----:B------:R-:W4:Y:S01]  /*0870*/  LDG.E R26, desc[UR4][R26.64] ;  /* 0x000000041a1a7981 */ /* 0x000f22000c1e1900 */
[----:B------:R-:W1:Y:S03]  /*0880*/  LDC.64 R2, c[0x0][0x390] ;  /* 0x0000e400ff027b82 */ /* 0x000e660000000a00 */
[----:B------:R-:W2:Y:S01]  /*0890*/  LDG.E R25, desc[UR4][R24.64] ;  /* 0x0000000418197981 */ /* 0x000ea2000c1e1900 */
[----:B0-----:R-:W1:Y:S01]  /*08a0*/  MUFU.RCP64H R23, UR6 ;  /* 0x0000000600177d08 */ /* 0x001e620008001800 */
[----:B------:R-:W-:-:S06]  /*08b0*/  HFMA2 R22, -RZ, RZ, 0, 5.9604644775390625e-08 ;  /* 0x00000001ff167431 */ /* 0x000fcc00000001ff */
[----:B-1----:R-:W-:-:S08]  /*08c0*/  DFMA R28, R22, -R2, 1 ;  /* 0x3ff00000161c742b */ /* 0x002fd00000000802 */
[----:B------:R-:W-:-:S08]  /*08d0*/  DFMA R28, R28, R28, R28 ;  /* 0x0000001c1c1c722b */ /* 0x000fd0000000001c */
[----:B------:R-:W-:Y:S01]  /*08e0*/  DFMA R22, R22, R28, R22 ;  /* 0x0000001c1616722b */ /* 0x000fe20000000016 */
[----:B------:R-:W-:Y:S01]  /*08f0*/  BSSY.RECONVERGENT B4, `(.L_x_9) ;  /* 0x0000012000047945 */ /* 0x000fe20003800200 */
[----:B----4-:R-:W-:-:S04]  /*0900*/  FMUL R31, R26, -4 ;  /* 0xc08000001a1f7820 */ /* 0x010fc80000400000 */
[----:B---3--:R-:W-:-:S04]  /*0910*/  FFMA R0, R0, 3, R31 ;  /* 0x4040000000007823 */ /* 0x008fc8000000001f */
[----:B--2---:R-:W-:Y:S01]  /*0920*/  FADD R0, R0, R25 ;  /* 0x0000001900007221 */ /* 0x004fe20000000000 */
[----:B------:R-:W-:-:S03]  /*0930*/  DFMA R24, R22, -R2, 1 ;  /* 0x3ff000001618742b */ /* 0x000fc60000000802 */
[----:B------:R-:W0:Y:S05]  /*0940*/  F2F.F64.F32 R34, R0 ;  /* 0x0000000000227310 */ /* 0x000e2a0000201800 */
[----:B------:R-:W-:-:S08]  /*0950*/  DFMA R24, R22, R24, R22 ;  /* 0x000000181618722b */ /* 0x000fd00000000016 */
[----:B0-----:R-:W-:-:S08]  /*0960*/  DMUL R28, R24, R34 ;  /* 0x00000022181c7228 */ /* 0x001fd00000000000 */
[----:B------:R-:W-:-:S08]  /*0970*/  DFMA R2, R28, -R2, R34 ;  /* 0x800000021c02722b */ /* 0x000fd00000000022 */
[----:B------:R-:W-:Y:S01]  /*0980*/  DFMA R28, R24, R2, R28 ;  /* 0x00000002181c722b */ /* 0x000fe2000000001c */
[----:B------:R-:W-:-:S09]  /*0990*/  FSETP.GEU.AND P3, PT, |R35|, 6.5827683646048100446e-37, PT ;  /* 0x036000002300780b */ /* 0x000fd20003f6e200 */
[----:B------:R-:W-:-:S05]  /*09a0*/  FFMA R2, RZ, UR6, R29 ;  /* 0x00000006ff027c23 */ /* 0x000fca000800001d */
[----:B------:R-:W-:-:S13]  /*09b0*/  FSETP.GT.AND P2, PT, |R2|, 1.469367938527859385e-39, PT ;  /* 0x001000000200780b */ /* 0x000fda0003f44200 */
[----:B------:R-:W-:Y:S05]  /*09c0*/  @P2 BRA P3, `(.L_x_13) ;  /* 0x0000000000102947 */ /* 0x000fea0001800000 */
[----:B------:R-:W-:-:S07]  /*09d0*/  MOV R48, 0x9f0 ;  /* 0x000009f000307802 */ /* 0x000fce0000000f00 */
[----:B-----5:R-:W-:Y:S05]  /*09e0*/  CALL.REL.NOINC `($__internal_0_$__cuda_sm20_div_rn_f64_full) ;  /* 0x0000007000b07944 */ /* 0x020fea0003c00000 */
[----:B------:R-:W-:Y:S02]  /*09f0*/  MOV R28, R2 ;  /* 0x00000002001c7202 */ /* 0x000fe40000000f00 */
[----:B------:R-:W-:-:S07]  /*0a00*/  MOV R29, R33 ;  /* 0x00000021001d7202 */ /* 0x000fce0000000f00 */
.L_x_13:
[----:B------:R-:W-:Y:S05]  /*0a10*/  BSYNC.RECONVERGENT B4 ;  /* 0x0000000000047941 */ /* 0x000fea0003800200 */
.L_x_9:
[----:B------:R-:W-:Y:S05]  /*0a20*/  BSYNC.RECONVERGENT B3 ;  /* 0x0000000000037941 */ /* 0x000fea0003800200 */
.L_x_5:
[----:B------:R-:W0:Y:S01]  /*0a30*/  LDC.64 R22, c[0x0][0x3f0] ;  /* 0x0000fc00ff167b82 */ /* 0x000e220000000a00 */
[----:B------:R-:W-:Y:S01]  /*0a40*/  IADD3 R3, PT, PT, R45, -0x1, RZ ;  /* 0xffffffff2d037810 */ /* 0x000fe20007ffe0ff */
[----:B------:R-:W3:Y:S03]  /*0a50*/  LDCU UR6, c[0x0][0x394] ;  /* 0x00007280ff0677ac */ /* 0x000ee60008000800 */
[----:B------:R-:W-:-:S04]  /*0a60*/  ISETP.GE.AND P2, PT, R8, R3, PT ;  /* 0x000000030800720c */ /* 0x000fc80003f46270 */
[----:B------:R-:W-:Y:S01]  /*0a70*/  ISETP.GT.AND P2, PT, R8, RZ, !P2 ;  /* 0x000000ff0800720c */ /* 0x000fe20005744270 */
[----:B0-----:R-:W-:-:S12]  /*0a80*/  IMAD.WIDE R22, R4, 0x4, R22 ;  /* 0x0000000404167825 */ /* 0x001fd800078e0216 */
[----:B---3--:R-:W-:Y:S05]  /*0a90*/  @!P2 BRA `(.L_x_14) ;  /* 0x0000000000dca947 */ /* 0x008fea0003800000 */
[----:B------:R-:W3:Y:S01]  /*0aa0*/  LDG.E R0, desc[UR4][R22.64+0x4] ;  /* 0x0000040416007981 */ /* 0x000ee2000c1e1900 */
[----:B------:R-:W0:Y:S03]  /*0ab0*/  LDC.64 R24, c[0x0][0x390] ;  /* 0x0000e400ff187b82 */ /* 0x000e260000000a00 */
[----:B------:R-:W3:Y:S01]  /*0ac0*/  LDG.E R33, desc[UR4][R22.64+-0x4] ;  /* 0xfffffc0416217981 */ /* 0x000ee2000c1e1900 */
[----:B------:R-:W0:Y:S01]  /*0ad0*/  MUFU.RCP64H R27, UR6 ;  /* 0x00000006001b7d08 */ /* 0x000e220008001800 */
[----:B------:R-:W-:Y:S01]  /*0ae0*/  HFMA2 R26, -RZ, RZ, 0, 5.9604644775390625e-08 ;  /* 0x00000001ff1a7431 */ /* 0x000fe200000001ff */
[----:B------:R-:W-:Y:S05]  /*0af0*/  BSSY.RECONVERGENT B3, `(.L_x_15) ;  /* 0x0000012000037945 */ /* 0x000fea0003800200 */
[----:B0-----:R-:W-:-:S08]  /*0b00*/  DFMA R30, R26, -R24, 1 ;  /* 0x3ff000001a1e742b */ /* 0x001fd00000000818 */
[----:B------:R-:W-:-:S08]  /*0b10*/  DFMA R30, R30, R30, R30 ;  /* 0x0000001e1e1e722b */ /* 0x000fd0000000001e */
[----:B------:R-:W-:Y:S01]  /*0b20*/  DFMA R26, R26, R30, R26 ;  /* 0x0000001e1a1a722b */ /* 0x000fe2000000001a */
[----:B---3--:R-:W-:-:S07]  /*0b30*/  FADD R0, R0, -R33 ;  /* 0x8000002100007221 */ /* 0x008fce0000000000 */
[C---:B------:R-:W-:Y:S01]  /*0b40*/  DFMA R32, R26.reuse, -R24, 1 ;  /* 0x3ff000001a20742b */ /* 0x040fe20000000818 */
[----:B------:R-:W0:Y:S07]  /*0b50*/  F2F.F64.F32 R34, R0 ;  /* 0x0000000000227310 */ /* 0x000e2e0000201800 */
        /* <DEDUP_REMOVED lines=10> */
[----:B------:R-:W-:-:S07]  /*0c00*/  MOV R32, R2 ;  /* 0x0000000200207202 */ /* 0x000fce0000000f00 */
.L_x_16:
[----:B------:R-:W-:Y:S05]  /*0c10*/  BSYNC.RECONVERGENT B3 ;  /* 0x0000000000037941 */ /* 0x000fea0003800200 */
.L_x_15:
[----:B------:R-:W0:Y:S01]  /*0c20*/  LDC.64 R36, c[0x0][0x3e8] ;  /* 0x0000fa00ff247b82 */ /* 0x000e220000000a00 */
[----:B------:R-:W3:Y:S07]  /*0c30*/  LDCU UR6, c[0x0][0x394] ;  /* 0x00007280ff0677ac */ /* 0x000eee0008000800 */
[----:B------:R-:W4:Y:S01]  /*0c40*/  LDC.64 R24, c[0x0][0x390] ;  /* 0x0000e400ff187b82 */ /* 0x000f220000000a00 */
[----:B0-----:R-:W-:-:S05]  /*0c50*/  IMAD.WIDE R36, R4, 0x4, R36 ;  /* 0x0000000404247825 */ /* 0x001fca00078e0224 */
[----:B------:R-:W2:Y:S04]  /*0c60*/  LDG.E R0, desc[UR4][R36.64+0x4] ;  /* 0x0000040424007981 */ /* 0x000ea8000c1e1900 */
[----:B------:R-:W2:Y:S01]  /*0c70*/  LDG.E R35, desc[UR4][R36.64+-0x4] ;  /* 0xfffffc0424237981 */ /* 0x000ea2000c1e1900 */
[----:B---3--:R-:W4:Y:S01]  /*0c80*/  MUFU.RCP64H R27, UR6 ;  /* 0x00000006001b7d08 */ /* 0x008f220008001800 */
[----:B------:R-:W-:Y:S01]  /*0c90*/  HFMA2 R26, -RZ, RZ, 0, 5.9604644775390625e-08 ;  /* 0x00000001ff1a7431 */ /* 0x000fe200000001ff */
[----:B------:R-:W-:Y:S05]  /*0ca0*/  BSSY.RECONVERGENT B3, `(.L_x_17) ;  /* 0x0000015000037945 */ /* 0x000fea0003800200 */
[----:B----4-:R-:W-:-:S08]  /*0cb0*/  DFMA R30, R26, -R24, 1 ;  /* 0x3ff000001a1e742b */ /* 0x010fd00000000818 */
[----:B------:R-:W-:-:S08]  /*0cc0*/  DFMA R30, R30, R30, R30 ;  /* 0x0000001e1e1e722b */ /* 0x000fd0000000001e */
[----:B------:R-:W-:-:S08]  /*0cd0*/  DFMA R26, R26, R30, R26 ;  /* 0x0000001e1a1a722b */ /* 0x000fd0000000001a */
[----:B------:R-:W-:-:S08]  /*0ce0*/  DFMA R30, R26, -R24, 1 ;  /* 0x3ff000001a1e742b */ /* 0x000fd00000000818 */
[----:B------:R-:W-:Y:S01]  /*0cf0*/  DFMA R30, R26, R30, R26 ;  /* 0x0000001e1a1e722b */ /* 0x000fe2000000001a */
[----:B--2---:R-:W-:-:S06]  /*0d00*/  FADD R35, R0, -R35 ;  /* 0x8000002300237221 */ /* 0x004fcc0000000000 */
[----:B------:R-:W0:Y:S02]  /*0d10*/  F2F.F64.F32 R34, R35 ;  /* 0x0000002300227310 */ /* 0x000e240000201800 */
[----:B0-----:R-:W-:Y:S01]  /*0d20*/  DMUL R26, R30, R34 ;  /* 0x000000221e1a7228 */ /* 0x001fe20000000000 */
[----:B------:R-:W-:-:S07]  /*0d30*/  FSETP.GEU.AND P4, PT, |R35|, 6.5827683646048100446e-37, PT ;  /* 0x036000002300780b */ /* 0x000fce0003f8e200 */
[----:B------:R-:W-:-:S08]  /*0d40*/  DFMA R24, R26, -R24, R34 ;  /* 0x800000181a18722b */ /* 0x000fd00000000022 */
[----:B------:R-:W-:Y:S01]  /*0d50*/  DFMA R24, R30, R24, R26 ;  /* 0x000000181e18722b */ /* 0x000fe2000000001a */
[----:B------:R-:W-:Y:S02]  /*0d60*/  MOV R26, R32 ;  /* 0x00000020001a7202 */ /* 0x000fe40000000f00 */
[----:B------:R-:W-:-:S07]  /*0d70*/  MOV R27, R33 ;  /* 0x00000021001b7202 */ /* 0x000fce0000000f00 */
[----:B------:R-:W-:-:S05]  /*0d80*/  FFMA R0, RZ, UR6, R25 ;  /* 0x00000006ff007c23 */ /* 0x000fca0008000019 */
[----:B------:R-:W-:-:S13]  /*0d90*/  FSETP.GT.AND P3, PT, |R0|, 1.469367938527859385e-39, PT ;  /* 0x001000000000780b */ /* 0x000fda0003f64200 */
[----:B------:R-:W-:Y:S05]  /*0da0*/  @P3 BRA P4, `(.L_x_18) ;  /* 0x0000000000103947 */ /* 0x000fea0002000000 */
[----:B------:R-:W-:-:S07]  /*0db0*/  MOV R48, 0xdd0 ;  /* 0x00000dd000307802 */ /* 0x000fce0000000f00 */
[----:B-1---5:R-:W-:Y:S05]  /*0dc0*/  CALL.REL.NOINC `($__internal_0_$__cuda_sm20_div_rn_f64_full) ;  /* 0x0000006c00b87944 */ /* 0x022fea0003c00000 */
[----:B------:R-:W-:Y:S01]  /*0dd0*/  IMAD.MOV.U32 R24, RZ, RZ, R2 ;  /* 0x000000ffff187224 */ /* 0x000fe200078e0002 */
[----:B------:R-:W-:-:S07]  /*0de0*/  MOV R25, R33 ;  /* 0x0000002100197202 */ /* 0x000fce0000000f00 */
.L_x_18:
[----:B------:R-:W-:Y:S05]  /*0df0*/  BSYNC.RECONVERGENT B3 ;  /* 0x0000000000037941 */ /* 0x000fea0003800200 */
.L_x_17:
[----:B------:R-:W-:Y:S05]  /*0e00*/  BRA `(.L_x_19) ;  /* 0x0000000800047947 */ /* 0x000fea0003800000 */
.L_x_14:
[----:B------:R-:W-:-:S13]  /*0e10*/  ISETP.NE.AND P3, PT, R8, RZ, PT ;  /* 0x000000ff0800720c */ /* 0x000fda0003f65270 */
[----:B------:R-:W-:Y:S05]  /*0e20*/  @P3 BRA `(.L_x_20) ;  /* 0x0000000000743947 */ /* 0x000fea0003800000 */
[----:B------:R-:W3:Y:S01]  /*0e30*/  LDG.E R0, desc[UR4][R22.64] ;  /* 0x0000000416007981 */ /* 0x000ee2000c1e1900 */
[----:B------:R-:W0:Y:S03]  /*0e40*/  LDC.64 R24, c[0x0][0x390] ;  /* 0x0000e400ff187b82 */ /* 0x000e260000000a00 */
[----:B------:R-:W4:Y:S04]  /*0e50*/  LDG.E R33, desc[UR4][R22.64+0x4] ;  /* 0x0000040416217981 */ /* 0x000f28000c1e1900 */
[----:B------:R-:W2:Y:S01]  /*0e60*/  LDG.E R35, desc[UR4][R22.64+0x8] ;  /* 0x0000080416237981 */ /* 0x000ea2000c1e1900 */
[----:B------:R-:W0:Y:S01]  /*0e70*/  MUFU.RCP64H R27, UR6 ;  /* 0x00000006001b7d08 */ /* 0x000e220008001800 */
[----:B------:R-:W-:Y:S01]  /*0e80*/  HFMA2 R26, -RZ, RZ, 0, 5.9604644775390625e-08 ;  /* 0x00000001ff1a7431 */ /* 0x000fe200000001ff */
[----:B------:R-:W-:Y:S05]  /*0e90*/  BSSY.RECONVERGENT B3, `(.L_x_21) ;  /* 0x0000015000037945 */ /* 0x000fea0003800200 */
[----:B0-----:R-:W-:-:S08]  /*0ea0*/  DFMA R30, R26, -R24, 1 ;  /* 0x3ff000001a1e742b */ /* 0x001fd00000000818 */
[----:B------:R-:W-:-:S08]  /*0eb0*/  DFMA R30, R30, R30, R30 ;  /* 0x0000001e1e1e722b */ /* 0x000fd0000000001e */
[----:B------:R-:W-:-:S08]  /*0ec0*/  DFMA R26, R26, R30, R26 ;  /* 0x0000001e1a1a722b */ /* 0x000fd0000000001a */
[----:B------:R-:W-:-:S08]  /*0ed0*/  DFMA R30, R26, -R24, 1 ;  /* 0x3ff000001a1e742b */ /* 0x000fd00000000818 */
[----:B------:R-:W-:Y:S01]  /*0ee0*/  DFMA R26, R26, R30, R26 ;  /* 0x0000001e1a1a722b */ /* 0x000fe2000000001a */
[----:B---3--:R-:W-:-:S04]  /*0ef0*/  FMUL R0, R0, -3 ;  /* 0xc040000000007820 */ /* 0x008fc80000400000 */
[----:B----4-:R-:W-:-:S04]  /*0f00*/  FFMA R0, R33, 4, R0 ;  /* 0x4080000021007823 */ /* 0x010fc80000000000 */
[----:B--2---:R-:W-:-:S06]  /*0f10*/  FADD R35, R0, -R35 ;  /* 0x8000002300237221 */ /* 0x004fcc0000000000 */
        /* <DEDUP_REMOVED lines=12> */
.L_x_22:
[----:B------:R-:W-:Y:S05]  /*0fe0*/  BSYNC.RECONVERGENT B3 ;  /* 0x0000000000037941 */ /* 0x000fea0003800200 */
.L_x_21:
[----:B------:R-:W-:Y:S05]  /*0ff0*/  BRA `(.L_x_23) ;  /* 0x00000000007c7947 */ /* 0x000fea0003800000 */
.L_x_20:
[----:B------:R-:W-:Y:S02]  /*1000*/  ISETP.NE.AND P3, PT, R8, R3, PT ;  /* 0x000000030800720c */ /* 0x000fe40003f65270 */
[----:B------:R-:W-:-:S11]  /*1010*/  CS2R R26, SRZ ;  /* 0x00000000001a7805 */ /* 0x000fd6000001ff00 */
        /* <DEDUP_REMOVED lines=15> */
[----:B--2---:R-:W-:-:S06]  /*1110*/  FADD R35, R0, R35 ;  /* 0x0000002300237221 */ /* 0x004fcc0000000000 */
        /* <DEDUP_REMOVED lines=12> */
.L_x_24:
[----:B------:R-:W-:Y:S05]  /*11e0*/  BSYNC.RECONVERGENT B3 ;  /* 0x0000000000037941 */ /* 0x000fea0003800200 */
.L_x_23:
[----:B------:R-:W-:Y:S01]  /*11f0*/  ISETP.NE.AND P3, PT, R8, RZ, PT ;  /* 0x000000ff0800720c */ /* 0x000fe20003f65270 */
[----:B------:R-:W0:-:S12]  /*1200*/  LDCU UR6, c[0x0][0x394] ;  /* 0x00007280ff0677ac */ /* 0x000e180008000800 */
[----:B------:R-:W-:Y:S05]  /*1210*/  @P3 BRA `(.L_x_25) ;  /* 0x00000000007c3947 */ /* 0x000fea0003800000 */
[----:B------:R-:W3:Y:S08]  /*1220*/  LDC.64 R24, c[0x0][0x3e8] ;  /* 0x0000fa00ff187b82 */ /* 0x000ef00000000a00 */
[----:B------:R-:W4:Y:S01]  /*1230*/  LDC.64 R32, c[0x0][0x390] ;  /* 0x0000e400ff207b82 */ /* 0x000f220000000a00 */
[----:B---3--:R-:W-:-:S05]  /*1240*/  IMAD.WIDE R34, R4, 0x4, R24 ;  /* 0x0000000404227825 */ /* 0x008fca00078e0218 */
[----:B------:R-:W3:Y:S04]  /*1250*/  LDG.E R0, desc[UR4][R34.64] ;  /* 0x0000000422007981 */ /* 0x000ee8000c1e1900 */
[----:B------:R-:W2:Y:S04]  /*1260*/  LDG.E R37, desc[UR4][R34.64+0x4] ;  /* 0x0000040422257981 */ /* 0x000ea8000c1e1900 */
[----:B------:R-:W2:Y:S01]  /*1270*/  LDG.E R41, desc[UR4][R34.64+0x8] ;  /* 0x0000080422297981 */ /* 0x000ea2000c1e1900 */
[----:B0-----:R-:W4:Y:S01]  /*1280*/  MUFU.RCP64H R25, UR6 ;  /* 0x0000000600197d08 */ /* 0x001f220008001800 */
[----:B------:R-:W-:Y:S01]  /*1290*/  HFMA2 R24, -RZ, RZ, 0, 5.9604644775390625e-08 ;  /* 0x00000001ff187431 */ /* 0x000fe200000001ff */
[----:B------:R-:W-:Y:S05]  /*12a0*/  BSSY.RECONVERGENT B3, `(.L_x_26) ;  /* 0x0000015000037945 */ /* 0x000fea0003800200 */
[----:B----4-:R-:W-:-:S08]  /*12b0*/  DFMA R30, R24, -R32, 1 ;  /* 0x3ff00000181e742b */ /* 0x010fd00000000820 */
[----:B------:R-:W-:-:S08]  /*12c0*/  DFMA R30, R30, R30, R30 ;  /* 0x0000001e1e1e722b */ /* 0x000fd0000000001e */
[----:B------:R-:W-:-:S08]  /*12d0*/  DFMA R24, R24, R30, R24 ;  /* 0x0000001e1818722b */ /* 0x000fd00000000018 */
[----:B------:R-:W-:-:S08]  /*12e0*/  DFMA R30, R24, -R32, 1 ;  /* 0x3ff00000181e742b */ /* 0x000fd00000000820 */
[----:B------:R-:W-:Y:S01]  /*12f0*/  DFMA R30, R24, R30, R24 ;  /* 0x0000001e181e722b */ /* 0x000fe20000000018 */
[----:B---3--:R-:W-:-:S04]  /*1300*/  FMUL R0, R0, -3 ;  /* 0xc040000000007820 */ /* 0x008fc80000400000 */
[----:B--2---:R-:W-:-:S04]  /*1310*/  FFMA R0, R37, 4, R0 ;  /* 0x4080000025007823 */ /* 0x004fc80000000000 */
[----:B------:R-:W-:-:S04]  /*1320*/  FADD R0, R0, -R41 ;  /* 0x8000002900007221 */ /* 0x000fc80000000000 */
        /* <DEDUP_REMOVED lines=10> */
[----:B------:R-:W-:Y:S01]  /*13d0*/  MOV R24, R2 ;  /* 0x0000000200187202 */ /* 0x000fe20000000f00 */
[----:B------:R-:W-:-:S07]  /*13e0*/  IMAD.MOV.U32 R25, RZ, RZ, R33 ;  /* 0x000000ffff197224 */ /* 0x000fce00078e0021 */
.L_x_27:
[----:B------:R-:W-:Y:S05]  /*13f0*/  BSYNC.RECONVERGENT B3 ;  /* 0x0000000000037941 */ /* 0x000fea0003800200 */
.L_x_26:
[----:B------:R-:W-:Y:S05]  /*1400*/  BRA `(.L_x_19) ;  /* 0x0000000000847947 */ /* 0x000fea0003800000 */
.L_x_25:
[----:B------:R-:W-:Y:S02]  /*1410*/  ISETP.NE.AND P3, PT, R8, R3, PT ;  /* 0x000000030800720c */ /* 0x000fe40003f65270 */
[----:B------:R-:W-:-:S11]  /*1420*/  CS2R R24, SRZ ;  /* 0x0000000000187805 */ /* 0x000fd6000001ff00 */
        /* <DEDUP_REMOVED lines=17> */
[----:B------:R-:W-:-:S04]  /*1540*/  FADD R0, R0, R41 ;  /* 0x0000002900007221 */ /* 0x000fc80000000000 */
        /* <DEDUP_REMOVED lines=12> */
.L_x_28:
[----:B------:R-:W-:Y:S05]  /*1610*/  BSYNC.RECONVERGENT B3 ;  /* 0x0000000000037941 */ /* 0x000fea0003800200 */
.L_x_19:
[----:B------:R-:W-:Y:S01]  /*1620*/  BSSY.RECONVERGENT B3, `(.L_x_29) ;  /* 0x00000d6000037945 */ /* 0x000fe20003800200 */
[----:B------:R-:W-:-:S03]  /*1630*/  DADD R26, -R26, R28 ;  /* 0x000000001a1a7229 */ /* 0x000fc6000000011c */
[----:B------:R-:W-:Y:S08]  /*1640*/  @!P0 BRA `(.L_x_30) ;  /* 0x0000000000f48947 */ /* 0x000ff00003800000 */
[----:B------:R-:W3:Y:S01]  /*1650*/  LDC.64 R36, c[0x0][0x3f8] ;  /* 0x0000fe00ff247b82 */ /* 0x000ee20000000a00 */
[CC--:B------:R-:W-:Y:S01]  /*1660*/  IADD3 R22, PT, PT, R17.reuse, R4.reuse, RZ ;  /* 0x0000000411167210 */ /* 0x0c0fe20007ffe0ff */
[----:B0-----:R-:W0:Y:S01]  /*1670*/  LDCU UR6, c[0x0][0x394] ;  /* 0x00007280ff0677ac */ /* 0x001e220008000800 */
[----:B------:R-:W-:-:S05]  /*1680*/  IADD3 R23, PT, PT, -R17, R4, RZ ;  /* 0x0000000411177210 */ /* 0x000fca0007ffe1ff */
[----:B------:R-:W4:Y:S01]  /*1690*/  LDC.64 R32, c[0x0][0x390] ;  /* 0x0000e400ff207b82 */ /* 0x000f220000000a00 */
[----:B---3--:R-:W-:-:S04]  /*16a0*/  IMAD.WIDE R34, R22, 0x4, R36 ;  /* 0x0000000416227825 */ /* 0x008fc800078e0224 */
[----:B------:R-:W-:Y:S02]  /*16b0*/  IMAD.WIDE R36, R23, 0x4, R36 ;  /* 0x0000000417247825 */ /* 0x000fe400078e0224 */
[----:B------:R-:W3:Y:S04]  /*16c0*/  LDG.E R34, desc[UR4][R34.64] ;  /* 0x0000000422227981 */ /* 0x000ee8000c1e1900 */
[----:B------:R-:W3:Y:S01]  /*16d0*/  LDG.E R37, desc[UR4][R36.64] ;  /* 0x0000000424257981 */ /* 0x000ee2000c1e1900 */
[----:B0-----:R-:W4:Y:S01]  /*16e0*/  MUFU.RCP64H R29, UR6 ;  /* 0x00000006001d7d08 */ /* 0x001f220008001800 */
[----:B------:R-:W-:Y:S01]  /*16f0*/  MOV R28, 0x1 ;  /* 0x00000001001c7802 */ /* 0x000fe20000000f00 */
[----:B------:R-:W-:Y:S05]  /*1700*/  BSSY.RECONVERGENT B4, `(.L_x_31) ;  /* 0x0000013000047945 */ /* 0x000fea0003800200 */
[----:B----4-:R-:W-:-:S08]  /*1710*/  DFMA R30, R28, -R32, 1 ;  /* 0x3ff000001c1e742b */ /* 0x010fd00000000820 */
[----:B------:R-:W-:-:S08]  /*1720*/  DFMA R30, R30, R30, R30 ;  /* 0x0000001e1e1e722b */ /* 0x000fd0000000001e */
[----:B------:R-:W-:-:S08]  /*1730*/  DFMA R28, R28, R30, R28 ;  /* 0x0000001e1c1c722b */ /* 0x000fd0000000001c */
[----:B------:R-:W-:-:S08]  /*1740*/  DFMA R30, R28, -R32, 1 ;  /* 0x3ff000001c1e742b */ /* 0x000fd00000000820 */
[----:B------:R-:W-:Y:S01]  /*1750*/  DFMA R30, R28, R30, R28 ;  /* 0x0000001e1c1e722b */ /* 0x000fe2000000001c */
[----:B---3--:R-:W-:-:S04]  /*1760*/  FADD R0, R34, -R37 ;  /* 0x8000002522007221 */ /* 0x008fc80000000000 */
[----:B------:R-:W0:Y:S03]  /*1770*/  F2F.F64.F32 R34, R0 ;  /* 0x0000000000227310 */ /* 0x000e260000201800 */
        /* <DEDUP_REMOVED lines=11> */
.L_x_32:
[----:B------:R-:W-:Y:S05]  /*1830*/  BSYNC.RECONVERGENT B4 ;  /* 0x0000000000047941 */ /* 0x000fea0003800200 */
.L_x_31:
[----:B------:R-:W0:Y:S01]  /*1840*/  LDC.64 R36, c[0x0][0x3f0] ;  /* 0x0000fc00ff247b82 */ /* 0x000e220000000a00 */
[----:B------:R-:W3:Y:S01]  /*1850*/  LDCU UR6, c[0x0][0x394] ;  /* 0x00007280ff0677ac */ /* 0x000ee20008000800 */
[----:B0-----:R-:W-:-:S04]  /*1860*/  IMAD.WIDE R34, R22, 0x4, R36 ;  /* 0x0000000416227825 */ /* 0x001fc800078e0224 */
[----:B------:R-:W-:Y:S02]  /*1870*/  IMAD.WIDE R36, R23, 0x4, R36 ;  /* 0x0000000417247825 */ /* 0x000fe400078e0224 */
[----:B------:R-:W4:Y:S01]  /*1880*/  LDG.E R34, desc[UR4][R34.64] ;  /* 0x0000000422227981 */ /* 0x000f22000c1e1900 */
[----:B------:R-:W0:Y:S03]  /*1890*/  LDC.64 R22, c[0x0][0x390] ;  /* 0x0000e400ff167b82 */ /* 0x000e260000000a00 */
[----:B------:R-:W4:Y:S01]  /*18a0*/  LDG.E R37, desc[UR4][R36.64] ;  /* 0x0000000424257981 */ /* 0x000f22000c1e1900 */
[----:B---3--:R-:W0:Y:S01]  /*18b0*/  MUFU.RCP64H R31, UR6 ;  /* 0x00000006001f7d08 */ /* 0x008e220008001800 */
[----:B------:R-:W-:Y:S01]  /*18c0*/  HFMA2 R30, -RZ, RZ, 0, 5.9604644775390625e-08 ;  /* 0x00000001ff1e7431 */ /* 0x000fe200000001ff */
[----:B------:R-:W-:Y:S05]  /*18d0*/  BSSY.RECONVERGENT B4, `(.L_x_33) ;  /* 0x0000013000047945 */ /* 0x000fea0003800200 */
[----:B0-----:R-:W-:-:S08]  /*18e0*/  DFMA R32, R30, -R22, 1 ;  /* 0x3ff000001e20742b */ /* 0x001fd00000000816 */
[----:B------:R-:W-:-:S08]  /*18f0*/  DFMA R32, R32, R32, R32 ;  /* 0x000000202020722b */ /* 0x000fd00000000020 */
[----:B------:R-:W-:-:S08]  /*1900*/  DFMA R30, R30, R32, R30 ;  /* 0x000000201e1e722b */ /* 0x000fd0000000001e */
[----:B------:R-:W-:-:S08]  /*1910*/  DFMA R38, R30, -R22, 1 ;  /* 0x3ff000001e26742b */ /* 0x000fd00000000816 */
[----:B------:R-:W-:Y:S01]  /*1920*/  DFMA R38, R30, R38, R30 ;  /* 0x000000261e26722b */ /* 0x000fe2000000001e */
[----:B----4-:R-:W-:-:S04]  /*1930*/  FADD R0, R34, -R37 ;  /* 0x8000002522007221 */ /* 0x010fc80000000000 */
        /* <DEDUP_REMOVED lines=10> */
[----:B------:R-:W-:Y:S01]  /*19e0*/  IMAD.MOV.U32 R38, RZ, RZ, R2 ;  /* 0x000000ffff267224 */ /* 0x000fe200078e0002 */
[----:B------:R-:W-:-:S07]  /*19f0*/  MOV R39, R33 ;  /* 0x0000002100277202 */ /* 0x000fce0000000f00 */
.L_x_34:
[----:B------:R-:W-:Y:S05]  /*1a00*/  BSYNC.RECONVERGENT B4 ;  /* 0x0000000000047941 */ /* 0x000fea0003800200 */
.L_x_33:
[----:B------:R-:W-:Y:S05]  /*1a10*/  BRA `(.L_x_35) ;  /* 0x0000000800587947 */ /* 0x000fea0003800000 */
.L_x_30:
[----:B------:R-:W-:Y:S01]  /*1a20*/  ISETP.NE.AND P3, PT, R13, RZ, PT ;  /* 0x000000ff0d00720c */ /* 0x000fe20003f65270 */
[----:B------:R-:W-:-:S12]  /*1a30*/  BSSY.RECONVERGENT B4, `(.L_x_36) ;  /* 0x000004a000047945 */ /* 0x000fd80003800200 */
[----:B------:R-:W-:Y:S05]  /*1a40*/  @P3 BRA `(.L_x_37) ;  /* 0x00000000008c3947 */ /* 0x000fea0003800000 */
[----:B------:R-:W3:Y:S01]  /*1a50*/  LDC.64 R28, c[0x0][0x3f8] ;  /* 0x0000fe00ff1c7b82 */ /* 0x000ee20000000a00 */
[C---:B------:R-:W-:Y:S01]  /*1a60*/  IADD3 R30, PT, PT, R17.reuse, R4, RZ ;  /* 0x00000004111e7210 */ /* 0x040fe20007ffe0ff */
[----:B------:R-:W4:Y:S01]  /*1a70*/  LDG.E R38, desc[UR4][R38.64] ;  /* 0x0000000426267981 */ /* 0x000f22000c1e1900 */
[----:B0-----:R-:W0:Y:S02]  /*1a80*/  LDCU UR6, c[0x0][0x394] ;  /* 0x00007280ff0677ac */ /* 0x001e240008000800 */
[----:B------:R-:W-:Y:S01]  /*1a90*/  IADD3 R37, PT, PT, R17, R30, RZ ;  /* 0x0000001e11257210 */ /* 0x000fe20007ffe0ff */
[----:B---3--:R-:W-:-:S04]  /*1aa0*/  IMAD.WIDE R30, R30, 0x4, R28 ;  /* 0x000000041e1e7825 */ /* 0x008fc800078e021c */
[----:B------:R-:W-:Y:S02]  /*1ab0*/  IMAD.WIDE R36, R37, 0x4, R28 ;  /* 0x0000000425247825 */ /* 0x000fe400078e021c */
[----:B------:R-:W3:Y:S01]  /*1ac0*/  LDG.E R31, desc[UR4][R30.64] ;  /* 0x000000041e1f7981 */ /* 0x000ee2000c1e1900 */
        /* <DEDUP_REMOVED lines=9> */
[----:B---3--:R-:W-:Y:S02]  /*1b60*/  FFMA R0, R31, 4, R0 ;  /* 0x408000001f007823 */ /* 0x008fe40000000000 */
[----:B------:R-:W-:Y:S02]  /*1b70*/  DFMA R30, R32, -R28, 1 ;  /* 0x3ff00000201e742b */ /* 0x000fe4000000081c */
[----:B--2---:R-:W-:-:S04]  /*1b80*/  FADD R0, R0, -R37 ;  /* 0x8000002500007221 */ /* 0x004fc80000000000 */
[----:B------:R-:W0:Y:S02]  /*1b90*/  F2F.F64.F32 R34, R0 ;  /* 0x0000000000227310 */ /* 0x000e240000201800 */
        /* <DEDUP_REMOVED lines=12> */
.L_x_39:
[----:B------:R-:W-:Y:S05]  /*1c60*/  BSYNC.RECONVERGENT B5 ;  /* 0x0000000000057941 */ /* 0x000fea0003800200 */
.L_x_38:
[----:B------:R-:W-:Y:S05]  /*1c70*/  BRA `(.L_x_40) ;  /* 0x0000000000947947 */ /* 0x000fea0003800000 */
.L_x_37:
[----:B------:R-:W-:Y:S02]  /*1c80*/  ISETP.NE.AND P3, PT, R13, R42, PT ;  /* 0x0000002a0d00720c */ /* 0x000fe40003f65270 */
[----:B------:R-:W-:-:S11]  /*1c90*/  CS2R R28, SRZ ;  /* 0x00000000001c7805 */ /* 0x000fd6000001ff00 */
[----:B------:R-:W-:Y:S05]  /*1ca0*/  @P3 BRA `(.L_x_40) ;  /* 0x0000000000883947 */ /* 0x000fea0003800000 */
[----:B------:R-:W3:Y:S01]  /*1cb0*/  LDC.64 R28, c[0x0][0x3f8] ;  /* 0x0000fe00ff1c7b82 */ /* 0x000ee20000000a00 */
[C---:B------:R-:W-:Y:S01]  /*1cc0*/  IADD3 R35, PT, PT, -R17.reuse, R4, RZ ;  /* 0x0000000411237210 */ /* 0x040fe20007ffe1ff */
[----:B------:R-:W-:Y:S01]  /*1cd0*/  IMAD R37, R17, -0x2, R4 ;  /* 0xfffffffe11257824 */ /* 0x000fe200078e0204 */
[----:B------:R-:W4:Y:S01]  /*1ce0*/  LDG.E R38, desc[UR4][R38.64] ;  /* 0x0000000426267981 */ /* 0x000f22000c1e1900 */
[----:B0-----:R-:W0:Y:S02]  /*1cf0*/  LDCU UR6, c[0x0][0x394] ;  /* 0x00007280ff0677ac */ /* 0x001e240008000800 */
        /* <DEDUP_REMOVED lines=9> */
[----:B------:R-:W-:-:S08]  /*1d90*/  DFMA R30, R30, R32, R30 ;  /* 0x000000201e1e722b */ /* 0x000fd0000000001e */
[----:B------:R-:W-:-:S08]  /*1da0*/  DFMA R32, R30, -R28, 1 ;  /* 0x3ff000001e20742b */ /* 0x000fd0000000081c */
[----:B------:R-:W-:Y:S01]  /*1db0*/  DFMA R30, R30, R32, R30 ;  /* 0x000000201e1e722b */ /* 0x000fe2000000001e */
[----:B------:R-:W-:Y:S01]  /*1dc0*/  BSSY.RECONVERGENT B5, `(.L_x_40) ;  /* 0x0000010000057945 */ /* 0x000fe20003800200 */
[----:B---3--:R-:W-:-:S04]  /*1dd0*/  FMUL R41, R34, -4 ;  /* 0xc080000022297820 */ /* 0x008fc80000400000 */
[----:B----4-:R-:W-:-:S04]  /*1de0*/  FFMA R41, R38, 3, R41 ;  /* 0x4040000026297823 */ /* 0x010fc80000000029 */
[----:B--2---:R-:W-:-:S06]  /*1df0*/  FADD R34, R41, R36 ;  /* 0x0000002429227221 */ /* 0x004fcc0000000000 */
[----:B------:R-:W0:Y:S02]  /*1e00*/  F2F.F64.F32 R34, R34 ;  /* 0x0000002200227310 */ /* 0x000e240000201800 */
        /* <DEDUP_REMOVED lines=9> */
[----:B------:R-:W-:Y:S01]  /*1ea0*/  MOV R28, R2 ;  /* 0x00000002001c7202 */ /* 0x000fe20000000f00 */
[----:B------:R-:W-:-:S07]  /*1eb0*/  IMAD.MOV.U32 R29, RZ, RZ, R33 ;  /* 0x000000ffff1d7224 */ /* 0x000fce00078e0021 */
.L_x_41:
[----:B------:R-:W-:Y:S05]  /*1ec0*/  BSYNC.RECONVERGENT B5 ;  /* 0x0000000000057941 */ /* 0x000fea0003800200 */
.L_x_40:
[----:B0-----:R-:W-:Y:S05]  /*1ed0*/  BSYNC.RECONVERGENT B4 ;  /* 0x0000000000047941 */ /* 0x001fea0003800200 */
.L_x_36:
[----:B------:R-:W-:-:S13]  /*1ee0*/  ISETP.NE.AND P3, PT, R13, RZ, PT ;  /* 0x000000ff0d00720c */ /* 0x000fda0003f65270 */
[----:B------:R-:W-:Y:S05]  /*1ef0*/  @P3 BRA `(.L_x_42) ;  /* 0x00000000008c3947 */ /* 0x000fea0003800000 */
[----:B------:R-:W0:Y:S01]  /*1f00*/  LDC.64 R30, c[0x0][0x3f0] ;  /* 0x0000fc00ff1e7b82 */ /* 0x000e220000000a00 */
[C---:B------:R-:W-:Y:S01]  /*1f10*/  IADD3 R32, PT, PT, R17.reuse, R4, RZ ;  /* 0x0000000411207210 */ /* 0x040fe20007ffe0ff */
[----:B------:R-:W3:Y:S01]  /*1f20*/  LDG.E R22, desc[UR4][R22.64] ;  /* 0x0000000416167981 */ /* 0x000ee2000c1e1900 */
[----:B------:R-:W4:Y:S02]  /*1f30*/  LDCU UR6, c[0x0][0x394] ;  /* 0x00007280ff0677ac */ /* 0x000f240008000800 */
[----:B------:R-:W-:Y:S01]  /*1f40*/  IADD3 R39, PT, PT, R17, R32, RZ ;  /* 0x0000002011277210 */ /* 0x000fe20007ffe0ff */
[----:B0-----:R-:W-:-:S04]  /*1f50*/  IMAD.WIDE R32, R32, 0x4, R30 ;  /* 0x0000000420207825 */ /* 0x001fc800078e021e */
[----:B------:R-:W-:Y:S02]  /*1f60*/  IMAD.WIDE R38, R39, 0x4, R30 ;  /* 0x0000000427267825 */ /* 0x000fe400078e021e */
[----:B------:R-:W2:Y:S01]  /*1f70*/  LDG.E R33, desc[UR4][R32.64] ;  /* 0x0000000420217981 */ /* 0x000ea2000c1e1900 */
[----:B------:R-:W0:Y:S03]  /*1f80*/  LDC.64 R30, c[0x0][0x390] ;  /* 0x0000e400ff1e7b82 */ /* 0x000e260000000a00 */
[----:B------:R-:W2:Y:S01]  /*1f90*/  LDG.E R39, desc[UR4][R38.64] ;  /* 0x0000000426277981 */ /* 0x000ea2000c1e1900 */
[----:B----4-:R-:W0:Y:S01]  /*1fa0*/  MUFU.RCP64H R35, UR6 ;  /* 0x0000000600237d08 */ /* 0x010e220008001800 */
[----:B------:R-:W-:-:S06]  /*1fb0*/  HFMA2 R34, -RZ, RZ, 0, 5.9604644775390625e-08 ;  /* 0x00000001ff227431 */ /* 0x000fcc00000001ff */
[----:B0-----:R-:W-:-:S08]  /*1fc0*/  DFMA R36, R34, -R30, 1 ;  /* 0x3ff000002224742b */ /* 0x001fd0000000081e */
[----:B------:R-:W-:-:S08]  /*1fd0*/  DFMA R36, R36, R36, R36 ;  /* 0x000000242424722b */ /* 0x000fd00000000024 */
[----:B------:R-:W-:Y:S01]  /*1fe0*/  DFMA R36, R34, R36, R34 ;  /* 0x000000242224722b */ /* 0x000fe20000000022 */
[----:B------:R-:W-:Y:S01]  /*1ff0*/  BSSY.RECONVERGENT B4, `(.L_x_43) ;  /* 0x0000012000047945 */ /* 0x000fe20003800200 */
[----:B---3--:R-:W-:-:S04]  /*2000*/  FMUL R0, R22, -3 ;  /* 0xc040000016007820 */ /* 0x008fc80000400000 */
[----:B--2---:R-:W-:-:S04]  /*2010*/  FFMA R0, R33, 4, R0 ;  /* 0x4080000021007823 */ /* 0x004fc80000000000 */
[----:B------:R-:W-:Y:S01]  /*2020*/  FADD R0, R0, -R39 ;  /* 0x8000002700007221 */ /* 0x000fe20000000000 */
        /* <DEDUP_REMOVED lines=11> */
[----:B-1---5:R-:W-:Y:S05]  /*20e0*/  CALL.REL.NOINC `($__internal_0_$__cuda_sm20_div_rn_f64_full) ;  /* 0x0000005800f07944 */ /* 0x022fea0003c00000 */
[----:B------:R-:W-:Y:S02]  /*20f0*/  MOV R38, R2 ;  /* 0x0000000200267202 */ /* 0x000fe40000000f00 */
[----:B------:R-:W-:-:S07]  /*2100*/  MOV R39, R33 ;  /* 0x0000002100277202 */ /* 0x000fce0000000f00 */
.L_x_44:
[----:B------:R-:W-:Y:S05]  /*2110*/  BSYNC.RECONVERGENT B4 ;  /* 0x0000000000047941 */ /* 0x000fea0003800200 */
.L_x_43:
[----:B------:R-:W-:Y:S05]  /*2120*/  BRA `(.L_x_35) ;  /* 0x0000000000947947 */ /* 0x000fea0003800000 */
.L_x_42:
[----:B------:R-:W-:Y:S02]  /*2130*/  ISETP.NE.AND P3, PT, R13, R42, PT ;  /* 0x0000002a0d00720c */ /* 0x000fe40003f65270 */
[----:B------:R-:W-:-:S11]  /*2140*/  CS2R R38, SRZ ;  /* 0x0000000000267805 */ /* 0x000fd6000001ff00 */
[----:B------:R-:W-:Y:S05]  /*2150*/  @P3 BRA `(.L_x_35) ;  /* 0x0000000000883947 */ /* 0x000fea0003800000 */
[----:B------:R-:W0:Y:S01]  /*2160*/  LDC.64 R30, c[0x0][0x3f0] ;  /* 0x0000fc00ff1e7b82 */ /* 0x000e220000000a00 */
[C---:B------:R-:W-:Y:S01]  /*2170*/  IADD3 R37, PT, PT, -R17.reuse, R4, RZ ;  /* 0x0000000411257210 */ /* 0x040fe20007ffe1ff */
[----:B------:R-:W-:Y:S01]  /*2180*/  IMAD R39, R17, -0x2, R4 ;  /* 0xfffffffe11277824 */ /* 0x000fe200078e0204 */
[----:B------:R-:W3:Y:S01]  /*2190*/  LDG.E R22, desc[UR4][R22.64] ;  /* 0x0000000416167981 */ /* 0x000ee2000c1e1900 */
[----:B------:R-:W4:Y:S02]  /*21a0*/  LDCU UR6, c[0x0][0x394] ;  /* 0x00007280ff0677ac */ /* 0x000f240008000800 */
[----:B0-----:R-:W-:-:S04]  /*21b0*/  IMAD.WIDE R36, R37, 0x4, R30 ;  /* 0x0000000425247825 */ /* 0x001fc800078e021e */
[----:B------:R-:W-:Y:S02]  /*21c0*/  IMAD.WIDE R38, R39, 0x4, R30 ;  /* 0x0000000427267825 */ /* 0x000fe400078e021e */
[----:B------:R-:W2:Y:S01]  /*21d0*/  LDG.E R36, desc[UR4][R36.64] ;  /* 0x0000000424247981 */ /* 0x000ea2000c1e1900 */
[----:B------:R-:W0:Y:S03]  /*21e0*/  LDC.64 R30, c[0x0][0x390] ;  /* 0x0000e400ff1e7b82 */ /* 0x000e260000000a00 */
[----:B------:R-:W3:Y:S01]  /*21f0*/  LDG.E R38, desc[UR4][R38.64] ;  /* 0x0000000426267981 */ /* 0x000ee2000c1e1900 */
[----:B----4-:R-:W0:Y:S01]  /*2200*/  MUFU.RCP64H R33, UR6 ;  /* 0x0000000600217d08 */ /* 0x010e220008001800 */
[----:B------:R-:W-:-:S06]  /*2210*/  HFMA2 R32, -RZ, RZ, 0, 5.9604644775390625e-08 ;  /* 0x00000001ff207431 */ /* 0x000fcc00000001ff */
[----:B0-----:R-:W-:-:S08]  /*2220*/  DFMA R34, R32, -R30, 1 ;  /* 0x3ff000002022742b */ /* 0x001fd0000000081e */
[----:B------:R-:W-:-:S08]  /*2230*/  DFMA R34, R34, R34, R34 ;  /* 0x000000222222722b */ /* 0x000fd00000000022 */
[----:B------:R-:W-:Y:S01]  /*2240*/  DFMA R32, R32, R34, R32 ;  /* 0x000000222020722b */ /* 0x000fe20000000020 */
[----:B------:R-:W-:Y:S01]  /*2250*/  BSSY.RECONVERGENT B4, `(.L_x_35) ;  /* 0x0000012000047945 */ /* 0x000fe20003800200 */
[----:B--2---:R-:W-:-:S04]  /*2260*/  FMUL R41, R36, -4 ;  /* 0xc080000024297820 */ /* 0x004fc80000400000 */
[----:B---3--:R-:W-:-:S04]  /*2270*/  FFMA R41, R22, 3, R41 ;  /* 0x4040000016297823 */ /* 0x008fc80000000029 */
[----:B------:R-:W-:Y:S01]  /*2280*/  FADD R34, R41, R38 ;  /* 0x0000002629227221 */ /* 0x000fe20000000000 */
[----:B------:R-:W-:-:S05]  /*2290*/  DFMA R38, R32, -R30, 1 ;  /* 0x3ff000002026742b */ /* 0x000fca000000081e */
[----:B------:R-:W0:Y:S03]  /*22a0*/  F2F.F64.F32 R34, R34 ;  /* 0x0000002200227310 */ /* 0x000e260000201800 */
        /* <DEDUP_REMOVED lines=12> */
.L_x_45:
[----:B------:R-:W-:Y:S05]  /*2370*/  BSYNC.RECONVERGENT B4 ;  /* 0x0000000000047941 */ /* 0x000fea0003800200 */
.L_x_35:
[----:B------:R-:W-:Y:S05]  /*2380*/  BSYNC.RECONVERGENT B3 ;  /* 0x0000000000037941 */ /* 0x000fea0003800200 */
.L_x_29:
[----:B------:R-:W-:Y:S01]  /*2390*/  BSSY.RECONVERGENT B3, `(.L_x_46) ;  /* 0x000006e000037945 */ /* 0x000fe20003800200 */
[----:B------:R-:W-:-:S03]  /*23a0*/  DADD R24, -R28, R24 ;  /* 0x000000001c187229 */ /* 0x000fc60000000118 */
[----:B------:R-:W-:Y:S08]  /*23b0*/  @!P1 BRA `(.L_x_47) ;  /* 0x0000000000809947 */ /* 0x000ff00003800000 */
[----:B------:R-:W0:Y:S01]  /*23c0*/  LDC.64 R36, c[0x0][0x3e8] ;  /* 0x0000fa00ff247b82 */ /* 0x000e220000000a00 */
[C---:B------:R-:W-:Y:S01]  /*23d0*/  IMAD.IADD R33, R45.reuse, 0x1, R4 ;  /* 0x000000012d217824 */ /* 0x040fe200078e0204 */
[----:B------:R-:W-:Y:S01]  /*23e0*/  IADD3 R23, PT, PT, -R45, R4, RZ ;  /* 0x000000042d177210 */ /* 0x000fe20007ffe1ff */
[----:B------:R-:W3:Y:S02]  /*23f0*/  LDCU UR6, c[0x0][0x394] ;  /* 0x00007280ff0677ac */ /* 0x000ee40008000800 */
[----:B0-----:R-:W-:-:S04]  /*2400*/  IMAD.WIDE R32, R33, 0x4, R36 ;  /* 0x0000000421207825 */ /* 0x001fc800078e0224 */
[----:B------:R-:W-:Y:S02]  /*2410*/  IMAD.WIDE R36, R23, 0x4, R36 ;  /* 0x0000000417247825 */ /* 0x000fe400078e0224 */
[----:B------:R-:W4:Y:S01]  /*2420*/  LDG.E R32, desc[UR4][R32.64] ;  /* 0x0000000420207981 */ /* 0x000f22000c1e1900 */
[----:B------:R-:W0:Y:S03]  /*2430*/  LDC.64 R22, c[0x0][0x390] ;  /* 0x0000e400ff167b82 */ /* 0x000e260000000a00 */
[----:B------:R-:W4:Y:S01]  /*2440*/  LDG.E R37, desc[UR4][R36.64] ;  /* 0x0000000424257981 */ /* 0x000f22000c1e1900 */
[----:B---3--:R-:W0:Y:S01]  /*2450*/  MUFU.RCP64H R29, UR6 ;  /* 0x00000006001d7d08 */ /* 0x008e220008001800 */
[----:B------:R-:W-:Y:S01]  /*2460*/  MOV R28, 0x1 ;  /* 0x00000001001c7802 */ /* 0x000fe20000000f00 */
[----:B------:R-:W-:Y:S05]  /*2470*/  BSSY.RECONVERGENT B4, `(.L_x_48) ;  /* 0x0000013000047945 */ /* 0x000fea0003800200 */
[----:B0-----:R-:W-:-:S08]  /*2480*/  DFMA R30, R28, -R22, 1 ;  /* 0x3ff000001c1e742b */ /* 0x001fd00000000816 */
[----:B------:R-:W-:-:S08]  /*2490*/  DFMA R30, R30, R30, R30 ;  /* 0x0000001e1e1e722b */ /* 0x000fd0000000001e */
[----:B------:R-:W-:-:S08]  /*24a0*/  DFMA R28, R28, R30, R28 ;  /* 0x0000001e1c1c722b */ /* 0x000fd0000000001c */
[----:B------:R-:W-:-:S08]  /*24b0*/  DFMA R30, R28, -R22, 1 ;  /* 0x3ff000001c1e742b */ /* 0x000fd00000000816 */
[----:B------:R-:W-:Y:S01]  /*24c0*/  DFMA R28, R28, R30, R28 ;  /* 0x0000001e1c1c722b */ /* 0x000fe2000000001c */
[----:B----4-:R-:W-:-:S06]  /*24d0*/  FADD R34, R32, -R37 ;  /* 0x8000002520227221 */ /* 0x010fcc0000000000 */
        /* <DEDUP_REMOVED lines=12> */
.L_x_49:
[----:B------:R-:W-:Y:S05]  /*25a0*/  BSYNC.RECONVERGENT B4 ;  /* 0x0000000000047941 */ /* 0x000fea0003800200 */
.L_x_48:
[----:B------:R-:W-:Y:S05]  /*25b0*/  BRA `(.L_x_50) ;  /* 0x00000004002c7947 */ /* 0x000fea0003800000 */
.L_x_47:
[----:B------:R-:W-:-:S13]  /*25c0*/  ISETP.NE.AND P3, PT, R7, RZ, PT ;  /* 0x000000ff0700720c */ /* 0x000fda0003f65270 */
[----:B------:R-:W-:Y:S05]  /*25d0*/  @P3 BRA `(.L_x_51) ;  /* 0x0000000000883947 */ /* 0x000fea0003800000 */
[----:B------:R-:W0:Y:S01]  /*25e0*/  LDC.64 R22, c[0x0][0x3e8] ;  /* 0x0000fa00ff167b82 */ /* 0x000e220000000a00 */
[----:B------:R-:W3:Y:S01]  /*25f0*/  LDCU UR6, c[0x0][0x394] ;  /* 0x00007280ff0677ac */ /* 0x000ee20008000800 */
[----:B0-----:R-:W-:-:S06]  /*2600*/  IMAD.WIDE R36, R4, 0x4, R22 ;  /* 0x0000000404247825 */ /* 0x001fcc00078e0216 */
[----:B------:R-:W0:Y:S01]  /*2610*/  LDC.64 R22, c[0x0][0x390] ;  /* 0x0000e400ff167b82 */ /* 0x000e220000000a00 */
[C---:B------:R-:W-:Y:S02]  /*2620*/  IMAD.WIDE R32, R45.reuse, 0x4, R36 ;  /* 0x000000042d207825 */ /* 0x040fe400078e0224 */
[----:B------:R-:W4:Y:S02]  /*2630*/  LDG.E R36, desc[UR4][R36.64] ;  /* 0x0000000424247981 */ /* 0x000f24000c1e1900 */
[----:B------:R-:W-:Y:S02]  /*2640*/  IMAD.WIDE R34, R45, 0x4, R32 ;  /* 0x000000042d227825 */ /* 0x000fe400078e0220 */
[----:B------:R-:W2:Y:S04]  /*2650*/  LDG.E R33, desc[UR4][R32.64] ;  /* 0x0000000420217981 */ /* 0x000ea8000c1e1900 */
[----:B------:R-:W2:Y:S01]  /*2660*/  LDG.E R35, desc[UR4][R34.64] ;  /* 0x0000000422237981 */ /* 0x000ea2000c1e1900 */
        /* <DEDUP_REMOVED lines=8> */
[----:B----4-:R-:W-:-:S04]  /*26f0*/  FMUL R0, R36, -3 ;  /* 0xc040000024007820 */ /* 0x010fc80000400000 */
        /* <DEDUP_REMOVED lines=14> */
.L_x_53:
[----:B------:R-:W-:Y:S05]  /*27e0*/  BSYNC.RECONVERGENT B4 ;  /* 0x0000000000047941 */ /* 0x000fea0003800200 */
.L_x_52:
[----:B------:R-:W-:Y:S05]  /*27f0*/  BRA `(.L_x_50) ;  /* 0x00000000009c7947 */ /* 0x000fea0003800000 */
.L_x_51:
[----:B------:R-:W-:Y:S02]  /*2800*/  IADD3 R0, PT, PT, R46, -0x1, RZ ;  /* 0xffffffff2e007810 */ /* 0x000fe40007ffe0ff */
[----:B------:R-:W-:Y:S02]  /*2810*/  CS2R R22, SRZ ;  /* 0x0000000000167805 */ /* 0x000fe4000001ff00 */
[----:B------:R-:W-:-:S13]  /*2820*/  ISETP.NE.AND P3, PT, R7, R0, PT ;  /* 0x000000000700720c */ /* 0x000fda0003f65270 */
[----:B------:R-:W-:Y:S05]  /*2830*/  @P3 BRA `(.L_x_50) ;  /* 0x00000000008c3947 */ /* 0x000fea0003800000 */
[----:B------:R-:W0:Y:S01]  /*2840*/  LDC.64 R22, c[0x0][0x3e8] ;  /* 0x0000fa00ff167b82 */ /* 0x000e220000000a00 */
[C---:B------:R-:W-:Y:S01]  /*2850*/  IADD3 R37, PT, PT, -R45.reuse, R4, RZ ;  /* 0x000000042d257210 */ /* 0x040fe20007ffe1ff */
[----:B------:R-:W-:Y:S01]  /*2860*/  IMAD R35, R45, -0x2, R4 ;  /* 0xfffffffe2d237824 */ /* 0x000fe200078e0204 */
[----:B------:R-:W3:Y:S03]  /*2870*/  LDCU UR6, c[0x0][0x394] ;  /* 0x00007280ff0677ac */ /* 0x000ee60008000800 */
[----:B0-----:R-:W-:-:S04]  /*2880*/  IMAD.WIDE R36, R37, 0x4, R22 ;  /* 0x0000000425247825 */ /* 0x001fc800078e0216 */
[--C-:B------:R-:W-:Y:S02]  /*2890*/  IMAD.WIDE R30, R4, 0x4, R22.reuse ;  /* 0x00000004041e7825 */ /* 0x100fe400078e0216 */
[----:B------:R-:W4:Y:S02]  /*28a0*/  LDG.E R36, desc[UR4][R36.64] ;  /* 0x0000000424247981 */ /* 0x000f24000c1e1900 */
[----:B------:R-:W-:Y:S02]  /*28b0*/  IMAD.WIDE R34, R35, 0x4, R22 ;  /* 0x0000000423227825 */ /* 0x000fe400078e0216 */
[----:B------:R-:W2:Y:S01]  /*28c0*/  LDG.E R30, desc[UR4][R30.64] ;  /* 0x000000041e1e7981 */ /* 0x000ea2000c1e1900 */
[----:B------:R-:W0:Y:S03]  /*28d0*/  LDC.64 R22, c[0x0][0x390] ;  /* 0x0000e400ff167b82 */ /* 0x000e260000000a00 */
[----:B------:R-:W2:Y:S01]  /*28e0*/  LDG.E R34, desc[UR4][R34.64] ;  /* 0x0000000422227981 */ /* 0x000ea2000c1e1900 */
[----:B---3--:R-:W0:Y:S01]  /*28f0*/  MUFU.RCP64H R29, UR6 ;  /* 0x00000006001d7d08 */ /* 0x008e220008001800 */
[----:B------:R-:W-:Y:S01]  /*2900*/  IMAD.MOV.U32 R28, RZ, RZ, 0x1 ;  /* 0x00000001ff1c7424 */ /* 0x000fe200078e00ff */
[----:B------:R-:W-:Y:S05]  /*2910*/  BSSY.RECONVERGENT B4, `(.L_x_50) ;  /* 0x0000015000047945 */ /* 0x000fea0003800200 */
[----:B0-----:R-:W-:-:S08]  /*2920*/  DFMA R32, R28, -R22, 1 ;  /* 0x3ff000001c20742b */ /* 0x001fd00000000816 */
[----:B------:R-:W-:-:S08]  /*2930*/  DFMA R32, R32, R32, R32 ;  /* 0x000000202020722b */ /* 0x000fd00000000020 */
[----:B------:R-:W-:Y:S01]  /*2940*/  DFMA R28, R28, R32, R28 ;  /* 0x000000201c1c722b */ /* 0x000fe2000000001c */
[----:B----4-:R-:W-:-:S04]  /*2950*/  FMUL R41, R36, -4 ;  /* 0xc080000024297820 */ /* 0x010fc80000400000 */
[----:B--2---:R-:W-:-:S03]  /*2960*/  FFMA R41, R30, 3, R41 ;  /* 0x404000001e297823 */ /* 0x004fc60000000029 */
[----:B------:R-:W-:Y:S01]  /*2970*/  DFMA R30, R28, -R22, 1 ;  /* 0x3ff000001c1e742b */ /* 0x000fe20000000816 */
[----:B------:R-:W-:-:S04]  /*2980*/  FADD R41, R41, R34 ;  /* 0x0000002229297221 */ /* 0x000fc80000000000 */
        /* <DEDUP_REMOVED lines=13> */
.L_x_54:
[----:B------:R-:W-:Y:S05]  /*2a60*/  BSYNC.RECONVERGENT B4 ;  /* 0x0000000000047941 */ /* 0x000fea0003800200 */
.L_x_50:
[----:B------:R-:W-:Y:S05]  /*2a70*/  BSYNC.RECONVERGENT B3 ;  /* 0x0000000000037941 */ /* 0x000fea0003800200 */
.L_x_46:
[----:B------:R-:W0:Y:S08]  /*2a80*/  LDC.64 R32, c[0x0][0x400] ;  /* 0x00010000ff207b82 */ /* 0x000e300000000a00 */
[----:B------:R-:W3:Y:S08]  /*2a90*/  LDC.64 R30, c[0x0][0x408] ;  /* 0x00010200ff1e7b82 */ /* 0x000ef00000000a00 */
[----:B------:R-:W4:Y:S01]  /*2aa0*/  LDC.64 R28, c[0x0][0x410] ;  /* 0x00010400ff1c7b82 */ /* 0x000f220000000a00 */
[----:B0-----:R-:W-:-:S05]  /*2ab0*/  IMAD.WIDE R32, R4, 0x4, R32 ;  /* 0x0000000404207825 */ /* 0x001fca00078e0220 */
[----:B------:R0:W5:Y:S01]  /*2ac0*/  LDG.E R51, desc[UR4][R32.64] ;  /* 0x0000000420337981 */ /* 0x000162000c1e1900 */
[----:B---3--:R-:W-:-:S05]  /*2ad0*/  IMAD.WIDE R30, R4, 0x4, R30 ;  /* 0x00000004041e7825 */ /* 0x008fca00078e021e */
[----:B------:R0:W5:Y:S01]  /*2ae0*/  LDG.E R52, desc[UR4][R30.64] ;  /* 0x000000041e347981 */ /* 0x000162000c1e1900 */
[----:B----4-:R-:W-:-:S05]  /*2af0*/  IMAD.WIDE R28, R4, 0x4, R28 ;  /* 0x00000004041c7825 */ /* 0x010fca00078e021c */
[----:B------:R0:W5:Y:S01]  /*2b00*/  LDG.E R53, desc[UR4][R28.64] ;  /* 0x000000041c357981 */ /* 0x000162000c1e1900 */
[----:B------:R-:W-:Y:S01]  /*2b10*/  BSSY.RECONVERGENT B3, `(.L_x_55) ;  /* 0x000006f000037945 */ /* 0x000fe20003800200 */
[----:B------:R-:W-:-:S03]  /*2b20*/  DADD R38, -R22, R38 ;  /* 0x0000000016267229 */ /* 0x000fc60000000126 */
[----:B------:R-:W-:Y:S08]  /*2b30*/  @!P0 BRA `(.L_x_56) ;  /* 0x0000000000808947 */ /* 0x000ff00003800000 */
[----:B------:R-:W3:Y:S01]  /*2b40*/  LDC.64 R22, c[0x0][0x3e0] ;  /* 0x0000f800ff167b82 */ /* 0x000ee20000000a00 */
[CC--:B0-----:R-:W-:Y:S01]  /*2b50*/  IADD3 R33, PT, PT, R17.reuse, R4.reuse, RZ ;  /* 0x0000000411217210 */ /* 0x0c1fe20007ffe0ff */
[----:B------:R-:W0:Y:S01]  /*2b60*/  LDCU UR6, c[0x0][0x394] ;  /* 0x00007280ff0677ac */ /* 0x000e220008000800 */
        /* <DEDUP_REMOVED lines=27> */
.L_x_58:
[----:B------:R-:W-:Y:S05]  /*2d20*/  BSYNC.RECONVERGENT B4 ;  /* 0x0000000000047941 */ /* 0x000fea0003800200 */
.L_x_57:
[----:B------:R-:W-:Y:S05]  /*2d30*/  BRA `(.L_x_59) ;  /* 0x0000000400307947 */ /* 0x000fea0003800000 */
.L_x_56:
[----:B------:R-:W-:-:S13]  /*2d40*/  ISETP.NE.AND P3, PT, R13, RZ, PT ;  /* 0x000000ff0d00720c */ /* 0x000fda0003f65270 */
[----:B------:R-:W-:Y:S05]  /*2d50*/  @P3 BRA `(.L_x_60) ;  /* 0x0000000000903947 */ /* 0x000fea0003800000 */
[----:B------:R-:W3:Y:S01]  /*2d60*/  LDC.64 R22, c[0x0][0x3e0] ;  /* 0x0000f800ff167b82 */ /* 0x000ee20000000a00 */
[C---:B0-----:R-:W-:Y:S01]  /*2d70*/  IADD3 R32, PT, PT, R17.reuse, R4, RZ ;  /* 0x0000000411207210 */ /* 0x041fe20007ffe0ff */
[----:B------:R-:W0:Y:S03]  /*2d80*/  LDCU UR6, c[0x0][0x394] ;  /* 0x00007280ff0677ac */ /* 0x000e260008000800 */
[----:B------:R-:W-:-:S03]  /*2d90*/  IADD3 R37, PT, PT, R17, R32, RZ ;  /* 0x0000002011257210 */ /* 0x000fc60007ffe0ff */
[----:B------:R-:W4:Y:S01]  /*2da0*/  LDC.64 R30, c[0x0][0x390] ;  /* 0x0000e400ff1e7b82 */ /* 0x000f220000000a00 */
[----:B---3--:R-:W-:-:S04]  /*2db0*/  IMAD.WIDE R34, R4, 0x4, R22 ;  /* 0x0000000404227825 */ /* 0x008fc800078e0216 */
[--C-:B------:R-:W-:Y:S02]  /*2dc0*/  IMAD.WIDE R32, R32, 0x4, R22.reuse ;  /* 0x0000000420207825 */ /* 0x100fe400078e0216 */
[----:B------:R-:W3:Y:S02]  /*2dd0*/  LDG.E R34, desc[UR4][R34.64] ;  /* 0x0000000422227981 */ /* 0x000ee4000c1e1900 */
[----:B------:R-:W-:Y:S02]  /*2de0*/  IMAD.WIDE R36, R37, 0x4, R22 ;  /* 0x0000000425247825 */ /* 0x000fe400078e0216 */
[----:B------:R-:W2:Y:S04]  /*2df0*/  LDG.E R33, desc[UR4][R32.64] ;  /* 0x0000000420217981 */ /* 0x000ea8000c1e1900 */
[----:B------:R-:W2:Y:S01]  /*2e00*/  LDG.E R37, desc[UR4][R36.64] ;  /* 0x0000000424257981 */ /* 0x000ea2000c1e1900 */
[----:B0-----:R-:W4:Y:S01]  /*2e10*/  MUFU.RCP64H R23, UR6 ;  /* 0x0000000600177d08 */ /* 0x001f220008001800 */
[----:B------:R-:W-:Y:S01]  /*2e20*/  IMAD.MOV.U32 R22, RZ, RZ, 0x1 ;  /* 0x00000001ff167424 */ /* 0x000fe200078e00ff */
        /* <DEDUP_REMOVED lines=21> */
.L_x_62:
[----:B------:R-:W-:Y:S05]  /*2f80*/  BSYNC.RECONVERGENT B4 ;  /* 0x0000000000047941 */ /* 0x000fea0003800200 */
.L_x_61:
[----:B------:R-:W-:Y:S05]  /*2f90*/  BRA `(.L_x_59) ;  /* 0x0000000000987947 */ /* 0x000fea0003800000 */
.L_x_60:
[----:B------:R-:W-:Y:S02]  /*2fa0*/  ISETP.NE.AND P3, PT, R13, R42, PT ;  /* 0x0000002a0d00720c */ /* 0x000fe40003f65270 */
[----:B------:R-:W-:-:S11]  /*2fb0*/  CS2R R22, SRZ ;  /* 0x0000000000167805 */ /* 0x000fd6000001ff00 */
[----:B------:R-:W-:Y:S05]  /*2fc0*/  @P3 BRA `(.L_x_59) ;  /* 0x00000000008c3947 */ /* 0x000fea0003800000 */
[----:B------:R-:W3:Y:S01]  /*2fd0*/  LDC.64 R22, c[0x0][0x3e0] ;  /* 0x0000f800ff167b82 */ /* 0x000ee20000000a00 */
[C---:B0-----:R-:W-:Y:S01]  /*2fe0*/  IADD3 R33, PT, PT, -R17.reuse, R4, RZ ;  /* 0x0000000411217210 */ /* 0x041fe20007ffe1ff */
[----:B------:R-:W-:Y:S01]  /*2ff0*/  IMAD R37, R17, -0x2, R4 ;  /* 0xfffffffe11257824 */ /* 0x000fe200078e0204 */
[----:B------:R-:W0:Y:S05]  /*3000*/  LDCU UR6, c[0x0][0x394] ;  /* 0x00007280ff0677ac */ /* 0x000e2a0008000800 */
        /* <DEDUP_REMOVED lines=17> */
[----:B------:R-:W-:-:S06]  /*3120*/  FADD R34, R41, R36 ;  /* 0x0000002429227221 */ /* 0x000fcc0000000000 */
        /* <DEDUP_REMOVED lines=12> */
.L_x_63:
[----:B------:R-:W-:Y:S05]  /*31f0*/  BSYNC.RECONVERGENT B4 ;  /* 0x0000000000047941 */ /* 0x000fea0003800200 */
.L_x_59:
[----:B------:R-:W-:Y:S05]  /*3200*/  BSYNC.RECONVERGENT B3 ;  /* 0x0000000000037941 */ /* 0x000fea0003800200 */
.L_x_55:
[----:B------:R-:W-:Y:S04]  /*3210*/  BSSY.RECONVERGENT B3, `(.L_x_64) ;  /* 0x000006d000037945 */ /* 0x000fe80003800200 */
[----:B------:R-:W-:Y:S05]  /*3220*/  @!P1 BRA `(.L_x_65) ;  /* 0x0000000000809947 */ /* 0x000fea0003800000 */
[----:B0-----:R-:W0:Y:S01]  /*3230*/  LDC.64 R28, c[0x0][0x3e0] ;  /* 0x0000f800ff1c7b82 */ /* 0x001e220000000a00 */
[CC--:B------:R-:W-:Y:S01]  /*3240*/  IADD3 R35, PT, PT, R45.reuse, R4.reuse, RZ ;  /* 0x000000042d237210 */ /* 0x0c0fe20007ffe0ff */
[----:B------:R-:W3:Y:S01]  /*3250*/  LDCU UR6, c[0x0][0x394] ;  /* 0x00007280ff0677ac */ /* 0x000ee20008000800 */
[----:B------:R-:W-:-:S05]  /*3260*/  IADD3 R37, PT, PT, -R45, R4, RZ ;  /* 0x000000042d257210 */ /* 0x000fca0007ffe1ff */
[----:B------:R-:W4:Y:S01]  /*3270*/  LDC.64 R32, c[0x0][0x390] ;  /* 0x0000e400ff207b82 */ /* 0x000f220000000a00 */
[----:B0-----:R-:W-:-:S04]  /*3280*/  IMAD.WIDE R34, R35, 0x4, R28 ;  /* 0x0000000423227825 */ /* 0x001fc800078e021c */
[----:B------:R-:W-:Y:S02]  /*3290*/  IMAD.WIDE R36, R37, 0x4, R28 ;  /* 0x0000000425247825 */ /* 0x000fe400078e021c */
        /* <DEDUP_REMOVED lines=10> */
[----:B--2---:R-:W-:-:S04]  /*3340*/  FADD R0, R34, -R37 ;  /* 0x8000002522007221 */ /* 0x004fc80000000000 */
        /* <DEDUP_REMOVED lines=10> */
[----:B------:R-:W-:Y:S01]  /*33f0*/  IMAD.MOV.U32 R28, RZ, RZ, R2 ;  /* 0x000000ffff1c7224 */ /* 0x000fe200078e0002 */
[----:B------:R-:W-:-:S07]  /*3400*/  MOV R29, R33 ;  /* 0x00000021001d7202 */ /* 0x000fce0000000f00 */
.L_x_67:
[----:B------:R-:W-:Y:S05]  /*3410*/  BSYNC.RECONVERGENT B4 ;  /* 0x0000000000047941 */ /* 0x000fea0003800200 */
.L_x_66:
[----:B------:R-:W-:Y:S05]  /*3420*/  BRA `(.L_x_68) ;  /* 0x00000004002c7947 */ /* 0x000fea0003800000 */
.L_x_65:
[----:B------:R-:W-:-:S13]  /*3430*/  ISETP.NE.AND P3, PT, R7, RZ, PT ;  /* 0x000000ff0700720c */ /* 0x000fda0003f65270 */
[----:B------:R-:W-:Y:S05]  /*3440*/  @P3 BRA `(.L_x_69) ;  /* 0x0000000000883947 */ /* 0x000fea0003800000 */
[----:B------:R-:W3:Y:S01]  /*3450*/  LDC.64 R34, c[0x0][0x3e0] ;  /* 0x0000f800ff227b82 */ /* 0x000ee20000000a00 */
[----:B------:R-:W4:Y:S07]  /*3460*/  LDCU UR6, c[0x0][0x394] ;  /* 0x00007280ff0677ac */ /* 0x000f2e0008000800 */
[----:B0-----:R-:W0:Y:S01]  /*3470*/  LDC.64 R32, c[0x0][0x390] ;  /* 0x0000e400ff207b82 */ /* 0x001e220000000a00 */
[----:B---3--:R-:W-:-:S04]  /*3480*/  IMAD.WIDE R34, R4, 0x4, R34 ;  /* 0x0000000404227825 */ /* 0x008fc800078e0222 */
[C---:B------:R-:W-:Y:S02]  /*3490*/  IMAD.WIDE R36, R45.reuse, 0x4, R34 ;  /* 0x000000042d247825 */ /* 0x040fe400078e0222 */
[----:B------:R-:W3:Y:S02]  /*34a0*/  LDG.E R34, desc[UR4][R34.64] ;  /* 0x0000000422227981 */ /* 0x000ee4000c1e1900 */
[----:B------:R-:W-:Y:S02]  /*34b0*/  IMAD.WIDE R40, R45, 0x4, R36 ;  /* 0x000000042d287825 */ /* 0x000fe400078e0224 */
[----:B------:R-:W2:Y:S04]  /*34c0*/  LDG.E R37, desc[UR4][R36.64] ;  /* 0x0000000424257981 */ /* 0x000ea8000c1e1900 */
[----:B------:R-:W2:Y:S01]  /*34d0*/  LDG.E R41, desc[UR4][R40.64] ;  /* 0x0000000428297981 */ /* 0x000ea2000c1e1900 */
[----:B----4-:R-:W0:Y:S01]  /*34e0*/  MUFU.RCP64H R29, UR6 ;  /* 0x00000006001d7d08 */ /* 0x010e220008001800 */
        /* <DEDUP_REMOVED lines=22> */
.L_x_71:
[----:B------:R-:W-:Y:S05]  /*3650*/  BSYNC.RECONVERGENT B4 ;  /* 0x0000000000047941 */ /* 0x000fea0003800200 */
.L_x_70:
[----:B------:R-:W-:Y:S05]  /*3660*/  BRA `(.L_x_68) ;  /* 0x00000000009c7947 */ /* 0x000fea0003800000 */
.L_x_69:
[----:B------:R-:W-:Y:S02]  /*3670*/  IADD3 R0, PT, PT, R46, -0x1, RZ ;  /* 0xffffffff2e007810 */ /* 0x000fe40007ffe0ff */
[----:B0-----:R-:W-:Y:S02]  /*3680*/  CS2R R28, SRZ ;  /* 0x00000000001c7805 */ /* 0x001fe4000001ff00 */
[----:B------:R-:W-:-:S13]  /*3690*/  ISETP.NE.AND P3, PT, R7, R0, PT ;  /* 0x000000000700720c */ /* 0x000fda0003f65270 */
[----:B------:R-:W-:Y:S05]  /*36a0*/  @P3 BRA `(.L_x_68) ;  /* 0x00000000008c3947 */ /* 0x000fea0003800000 */
[----:B------:R-:W0:Y:S01]  /*36b0*/  LDC.64 R28, c[0x0][0x3e0] ;  /* 0x0000f800ff1c7b82 */ /* 0x000e220000000a00 */
[C---:B------:R-:W-:Y:S01]  /*36c0*/  IADD3 R35, PT, PT, -R45.reuse, R4, RZ ;  /* 0x000000042d237210 */ /* 0x040fe20007ffe1ff */
[----:B------:R-:W-:Y:S01]  /*36d0*/  IMAD R41, R45, -0x2, R4 ;  /* 0xfffffffe2d297824 */ /* 0x000fe200078e0204 */
[----:B------:R-:W3:Y:S05]  /*36e0*/  LDCU UR6, c[0x0][0x394] ;  /* 0x00007280ff0677ac */ /* 0x000eea0008000800 */
[----:B------:R-:W4:Y:S01]  /*36f0*/  LDC.64 R32, c[0x0][0x390] ;  /* 0x0000e400ff207b82 */ /* 0x000f220000000a00 */
[----:B0-----:R-:W-:-:S04]  /*3700*/  IMAD.WIDE R34, R35, 0x4, R28 ;  /* 0x0000000423227825 */ /* 0x001fc800078e021c */
[--C-:B------:R-:W-:Y:S02]  /*3710*/  IMAD.WIDE R36, R4, 0x4, R28.reuse ;  /* 0x0000000404247825 */ /* 0x100fe400078e021c */
[----:B------:R-:W2:Y:S02]  /*3720*/  LDG.E R34, desc[UR4][R34.64] ;  /* 0x0000000422227981 */ /* 0x000ea4000c1e1900 */
        /* <DEDUP_REMOVED lines=11> */
[----:B--2---:R-:W-:-:S04]  /*37e0*/  FMUL R47, R34, -4 ;  /* 0xc0800000222f7820 */ /* 0x004fc80000400000 */
[----:B------:R-:W-:-:S04]  /*37f0*/  FFMA R47, R36, 3, R47 ;  /* 0x40400000242f7823 */ /* 0x000fc8000000002f */
        /* <DEDUP_REMOVED lines=13> */
.L_x_72:
[----:B------:R-:W-:Y:S05]  /*38d0*/  BSYNC.RECONVERGENT B4 ;  /* 0x0000000000047941 */ /* 0x000fea0003800200 */
.L_x_68:
[----:B------:R-:W-:Y:S05]  /*38e0*/  BSYNC.RECONVERGENT B3 ;  /* 0x0000000000037941 */ /* 0x000fea0003800200 */
.L_x_64:
[----:B------:R-:W0:Y:S01]  /*38f0*/  LDCU UR6, c[0x0][0x394] ;  /* 0x00007280ff0677ac */ /* 0x000e220008000800 */
[----:B------:R-:W-:Y:S05]  /*3900*/  @!P2 BRA `(.L_x_73) ;  /* 0x00000000006ca947 */ /* 0x000fea0003800000 */
[----:B------:R-:W3:Y:S08]  /*3910*/  LDC.64 R36, c[0x0][0x3e0] ;  /* 0x0000f800ff247b82 */ /* 0x000ef00000000a00 */
[----:B------:R-:W4:Y:S01]  /*3920*/  LDC.64 R32, c[0x0][0x390] ;  /* 0x0000e400ff207b82 */ /* 0x000f220000000a00 */
[----:B---3--:R-:W-:-:S05]  /*3930*/  IMAD.WIDE R36, R4, 0x4, R36 ;  /* 0x0000000404247825 */ /* 0x008fca00078e0224 */
[----:B------:R-:W3:Y:S04]  /*3940*/  LDG.E R0, desc[UR4][R36.64+0x4] ;  /* 0x0000040424007981 */ /* 0x000ee8000c1e1900 */
[----:B------:R-:W3:Y:S01]  /*3950*/  LDG.E R35, desc[UR4][R36.64+-0x4] ;  /* 0xfffffc0424237981 */ /* 0x000ee2000c1e1900 */
        /* <DEDUP_REMOVED lines=20> */
.L_x_75:
[----:B------:R-:W-:Y:S05]  /*3aa0*/  BSYNC.RECONVERGENT B3 ;  /* 0x0000000000037941 */ /* 0x000fea0003800200 */
.L_x_74:
[----:B------:R-:W-:Y:S05]  /*3ab0*/  BRA `(.L_x_76) ;  /* 0x0000000400007947 */ /* 0x000fea0003800000 */
.L_x_73:
[----:B------:R-:W-:-:S13]  /*3ac0*/  ISETP.NE.AND P2, PT, R8, RZ, PT ;  /* 0x000000ff0800720c */ /* 0x000fda0003f45270 */
        /* <DEDUP_REMOVED lines=28> */
[----:B------:R-:W-:-:S07]  /*3c90*/  MOV R3, R33 ;  /* 0x0000002100037202 */ /* 0x000fce0000000f00 */
.L_x_79:
[----:B------:R-:W-:Y:S05]  /*3ca0*/  BSYNC.RECONVERGENT B3 ;  /* 0x0000000000037941 */ /* 0x000fea0003800200 */
.L_x_78:
[----:B------:R-:W-:Y:S05]  /*3cb0*/  BRA `(.L_x_76) ;  /* 0x0000000000807947 */ /* 0x000fea0003800000 */
.L_x_77:
        /* <DEDUP_REMOVED lines=31> */
.L_x_80:
[----:B------:R-:W-:Y:S05]  /*3eb0*/  BSYNC.RECONVERGENT B3 ;  /* 0x0000000000037941 */ /* 0x000fea0003800200 */
.L_x_76:
[----:B------:R-:W3:Y:S08]  /*3ec0*/  LDC.64 R32, c[0x0][0x420] ;  /* 0x00010800ff207b82 */ /* 0x000ef00000000a00 */
[----:B------:R-:W4:Y:S08]  /*3ed0*/  LDC.64 R54, c[0x0][0x430] ;  /* 0x00010c00ff367b82 */ /* 0x000f300000000a00 */
[----:B------:R-:W0:Y:S08]  /*3ee0*/  LDC.64 R48, c[0x0][0x3d8] ;  /* 0x0000f600ff307b82 */ /* 0x000e300000000a00 */
[----:B------:R-:W1:Y:S01]  /*3ef0*/  LDC.64 R34, c[0x0][0x418] ;  /* 0x00010600ff227b82 */ /* 0x000e620000000a00 */
[----:B---3--:R-:W-:-:S06]  /*3f00*/  IMAD.WIDE R32, R4, 0x4, R32 ;  /* 0x0000000404207825 */ /* 0x008fcc00078e0220 */
[----:B------:R-:W3:Y:S01]  /*3f10*/  LDG.E R32, desc[UR4][R32.64] ;  /* 0x0000000420207981 */ /* 0x000ee2000c1e1900 */
[----:B------:R-:W2:Y:S01]  /*3f20*/  LDC.64 R40, c[0x0][0x438] ;  /* 0x00010e00ff287b82 */ /* 0x000ea20000000a00 */
[----:B----4-:R-:W-:-:S06]  /*3f30*/  IMAD.WIDE R54, R4, 0x4, R54 ;  /* 0x0000000404367825 */ /* 0x010fcc00078e0236 */
[----:B------:R-:W4:Y:S01]  /*3f40*/  LDG.E R55, desc[UR4][R54.64] ;  /* 0x0000000436377981 */ /* 0x000f22000c1e1900 */
[----:B------:R-:W2:Y:S01]  /*3f50*/  LDC.64 R30, c[0x0][0x428] ;  /* 0x00010a00ff1e7b82 */ /* 0x000ea20000000a00 */
[----:B0-----:R-:W-:-:S06]  /*3f60*/  IMAD.WIDE R48, R4, 0x4, R48 ;  /* 0x0000000404307825 */ /* 0x001fcc00078e0230 */
[----:B------:R-:W4:Y:S01]  /*3f70*/  LDG.E R48, desc[UR4][R48.64] ;  /* 0x0000000430307981 */ /* 0x000f22000c1e1900 */
[----:B------:R-:W0:Y:S01]  /*3f80*/  LDC.64 R36, c[0x0][0x440] ;  /* 0x00011000ff247b82 */ /* 0x000e220000000a00 */
[----:B-1----:R-:W-:-:S06]  /*3f90*/  IMAD.WIDE R34, R4, 0x4, R34 ;  /* 0x0000000404227825 */ /* 0x002fcc00078e0222 */
[----:B------:R-:W4:Y:S01]  /*3fa0*/  LDG.E R34, desc[UR4][R34.64] ;  /* 0x0000000422227981 */ /* 0x000f22000c1e1900 */
[----:B--2---:R-:W-:-:S05]  /*3fb0*/  IMAD.WIDE R58, R4, 0x4, R40 ;  /* 0x00000004043a7825 */ /* 0x004fca00078e0228 */
[----:B------:R-:W2:Y:S01]  /*3fc0*/  LDG.E R5, desc[UR4][R58.64] ;  /* 0x000000043a057981 */ /* 0x000ea2000c1e1900 */
[C---:B------:R-:W-:Y:S02]  /*3fd0*/  IMAD.WIDE R56, R4.reuse, 0x4, R30 ;  /* 0x0000000404387825 */ /* 0x040fe400078e021e */
[----:B------:R-:W1:Y:S04]  /*3fe0*/  LDC.64 R30, c[0x0][0x450] ;  /* 0x00011400ff1e7b82 */ /* 0x000e680000000a00 */
[----:B------:R-:W2:Y:S01]  /*3ff0*/  LDG.E R56, desc[UR4][R56.64] ;  /* 0x0000000438387981 */ /* 0x000ea2000c1e1900 */
[----:B0-----:R-:W-:-:S05]  /*4000*/  IMAD.WIDE R60, R4, 0x4, R36 ;  /* 0x00000004043c7825 */ /* 0x001fca00078e0224 */
[----:B------:R-:W2:Y:S01]  /*4010*/  LDG.E R47, desc[UR4][R60.64] ;  /* 0x000000043c2f7981 */ /* 0x000ea2000c1e1900 */
[----:B-1----:R-:W-:-:S06]  /*4020*/  IMAD.WIDE R30, R4, 0x8, R30 ;  /* 0x00000008041e7825 */ /* 0x002fcc00078e021e */
[----:B------:R-:W2:Y:S01]  /*4030*/  LDG.E.64 R30, desc[UR4][R30.64] ;  /* 0x000000041e1e7981 */ /* 0x000ea2000c1e1b00 */
[----:B-----5:R-:W0:Y:S02]  /*4040*/  F2F.F64.F32 R40, R51 ;  /* 0x0000003300287310 */ /* 0x020e240000201800 */
[----:B0-----:R-:W-:-:S06]  /*4050*/  DADD R40, R26, -R40 ;  /* 0x000000001a287229 */ /* 0x001fcc0000000828 */
[----:B------:R-:W0:Y:S02]  /*4060*/  F2F.F64.F32 R50, R52 ;  /* 0x0000003400327310 */ /* 0x000e240000201800 */
[----:B0-----:R-:W-:Y:S01]  /*4070*/  DADD R50, R24, -R50 ;  /* 0x0000000018327229 */ /* 0x001fe20000000832 */
[----:B------:R-:W0:Y:S02]  /*4080*/  LDC.64 R24, c[0x0][0x468] ;  /* 0x00011a00ff187b82 */ /* 0x000e240000000a00 */
[----:B0-----:R-:W-:-:S04]  /*4090*/  IMAD.WIDE R24, R4, 0x8, R24 ;  /* 0x0000000804187825 */ /* 0x001fc800078e0218 */
[----:B---3--:R-:W-:Y:S01]  /*40a0*/  FMUL R33, R32, R32 ;  /* 0x0000002020217220 */ /* 0x008fe20000400000 */
[----:B----4-:R-:W-:-:S04]  /*40b0*/  FMUL R0, R55, R48 ;  /* 0x0000003037007220 */ /* 0x010fc80000400000 */
[----:B------:R-:W0:Y:S01]  /*40c0*/  F2F.F64.F32 R36, R0 ;  /* 0x0000000000247310 */ /* 0x000e220000201800 */
[----:B------:R-:W-:Y:S02]  /*40d0*/  FFMA R33, R34, R34, R33 ;  /* 0x0000002222217223 */ /* 0x000fe40000000021 */
[----:B------:R-:W1:Y:S01]  /*40e0*/  LDC.64 R34, c[0x0][0x458] ;  /* 0x00011600ff227b82 */ /* 0x000e620000000a00 */
[----:B--2---:R-:W-:-:S04]  /*40f0*/  FMUL R6, R5, R5 ;  /* 0x0000000505067220 */ /* 0x004fc80000400000 */
[----:B------:R-:W-:Y:S01]  /*4100*/  FFMA R6, R55, R55, R6 ;  /* 0x0000003737067223 */ /* 0x000fe20000000006 */
[----:B------:R-:W-:-:S03]  /*4110*/  FFMA R33, R56, R56, R33 ;  /* 0x0000003838217223 */ /* 0x000fc60000000021 */
[----:B------:R-:W-:-:S03]  /*4120*/  FFMA R6, R47, R47, R6 ;  /* 0x0000002f2f067223 */ /* 0x000fc60000000006 */
[----:B------:R-:W2:Y:S01]  /*4130*/  F2F.F64.F32 R32, R33 ;  /* 0x0000002100207310 */ /* 0x000ea20000201800 */
[----:B0-----:R-:W-:-:S07]  /*4140*/  DADD R36, -R36, R22 ;  /* 0x0000000024247229 */ /* 0x001fce0000000116 */
[----:B------:R-:W0:Y:S01]  /*4150*/  F2F.F64.F32 R26, R6 ;  /* 0x00000006001a7310 */ /* 0x000e220000201800 */
[----:B-1----:R-:W-:-:S05]  /*4160*/  IMAD.WIDE R22, R4, 0x8, R34 ;  /* 0x0000000804167825 */ /* 0x002fca00078e0222 */
[----:B------:R-:W3:Y:S01]  /*4170*/  LDG.E.64 R34, desc[UR4][R22.64] ;  /* 0x0000000416227981 */ /* 0x000ee2000c1e1b00 */
[-C--:B--2---:R-:W-:Y:S02]  /*4180*/  DFMA R40, R32, R30.reuse, R40 ;  /* 0x0000001e2028722b */ /* 0x084fe40000000028 */
[----:B0-----:R-:W-:-:S08]  /*4190*/  DFMA R36, R26, R30, R36 ;  /* 0x0000001e1a24722b */ /* 0x001fd00000000024 */
[----:B------:R-:W-:Y:S02]  /*41a0*/  DADD R54, R40, R36 ;  /* 0x0000000028367229 */ /* 0x000fe40000000024 */
[----:B------:R-:W0:Y:S04]  /*41b0*/  LDC.64 R36, c[0x0][0x460] ;  /* 0x00011800ff247b82 */ /* 0x000e280000000a00 */
[----:B------:R-:W1:Y:S08]  /*41c0*/  F2F.F32.F64 R0, R54 ;  /* 0x0000003600007310 */ /* 0x000e700000301000 */
[----:B-1----:R-:W1:Y:S01]  /*41d0*/  F2F.F64.F32 R40, R0 ;  /* 0x0000000000287310 */ /* 0x002e620000201800 */
[----:B0-----:R-:W-:Y:S01]  /*41e0*/  IMAD.WIDE R36, R4, 0x8, R36 ;  /* 0x0000000804247825 */ /* 0x001fe200078e0224 */
[----:B-1----:R-:W-:-:S04]  /*41f0*/  DFMA R40, R20, R40, R30 ;  /* 0x000000281428722b */ /* 0x002fc8000000001e */
[----:B------:R-:W2:Y:S04]  /*4200*/  LDG.E.64 R30, desc[UR4][R36.64] ;  /* 0x00000004241e7981 */ /* 0x000ea8000c1e1b00 */
[----:B------:R0:W-:Y:S04]  /*4210*/  STG.E.64 desc[UR4][R24.64], R40 ;  /* 0x0000002818007986 */ /* 0x0001e8000c101b04 */
[----:B------:R-:W4:Y:S01]  /*4220*/  LDG.E.64 R22, desc[UR4][R22.64] ;  /* 0x0000000416167981 */ /* 0x000f22000c1e1b00 */
[----:B------:R-:W-:-:S06]  /*4230*/  FMUL R54, R48, R5 ;  /* 0x0000000530367220 */ /* 0x000fcc0000400000 */
[----:B------:R-:W1:Y:S02]  /*4240*/  F2F.F64.F32 R54, R54 ;  /* 0x0000003600367310 */ /* 0x000e640000201800 */
[----:B-1----:R-:W-:Y:S02]  /*4250*/  DADD R28, -R54, R28 ;  /* 0x00000000361c7229 */ /* 0x002fe4000000011c */
[----:B---3--:R-:W-:-:S06]  /*4260*/  DFMA R50, R32, R34, R50 ;  /* 0x000000222032722b */ /* 0x008fcc0000000032 */
[----:B------:R-:W-:-:S08]  /*4270*/  DFMA R28, R26, R34, R28 ;  /* 0x000000221a1c722b */ /* 0x000fd0000000001c */
[----:B------:R-:W-:Y:S02]  /*4280*/  DADD R50, R50, R28 ;  /* 0x0000000032327229 */ /* 0x000fe4000000001c */
[----:B------:R-:W1:Y:S08]  /*4290*/  LDC.64 R28, c[0x0][0x470] ;  /* 0x00011c00ff1c7b82 */ /* 0x000e700000000a00 */
[----:B------:R-:W3:Y:S08]  /*42a0*/  F2F.F32.F64 R50, R50 ;  /* 0x0000003200327310 */ /* 0x000ef00000301000 */
[----:B---3--:R-:W4:Y:S01]  /*42b0*/  F2F.F64.F32 R34, R50 ;  /* 0x0000003200227310 */ /* 0x008f220000201800 */
[----:B-1----:R-:W-:Y:S01]  /*42c0*/  IMAD.WIDE R28, R4, 0x8, R28 ;  /* 0x00000008041c7825 */ /* 0x002fe200078e021c */
[----:B----4-:R-:W-:-:S07]  /*42d0*/  DFMA R34, R20, R34, R22 ;  /* 0x000000221422722b */ /* 0x010fce0000000016 */
[----:B------:R1:W-:Y:S04]  /*42e0*/  STG.E.64 desc[UR4][R28.64], R34 ;  /* 0x000000221c007986 */ /* 0x0003e8000c101b04 */
[----:B------:R-:W3:Y:S01]  /*42f0*/  LDG.E.64 R36, desc[UR4][R36.64] ;  /* 0x0000000424247981 */ /* 0x000ee2000c1e1b00 */
[----:B------:R-:W-:Y:S01]  /*4300*/  FMUL R47, R48, R47 ;  /* 0x0000002f302f7220 */ /* 0x000fe20000400000 */
[----:B------:R-:W4:Y:S08]  /*4310*/  F2F.F64.F32 R22, R53 ;  /* 0x0000003500167310 */ /* 0x000f300000201800 */
[----:B0-----:R-:W0:Y:S01]  /*4320*/  F2F.F64.F32 R24, R47 ;  /* 0x0000002f00187310 */ /* 0x001e220000201800 */
[----:B----4-:R-:W-:-:S02]  /*4330*/  DADD R22, R38, -R22 ;  /* 0x0000000026167229 */ /* 0x010fc40000000816 */
[----:B0-----:R-:W-:-:S06]  /*4340*/  DADD R2, -R24, R2 ;  /* 0x0000000018027229 */ /* 0x001fcc0000000102 */
[-C--:B--2---:R-:W-:Y:S01]  /*4350*/  DFMA R22, R32, R30.reuse, R22 ;  /* 0x0000001e2016722b */ /* 0x084fe20000000016 */
[----:B------:R-:W0:Y:S01]  /*4360*/  LDC.64 R24, c[0x0][0x478] ;  /* 0x00011e00ff187b82 */ /* 0x000e220000000a00 */
[----:B------:R-:W-:-:S08]  /*4370*/  DFMA R2, R26, R30, R2 ;  /* 0x0000001e1a02722b */ /* 0x000fd00000000002 */
[----:B------:R-:W-:-:S10]  /*4380*/  DADD R2, R22, R2 ;  /* 0x0000000016027229 */ /* 0x000fd40000000002 */
[----:B------:R-:W2:Y:S08]  /*4390*/  F2F.F32.F64 R2, R2 ;  /* 0x0000000200027310 */ /* 0x000eb00000301000 */
[----:B--2---:R-:W3:Y:S01]  /*43a0*/  F2F.F64.F32 R22, R2 ;  /* 0x0000000200167310 */ /* 0x004ee20000201800 */
[----:B0-----:R-:W-:Y:S01]  /*43b0*/  IMAD.WIDE R4, R4, 0x8, R24 ;  /* 0x0000000804047825 */ /* 0x001fe200078e0218 */
[----:B------:R-:W-:-:S04]  /*43c0*/  IADD3 R8, PT, PT, R8, 0x1, RZ ;  /* 0x0000000108087810 */ /* 0x000fc80007ffe0ff */
[----:B------:R-:W-:Y:S01]  /*43d0*/  ISETP.NE.AND P2, PT, R8, R9, PT ;  /* 0x000000090800720c */ /* 0x000fe20003f45270 */
[----:B---3--:R-:W-:-:S07]  /*43e0*/  DFMA R22, R20, R22, R36 ;  /* 0x000000161416722b */ /* 0x008fce0000000024 */
[----:B------:R1:W-:Y:S05]  /*43f0*/  STG.E.64 desc[UR4][R4.64], R22 ;  /* 0x0000001604007986 */ /* 0x0003ea000c101b04 */
[----:B------:R-:W-:Y:S05]  /*4400*/  @P2 BRA `(.L_x_81) ;  /* 0xffffffbc00c82947 */ /* 0x000fea000383ffff */
.L_x_4:
[----:B------:R-:W-:-:S04]  /*4410*/  IADD3 R7, PT, PT, R7, 0x1, RZ ;  /* 0x0000000107077810 */ /* 0x000fc80007ffe0ff */
[----:B------:R-:W-:-:S13]  /*4420*/  ISETP.NE.AND P1, PT, R7, R10, PT ;  /* 0x0000000a0700720c */ /* 0x000fda0003f25270 */
[----:B------:R-:W-:Y:S05]  /*4430*/  @P1 BRA `(.L_x_82) ;  /* 0xffffffbc00a41947 */ /* 0x000fea000383ffff */
.L_x_3:
[----:B------:R-:W-:Y:S05]  /*4440*/  BSYNC.RECONVERGENT B0 ;  /* 0x0000000000007941 */ /* 0x000fea0003800200 */
.L_x_2:
[----:B------:R-:W-:-:S04]  /*4450*/  IADD3 R13, PT, PT, R13, 0x1, RZ ;  /* 0x000000010d0d7810 */ /* 0x000fc80007ffe0ff */
[----:B------:R-:W-:-:S13]  /*4460*/  ISETP.NE.AND P0, PT, R13, R16, PT ;  /* 0x000000100d00720c */ /* 0x000fda0003f05270 */
[----:B------:R-:W-:Y:S05]  /*4470*/  @P0 BRA `(.L_x_83) ;  /* 0xffffffbc007c0947 */ /* 0x000fea000383ffff */
.L_x_1:
[----:B------:R-:W-:Y:S05]  /*4480*/  BSYNC.RECONVERGENT B1 ;  /* 0x0000000000017941 */ /* 0x000fea0003800200 */
.L_x_0:
[----:B------:R-:W0:Y:S02]  /*4490*/  LDC R0, c[0x0][0x388] ;  /* 0x0000e200ff007b82 */ /* 0x000e240000000800 */
[----:B0-----:R-:W-:-:S13]  /*44a0*/  ISETP.NE.AND P0, PT, R0, 0x28, PT ;  /* 0x000000280000780c */ /* 0x001fda0003f05270 */
[----:B------:R-:W-:Y:S05]  /*44b0*/  @P0 EXIT ;  /* 0x000000000000094d */ /* 0x000fea0003800000 */
[----:B------:R-:W-:Y:S01]  /*44c0*/  ISETP.GE.AND P0, PT, R44, R43, PT ;  /* 0x0000002b2c00720c */ /* 0x000fe20003f06270 */
[----:B------:R-:W-:-:S12]  /*44d0*/  BSSY.RECONVERGENT B0, `(.L_x_84) ;  /* 0x000012f000007945 */ /* 0x000fd80003800200 */
[----:B------:R-:W-:Y:S05]  /*44e0*/  @P0 BRA `(.L_x_85) ;  /* 0x0000001000b40947 */ /* 0x000fea0003800000 */
[CC--:B------:R-:W-:Y:S02]  /*44f0*/  IADD3 R0, PT, PT, -R15.reuse, R18.reuse, RZ ;  /* 0x000000120f007210 */ /* 0x0c0fe40007ffe1ff */
[----:B------:R-:W-:Y:S02]  /*4500*/  IADD3 R2, PT, PT, R15, -R18, RZ ;  /* 0x800000120f027210 */ /* 0x000fe40007ffe0ff */
[----:B------:R-:W-:Y:S01]  /*4510*/  ISETP.GT.U32.AND P1, PT, R0, -0x4, PT ;  /* 0xfffffffc0000780c */ /* 0x000fe20003f24070 */
[----:B------:R-:W-:Y:S01]  /*4520*/  IMAD.MOV.U32 R0, RZ, RZ, R44 ;  /* 0x000000ffff007224 */ /* 0x000fe200078e002c */
[----:B------:R-:W-:-:S11]  /*4530*/  LOP3.LUT R2, R2, 0x3, RZ, 0xc0, !PT ;  /* 0x0000000302027812 */ /* 0x000fd600078ec0ff */
.L_x_91:
[----:B------:R-:W-:Y:S01]  /*4540*/  ISETP.GE.AND P0, PT, R18, R15, PT ;  /* 0x0000000f1200720c */ /* 0x000fe20003f06270 */
[----:B------:R-:W-:-:S12]  /*4550*/  BSSY.RECONVERGENT B1, `(.L_x_86) ;  /* 0x0000123000017945 */ /* 0x000fd80003800200 */
[----:B0-234-:R-:W-:Y:S05]  /*4560*/  @P0 BRA `(.L_x_87) ;  /* 0x0000001000840947 */ /* 0x01dfea0003800000 */
[----:B------:R-:W-:Y:S01]  /*4570*/  ISETP.NE.AND P0, PT, R2, RZ, PT ;  /* 0x000000ff0200720c */ /* 0x000fe20003f05270 */
[----:B------:R-:W-:Y:S01]  /*4580*/  BSSY.RECONVERGENT B2, `(.L_x_88) ;  /* 0x0000083000027945 */ /* 0x000fe20003800200 */
[----:B------:R-:W-:-:S11]  /*4590*/  MOV R3, R18 ;  /* 0x0000001200037202 */ /* 0x000fd60000000f00 */
[----:B------:R-:W-:Y:S05]  /*45a0*/  @!P0 BRA `(.L_x_89) ;  /* 0x0000000800008947 */ /* 0x000fea0003800000 */
[----:B-1----:R-:W0:Y:S01]  /*45b0*/  LDC.64 R4, c[0x0][0x3f0] ;  /* 0x0000fc00ff047b82 */ /* 0x002e220000000a00 */
[----:B------:R-:W-:-:S04]  /*45c0*/  IMAD R3, R17, R0, RZ ;  /* 0x0000000011037224 */ /* 0x000fc800078e02ff */
[----:B------:R-:W-:-:S03]  /*45d0*/  IMAD R3, R45, R18, R3 ;  /* 0x000000122d037224 */ /* 0x000fc600078e0203 */
[----:B------:R-:W1:Y:S08]  /*45e0*/  LDC.64 R6, c[0x0][0x450] ;  /* 0x00011400ff067b82 */ /* 0x000e700000000a00 */
[----:B------:R-:W2:Y:S08]  /*45f0*/  LDC.64 R8, c[0x0][0x3b8] ;  /* 0x0000ee00ff087b82 */ /* 0x000eb00000000a00 */
[----:B------:R-:W3:Y:S01]  /*4600*/  LDC.64 R10, c[0x0][0x3d0] ;  /* 0x0000f400ff0a7b82 */ /* 0x000ee20000000a00 */
[----:B0-----:R-:W-:-:S05]  /*4610*/  IMAD.WIDE R4, R3, 0x4, R4 ;  /* 0x0000000403047825 */ /* 0x001fca00078e0204 */
[----:B------:R-:W4:Y:S01]  /*4620*/  LDG.E R16, desc[UR4][R4.64] ;  /* 0x0000000404107981 */ /* 0x000f22000c1e1900 */
[----:B------:R-:W-:Y:S01]  /*4630*/  IMAD R47, R46, R0, R18 ;  /* 0x000000002e2f7224 */ /* 0x000fe200078e0212 */
[----:B------:R-:W0:Y:S01]  /*4640*/  LDC.64 R12, c[0x0][0x3b0] ;  /* 0x0000ec00ff0c7b82 */ /* 0x000e220000000a00 */
[----:B-1----:R-:W-:-:S05]  /*4650*/  IMAD.WIDE R6, R3, 0x8, R6 ;  /* 0x0000000803067825 */ /* 0x002fca00078e0206 */
[----:B------:R-:W4:Y:S01]  /*4660*/  LDG.E.64 R26, desc[UR4][R6.64] ;  /* 0x00000004061a7981 */ /* 0x000f22000c1e1b00 */
[C---:B--2---:R-:W-:Y:S01]  /*4670*/  IMAD.WIDE R8, R47.reuse, 0x8, R8 ;  /* 0x000000082f087825 */ /* 0x044fe200078e0208 */
[----:B------:R-:W1:Y:S04]  /*4680*/  LDC.64 R22, c[0x0][0x468] ;  /* 0x00011a00ff167b82 */ /* 0x000e680000000a00 */
[----:B------:R-:W2:Y:S01]  /*4690*/  LDG.E.64 R34, desc[UR4][R8.64] ;  /* 0x0000000408227981 */ /* 0x000ea2000c1e1b00 */
[----:B---3--:R-:W-:-:S03]  /*46a0*/  IMAD.WIDE R10, R47, 0x8, R10 ;  /* 0x000000082f0a7825 */ /* 0x008fc600078e020a */
[----:B------:R-:W3:Y:S02]  /*46b0*/  LDC.64 R24, c[0x0][0x3e8] ;  /* 0x0000fa00ff187b82 */ /* 0x000ee40000000a00 */
[----:B------:R-:W0:Y:S01]  /*46c0*/  LDG.E.64 R32, desc[UR4][R10.64] ;  /* 0x000000040a207981 */ /* 0x000e22000c1e1b00 */
[----:B-1----:R-:W-:-:S04]  /*46d0*/  IMAD.WIDE R22, R3, 0x8, R22 ;  /* 0x0000000803167825 */ /* 0x002fc800078e0216 */
[----:B---3--:R-:W-:Y:S01]  /*46e0*/  IMAD.WIDE R24, R3, 0x4, R24 ;  /* 0x0000000403187825 */ /* 0x008fe200078e0218 */
[----:B----4-:R-:W1:Y:S02]  /*46f0*/  F2F.F64.F32 R28, R16 ;  /* 0x00000010001c7310 */ /* 0x010e640000201800 */
[----:B-1---5:R-:W-:Y:S02]  /*4700*/  DFMA R30, -R20, R28, R26 ;  /* 0x0000001c141e722b */ /* 0x022fe4000000011a */
[----:B--2---:R-:W-:Y:S01]  /*4710*/  DADD R34, R26, -R34 ;  /* 0x000000001a227229 */ /* 0x004fe20000000822 */
[----:B------:R-:W1:Y:S01]  /*4720*/  LDC.64 R28, c[0x0][0x3c0] ;  /* 0x0000f000ff1c7b82 */ /* 0x000e620000000a00 */
[----:B0-----:R-:W-:-:S07]  /*4730*/  DMUL R32, R32, R12 ;  /* 0x0000000c20207228 */ /* 0x001fce0000000000 */
[----:B------:R-:W0:Y:S01]  /*4740*/  LDC.64 R26, c[0x0][0x458] ;  /* 0x00011600ff1a7b82 */ /* 0x000e220000000a00 */
[----:B------:R-:W-:-:S07]  /*4750*/  DFMA R50, -R32, R34, R30 ;  /* 0x000000222032722b */ /* 0x000fce000000011e */
[----:B------:R-:W2:Y:S01]  /*4760*/  LDC.64 R34, c[0x0][0x470] ;  /* 0x00011c00ff227b82 */ /* 0x000ea20000000a00 */
[----:B------:R3:W-:Y:S04]  /*4770*/  STG.E.64 desc[UR4][R22.64], R50 ;  /* 0x0000003216007986 */ /* 0x0007e8000c101b04 */
[----:B------:R-:W4:Y:S01]  /*4780*/  LDG.E R16, desc[UR4][R24.64] ;  /* 0x0000000418107981 */ /* 0x000f22000c1e1900 */
[----:B-1----:R-:W-:Y:S02]  /*4790*/  IMAD.WIDE R28, R47, 0x8, R28 ;  /* 0x000000082f1c7825 */ /* 0x002fe400078e021c */
[----:B------:R-:W1:Y:S01]  /*47a0*/  LDC.64 R32, c[0x0][0x3c8] ;  /* 0x0000f200ff207b82 */ /* 0x000e620000000a00 */
[----:B------:R-:W3:Y:S01]  /*47b0*/  LDG.E.64 R40, desc[UR4][R10.64] ;  /* 0x000000040a287981 */ /* 0x000ee2000c1e1b00 */
[----:B0-----:R-:W-:-:S03]  /*47c0*/  IMAD.WIDE R26, R3, 0x8, R26 ;  /* 0x00000008031a7825 */ /* 0x001fc600078e021a */
[----:B------:R-:W3:Y:S03]  /*47d0*/  LDG.E.64 R38, desc[UR4][R28.64] ;  /* 0x000000041c267981 */ /* 0x000ee6000c1e1b00 */
[----:B------:R-:W0:Y:S01]  /*47e0*/  LDC.64 R30, c[0x0][0x460] ;  /* 0x00011800ff1e7b82 */ /* 0x000e220000000a00 */
[----:B------:R-:W3:Y:S01]  /*47f0*/  LDG.E.64 R36, desc[UR4][R26.64] ;  /* 0x000000041a247981 */ /* 0x000ee2000c1e1b00 */
[----:B--2---:R-:W-:-:S04]  /*4800*/  IMAD.WIDE R34, R3, 0x8, R34 ;  /* 0x0000000803227825 */ /* 0x004fc800078e0222 */
[----:B-1----:R-:W-:-:S04]  /*4810*/  IMAD.WIDE R32, R47, 0x8, R32 ;  /* 0x000000082f207825 */ /* 0x002fc800078e0220 */
[----:B0-----:R-:W-:Y:S01]  /*4820*/  IMAD.WIDE R30, R3, 0x8, R30 ;  /* 0x00000008031e7825 */ /* 0x001fe200078e021e */
[----:B----4-:R-:W0:Y:S01]  /*4830*/  F2F.F64.F32 R48, R16 ;  /* 0x0000001000307310 */ /* 0x010e220000201800 */
[----:B---3--:R-:W-:Y:S02]  /*4840*/  DMUL R40, R40, R12 ;  /* 0x0000000c28287228 */ /* 0x008fe40000000000 */
[----:B------:R-:W-:Y:S02]  /*4850*/  DADD R38, R36, -R38 ;  /* 0x0000000024267229 */ /* 0x000fe40000000826 */
[----:B0-----:R-:W-:Y:S01]  /*4860*/  DFMA R48, R20, R48, R36 ;  /* 0x000000301430722b */ /* 0x001fe20000000024 */
[----:B------:R-:W0:Y:S07]  /*4870*/  LDC.64 R36, c[0x0][0x478] ;  /* 0x00011e00ff247b82 */ /* 0x000e2e0000000a00 */
[----:B------:R-:W-:-:S07]  /*4880*/  DFMA R48, -R40, R38, R48 ;  /* 0x000000262830722b */ /* 0x000fce0000000130 */
[----:B------:R2:W-:Y:S04]  /*4890*/  STG.E.64 desc[UR4][R34.64], R48 ;  /* 0x0000003022007986 */ /* 0x0005e8000c101b04 */
[----:B------:R-:W3:Y:S04]  /*48a0*/  LDG.E.64 R40, desc[UR4][R32.64] ;  /* 0x0000000420287981 */ /* 0x000ee8000c1e1b00 */
[----:B------:R-:W3:Y:S01]  /*48b0*/  LDG.E.64 R38, desc[UR4][R30.64] ;  /* 0x000000041e267981 */ /* 0x000ee2000c1e1b00 */
[----:B0-----:R-:W-:Y:S01]  /*48c0*/  IMAD.WIDE R36, R3, 0x8, R36 ;  /* 0x0000000803247825 */ /* 0x001fe200078e0224 */
[----:B------:R-:W-:-:S02]  /*48d0*/  ISETP.NE.AND P0, PT, R2, 0x1, PT ;  /* 0x000000010200780c */ /* 0x000fc40003f05270 */
[----:B------:R-:W-:Y:S01]  /*48e0*/  IADD3 R3, PT, PT, R18, 0x1, RZ ;  /* 0x0000000112037810 */ /* 0x000fe20007ffe0ff */
[----:B---3--:R-:W-:-:S08]  /*48f0*/  DADD R40, R38, -R40 ;  /* 0x0000000026287229 */ /* 0x008fd00000000828 */
[----:B------:R-:W-:-:S07]  /*4900*/  DFMA R40, -R40, R12, R38 ;  /* 0x0000000c2828722b */ /* 0x000fce0000000126 */
[----:B------:R2:W-:Y:S01]  /*4910*/  STG.E.64 desc[UR4][R36.64], R40 ;  /* 0x0000002824007986 */ /* 0x0005e2000c101b04 */
[----:B------:R-:W-:Y:S05]  /*4920*/  @!P0 BRA `(.L_x_89) ;  /* 0x0000000400208947 */ /* 0x000fea0003800000 */
[C---:B------:R-:W-:Y:S01]  /*4930*/  IMAD.WIDE R4, R45.reuse, 0x4, R4 ;  /* 0x000000042d047825 */ /* 0x040fe200078e0204 */
[----:B------:R-:W3:Y:S04]  /*4940*/  LDG.E.64 R38, desc[UR4][R8.64+0x8] ;  /* 0x0000080408267981 */ /* 0x000ee8000c1e1b00 */
[----:B------:R-:W4:Y:S01]  /*4950*/  LDG.E R3, desc[UR4][R4.64] ;  /* 0x0000000404037981 */ /* 0x000f22000c1e1900 */
[----:B------:R-:W-:-:S03]  /*4960*/  IMAD.WIDE R6, R45, 0x8, R6 ;  /* 0x000000082d067825 */ /* 0x000fc600078e0206 */
[----:B--2---:R-:W2:Y:S04]  /*4970*/  LDG.E.64 R40, desc[UR4][R10.64+0x8] ;  /* 0x000008040a287981 */ /* 0x004ea8000c1e1b00 */
[----:B------:R-:W3:Y:S01]  /*4980*/  LDG.E.64 R48, desc[UR4][R6.64] ;  /* 0x0000000406307981 */ /* 0x000ee2000c1e1b00 */
[----:B------:R-:W-:-:S04]  /*4990*/  IMAD.WIDE R22, R45, 0x8, R22 ;  /* 0x000000082d167825 */ /* 0x000fc800078e0216 */
[----:B------:R-:W-:-:S04]  /*49a0*/  IMAD.WIDE R24, R45, 0x4, R24 ;  /* 0x000000042d187825 */ /* 0x000fc800078e0218 */
[----:B------:R-:W-:Y:S01]  /*49b0*/  IMAD.WIDE R26, R45, 0x8, R26 ;  /* 0x000000082d1a7825 */ /* 0x000fe200078e021a */
[----:B----4-:R-:W0:Y:S01]  /*49c0*/  F2F.F64.F32 R50, R3 ;  /* 0x0000000300327310 */ /* 0x010e220000201800 */
[----:B--2---:R-:W-:Y:S02]  /*49d0*/  DMUL R40, R40, R12 ;  /* 0x0000000c28287228 */ /* 0x004fe40000000000 */
[----:B---3--:R-:W-:Y:S02]  /*49e0*/  DADD R38, R48, -R38 ;  /* 0x0000000030267229 */ /* 0x008fe40000000826 */
[----:B0-----:R-:W-:-:S08]  /*49f0*/  DFMA R50, -R20, R50, R48 ;  /* 0x000000321432722b */ /* 0x001fd00000000130 */
[----:B------:R-:W-:-:S07]  /*4a00*/  DFMA R52, -R40, R38, R50 ;  /* 0x000000262834722b */ /* 0x000fce0000000132 */
[----:B------:R0:W-:Y:S04]  /*4a10*/  STG.E.64 desc[UR4][R22.64], R52 ;  /* 0x0000003416007986 */ /* 0x0001e8000c101b04 */
[----:B------:R-:W2:Y:S04]  /*4a20*/  LDG.E R16, desc[UR4][R24.64] ;  /* 0x0000000418107981 */ /* 0x000ea8000c1e1900 */
[----:B------:R-:W3:Y:S04]  /*4a30*/  LDG.E.64 R48, desc[UR4][R26.64] ;  /* 0x000000041a307981 */ /* 0x000ee8000c1e1b00 */
[----:B------:R-:W3:Y:S04]  /*4a40*/  LDG.E.64 R38, desc[UR4][R28.64+0x8] ;  /* 0x000008041c267981 */ /* 0x000ee8000c1e1b00 */
[----:B------:R-:W4:Y:S01]  /*4a50*/  LDG.E.64 R40, desc[UR4][R10.64+0x8] ;  /* 0x000008040a287981 */ /* 0x000f22000c1e1b00 */
[----:B------:R-:W-:-:S04]  /*4a60*/  IMAD.WIDE R34, R45, 0x8, R34 ;  /* 0x000000082d227825 */ /* 0x000fc800078e0222 */
[----:B------:R-:W-:Y:S01]  /*4a70*/  IMAD.WIDE R30, R45, 0x8, R30 ;  /* 0x000000082d1e7825 */ /* 0x000fe200078e021e */
[----:B--2---:R-:W1:Y:S01]  /*4a80*/  F2F.F64.F32 R50, R16 ;  /* 0x0000001000327310 */ /* 0x004e620000201800 */
[----:B---3--:R-:W-:Y:S02]  /*4a90*/  DADD R38, R48, -R38 ;  /* 0x0000000030267229 */ /* 0x008fe40000000826 */
[----:B----4-:R-:W-:Y:S02]  /*4aa0*/  DMUL R40, R40, R12 ;  /* 0x0000000c28287228 */ /* 0x010fe40000000000 */
[----:B-1----:R-:W-:-:S08]  /*4ab0*/  DFMA R50, R20, R50, R48 ;  /* 0x000000321432722b */ /* 0x002fd00000000030 */
[----:B------:R-:W-:-:S07]  /*4ac0*/  DFMA R38, -R40, R38, R50 ;  /* 0x000000262826722b */ /* 0x000fce0000000132 */
[----:B------:R0:W-:Y:S04]  /*4ad0*/  STG.E.64 desc[UR4][R34.64], R38 ;  /* 0x0000002622007986 */ /* 0x0001e8000c101b04 */
[----:B------:R-:W2:Y:S04]  /*4ae0*/  LDG.E.64 R40, desc[UR4][R30.64] ;  /* 0x000000041e287981 */ /* 0x000ea8000c1e1b00 */
[----:B------:R-:W2:Y:S01]  /*4af0*/  LDG.E.64 R48, desc[UR4][R32.64+0x8] ;  /* 0x0000080420307981 */ /* 0x000ea2000c1e1b00 */
[----:B------:R-:W-:Y:S01]  /*4b00*/  IMAD.WIDE R36, R45, 0x8, R36 ;  /* 0x000000082d247825 */ /* 0x000fe200078e0224 */
[----:B------:R-:W-:-:S04]  /*4b10*/  IADD3 R3, PT, PT, R15, -R18, RZ ;  /* 0x800000120f037210 */ /* 0x000fc80007ffe0ff */
[----:B------:R-:W-:-:S04]  /*4b20*/  LOP3.LUT R3, R3, 0x3, RZ, 0xc0, !PT ;  /* 0x0000000303037812 */ /* 0x000fc800078ec0ff */
[----:B------:R-:W-:Y:S02]  /*4b30*/  ISETP.NE.AND P0, PT, R3, 0x2, PT ;  /* 0x000000020300780c */ /* 0x000fe40003f05270 */
[----:B------:R-:W-:Y:S01]  /*4b40*/  IADD3 R3, PT, PT, R18, 0x2, RZ ;  /* 0x0000000212037810 */ /* 0x000fe20007ffe0ff */
[----:B--2---:R-:W-:-:S08]  /*4b50*/  DADD R48, R40, -R48 ;  /* 0x0000000028307229 */ /* 0x004fd00000000830 */
[----:B------:R-:W-:-:S07]  /*4b60*/  DFMA R48, -R48, R12, R40 ;  /* 0x0000000c3030722b */ /* 0x000fce0000000128 */
[----:B------:R0:W-:Y:S01]  /*4b70*/  STG.E.64 desc[UR4][R36.64], R48 ;  /* 0x0000003024007986 */ /* 0x0001e2000c101b04 */
[----:B------:R-:W-:Y:S05]  /*4b80*/  @!P0 BRA `(.L_x_89) ;  /* 0x0000000000888947 */ /* 0x000fea0003800000 */
[C---:B------:R-:W-:Y:S01]  /*4b90*/  IMAD.WIDE R4, R45.reuse, 0x4, R4 ;  /* 0x000000042d047825 */ /* 0x040fe200078e0204 */
[----:B------:R-:W2:Y:S03]  /*4ba0*/  LDG.E.64 R8, desc[UR4][R8.64+0x10] ;  /* 0x0000100408087981 */ /* 0x000ea6000c1e1b00 */
[C---:B------:R-:W-:Y:S01]  /*4bb0*/  IMAD.WIDE R6, R45.reuse, 0x8, R6 ;  /* 0x000000082d067825 */ /* 0x040fe200078e0206 */
[----:B------:R-:W3:Y:S04]  /*4bc0*/  LDG.E.64 R40, desc[UR4][R10.64+0x10] ;  /* 0x000010040a287981 */ /* 0x000ee8000c1e1b00 */
[----:B------:R-:W4:Y:S04]  /*4bd0*/  LDG.E R4, desc[UR4][R4.64] ;  /* 0x0000000404047981 */ /* 0x000f28000c1e1900 */
[----:B------:R-:W2:Y:S01]  /*4be0*/  LDG.E.64 R6, desc[UR4][R6.64] ;  /* 0x0000000406067981 */ /* 0x000ea2000c1e1b00 */
[----:B0-----:R-:W-:-:S04]  /*4bf0*/  IMAD.WIDE R22, R45, 0x8, R22 ;  /* 0x000000082d167825 */ /* 0x001fc800078e0216 */
[----:B------:R-:W-:-:S04]  /*4c00*/  IMAD.WIDE R24, R45, 0x4, R24 ;  /* 0x000000042d187825 */ /* 0x000fc800078e0218 */
[----:B------:R-:W-:Y:S01]  /*4c10*/  IMAD.WIDE R26, R45, 0x8, R26 ;  /* 0x000000082d1a7825 */ /* 0x000fe200078e021a */
[----:B----4-:R-:W0:Y:S01]  /*4c20*/  F2F.F64.F32 R38, R4 ;  /* 0x0000000400267310 */ /* 0x010e220000201800 */
[----:B---3--:R-:W-:Y:S02]  /*4c30*/  DMUL R40, R40, R12 ;  /* 0x0000000c28287228 */ /* 0x008fe40000000000 */
[----:B--2---:R-:W-:Y:S02]  /*4c40*/  DADD R48, R6, -R8 ;  /* 0x0000000006307229 */ /* 0x004fe40000000808 */
[----:B0-----:R-:W-:-:S08]  /*4c50*/  DFMA R38, -R20, R38, R6 ;  /* 0x000000261426722b */ /* 0x001fd00000000106 */
[----:B------:R-:W-:-:S07]  /*4c60*/  DFMA R38, -R40, R48, R38 ;  /* 0x000000302826722b */ /* 0x000fce0000000126 */
[----:B------:R3:W-:Y:S04]  /*4c70*/  STG.E.64 desc[UR4][R22.64], R38 ;  /* 0x0000002616007986 */ /* 0x0007e8000c101b04 */
[----:B------:R-:W2:Y:S04]  /*4c80*/  LDG.E R24, desc[UR4][R24.64] ;  /* 0x0000000418187981 */ /* 0x000ea8000c1e1900 */
[----:B------:R-:W4:Y:S04]  /*4c90*/  LDG.E.64 R26, desc[UR4][R26.64] ;  /* 0x000000041a1a7981 */ /* 0x000f28000c1e1b00 */
[----:B------:R-:W5:Y:S04]  /*4ca0*/  LDG.E.64 R10, desc[UR4][R10.64+0x10] ;  /* 0x000010040a0a7981 */ /* 0x000f68000c1e1b00 */
[----:B------:R-:W4:Y:S01]  /*4cb0*/  LDG.E.64 R28, desc[UR4][R28.64+0x10] ;  /* 0x000010041c1c7981 */ /* 0x000f22000c1e1b00 */
[----:B------:R-:W-:-:S04]  /*4cc0*/  IMAD.WIDE R34, R45, 0x8, R34 ;  /* 0x000000082d227825 */ /* 0x000fc800078e0222 */
[----:B------:R-:W-:Y:S01]  /*4cd0*/  IMAD.WIDE R30, R45, 0x8, R30 ;  /* 0x000000082d1e7825 */ /* 0x000fe200078e021e */
[----:B--2---:R-:W0:Y:S01]  /*4ce0*/  F2F.F64.F32 R4, R24 ;  /* 0x0000001800047310 */ /* 0x004e220000201800 */
[----:B-----5:R-:W-:Y:S02]  /*4cf0*/  DMUL R6, R10, R12 ;  /* 0x0000000c0a067228 */ /* 0x020fe40000000000 */
[----:B----4-:R-:W-:Y:S02]  /*4d00*/  DADD R8, R26, -R28 ;  /* 0x000000001a087229 */ /* 0x010fe4000000081c */
[----:B0-----:R-:W-:-:S08]  /*4d10*/  DFMA R4, R20, R4, R26 ;  /* 0x000000041404722b */ /* 0x001fd0000000001a */
[----:B------:R-:W-:-:S07]  /*4d20*/  DFMA R4, -R6, R8, R4 ;  /* 0x000000080604722b */ /* 0x000fce0000000104 */
[----:B------:R3:W-:Y:S04]  /*4d30*/  STG.E.64 desc[UR4][R34.64], R4 ;  /* 0x0000000422007986 */ /* 0x0007e8000c101b04 */
[----:B------:R-:W2:Y:S04]  /*4d40*/  LDG.E.64 R30, desc[UR4][R30.64] ;  /* 0x000000041e1e7981 */ /* 0x000ea8000c1e1b00 */
[----:B------:R-:W2:Y:S01]  /*4d50*/  LDG.E.64 R32, desc[UR4][R32.64+0x10] ;  /* 0x0000100420207981 */ /* 0x000ea2000c1e1b00 */
[----:B------:R-:W-:Y:S01]  /*4d60*/  IMAD.WIDE R36, R45, 0x8, R36 ;  /* 0x000000082d247825 */ /* 0x000fe200078e0224 */
[----:B------:R-:W-:Y:S01]  /*4d70*/  IADD3 R3, PT, PT, R18, 0x3, RZ ;  /* 0x0000000312037810 */ /* 0x000fe20007ffe0ff */
[----:B--2---:R-:W-:-:S08]  /*4d80*/  DADD R6, R30, -R32 ;  /* 0x000000001e067229 */ /* 0x004fd00000000820 */
[----:B------:R-:W-:-:S07]  /*4d90*/  DFMA R6, -R6, R12, R30 ;  /* 0x0000000c0606722b */ /* 0x000fce000000011e */
[----:B------:R3:W-:Y:S04]  /*4da0*/  STG.E.64 desc[UR4][R36.64], R6 ;  /* 0x0000000624007986 */ /* 0x0007e8000c101b04 */
.L_x_89:
[----:B------:R-:W-:Y:S05]  /*4db0*/  BSYNC.RECONVERGENT B2 ;  /* 0x0000000000027941 */ /* 0x000fea0003800200 */
.L_x_88:
[----:B------:R-:W-:Y:S05]  /*4dc0*/  @P1 BRA `(.L_x_87) ;  /* 0x00000008006c1947 */ /* 0x000fea0003800000 */
[----:B------:R-:W-:-:S07]  /*4dd0*/  IMAD R16, R17, R0, RZ ;  /* 0x0000000011107224 */ /* 0x000fce00078e02ff */
.L_x_90:
[----:B-1-34-:R-:W1:Y:S01]  /*4de0*/  LDC.64 R4, c[0x0][0x3f0] ;  /* 0x0000fc00ff047b82 */ /* 0x01ae620000000a00 */
[----:B--2---:R-:W-:-:S07]  /*4df0*/  IMAD R41, R45, R3, R16 ;  /* 0x000000032d297224 */ /* 0x004fce00078e0210 */
[----:B0-----:R-:W0:Y:S08]  /*4e00*/  LDC.64 R34, c[0x0][0x450] ;  /* 0x00011400ff227b82 */ /* 0x001e300000000a00 */
[----:B------:R-:W2:Y:S08]  /*4e10*/  LDC.64 R32, c[0x0][0x3b8] ;  /* 0x0000ee00ff207b82 */ /* 0x000eb00000000a00 */
[----:B------:R-:W3:Y:S01]  /*4e20*/  LDC.64 R24, c[0x0][0x3d0] ;  /* 0x0000f400ff187b82 */ /* 0x000ee20000000a00 */
[----:B-1----:R-:W-:-:S05]  /*4e30*/  IMAD.WIDE R4, R41, 0x4, R4 ;  /* 0x0000000429047825 */ /* 0x002fca00078e0204 */
[----:B------:R-:W4:Y:S01]  /*4e40*/  LDG.E R30, desc[UR4][R4.64] ;  /* 0x00000004041e7981 */ /* 0x000f22000c1e1900 */
[----:B------:R-:W-:Y:S01]  /*4e50*/  IMAD R47, R46, R0, R3 ;  /* 0x000000002e2f7224 */ /* 0x000fe200078e0203 */
[----:B------:R-:W1:Y:S01]  /*4e60*/  LDC.64 R8, c[0x0][0x3b0] ;  /* 0x0000ec00ff087b82 */ /* 0x000e620000000a00 */
[----:B0-----:R-:W-:-:S05]  /*4e70*/  IMAD.WIDE R34, R41, 0x8, R34 ;  /* 0x0000000829227825 */ /* 0x001fca00078e0222 */
[----:B------:R-:W4:Y:S01]  /*4e80*/  LDG.E.64 R12, desc[UR4][R34.64] ;  /* 0x00000004220c7981 */ /* 0x000f22000c1e1b00 */
[C---:B--2---:R-:W-:Y:S01]  /*4e90*/  IMAD.WIDE R32, R47.reuse, 0x8, R32 ;  /* 0x000000082f207825 */ /* 0x044fe200078e0220 */
[----:B------:R-:W0:Y:S04]  /*4ea0*/  LDC.64 R50, c[0x0][0x468] ;  /* 0x00011a00ff327b82 */ /* 0x000e280000000a00 */
[----:B------:R-:W2:Y:S01]  /*4eb0*/  LDG.E.64 R22, desc[UR4][R32.64] ;  /* 0x0000000420167981 */ /* 0x000ea2000c1e1b00 */
[----:B---3--:R-:W-:-:S03]  /*4ec0*/  IMAD.WIDE R24, R47, 0x8, R24 ;  /* 0x000000082f187825 */ /* 0x008fc600078e0218 */
[----:B------:R-:W3:Y:S02]  /*4ed0*/  LDC.64 R28, c[0x0][0x3e8] ;  /* 0x0000fa00ff1c7b82 */ /* 0x000ee40000000a00 */
[----:B------:R-:W1:Y:S06]  /*4ee0*/  LDG.E.64 R10, desc[UR4][R24.64] ;  /* 0x00000004180a7981 */ /* 0x000e6c000c1e1b00 */
[----:B------:R-:W3:Y:S01]  /*4ef0*/  LDC.64 R26, c[0x0][0x3c0] ;  /* 0x0000f000ff1a7b82 */ /* 0x000ee20000000a00 */
[----:B0-----:R-:W-:-:S07]  /*4f00*/  IMAD.WIDE R50, R41, 0x8, R50 ;  /* 0x0000000829327825 */ /* 0x001fce00078e0232 */
[----:B------:R-:W0:Y:S01]  /*4f10*/  LDC.64 R48, c[0x0][0x470] ;  /* 0x00011c00ff307b82 */ /* 0x000e220000000a00 */
[----:B---3--:R-:W-:-:S04]  /*4f20*/  IMAD.WIDE R28, R41, 0x4, R28 ;  /* 0x00000004291c7825 */ /* 0x008fc800078e021c */
[----:B------:R-:W-:Y:S01]  /*4f30*/  IMAD.WIDE R26, R47, 0x8, R26 ;  /* 0x000000082f1a7825 */ /* 0x000fe200078e021a */
[----:B----4-:R-:W3:Y:S02]  /*4f40*/  F2F.F64.F32 R6, R30 ;  /* 0x0000001e00067310 */ /* 0x010ee40000201800 */
[----:B---3-5:R-:W-:Y:S02]  /*4f50*/  DFMA R6, -R20, R6, R12 ;  /* 0x000000061406722b */ /* 0x028fe4000000010c */
[----:B--2---:R-:W-:Y:S01]  /*4f60*/  DADD R12, R12, -R22 ;  /* 0x000000000c0c7229 */ /* 0x004fe20000000816 */
[----:B------:R-:W2:Y:S01]  /*4f70*/  LDC.64 R22, c[0x0][0x458] ;  /* 0x00011600ff167b82 */ /* 0x000ea20000000a00 */
[----:B-1----:R-:W-:-:S08]  /*4f80*/  DMUL R10, R10, R8 ;  /* 0x000000080a0a7228 */ /* 0x002fd00000000000 */
[----:B------:R-:W-:Y:S01]  /*4f90*/  DFMA R52, -R10, R12, R6 ;  /* 0x0000000c0a34722b */ /* 0x000fe20000000106 */
[----:B------:R-:W1:Y:S06]  /*4fa0*/  LDC.64 R6, c[0x0][0x3c8] ;  /* 0x0000f200ff067b82 */ /* 0x000e6c0000000a00 */
[----:B------:R-:W-:Y:S02]  /*4fb0*/  STG.E.64 desc[UR4][R50.64], R52 ;  /* 0x0000003432007986 */ /* 0x000fe4000c101b04 */
[----:B------:R-:W3:Y:S02]  /*4fc0*/  LDC.64 R12, c[0x0][0x460] ;  /* 0x00011800ff0c7b82 */ /* 0x000ee40000000a00 */
[----:B------:R-:W4:Y:S01]  /*4fd0*/  LDG.E R40, desc[UR4][R28.64] ;  /* 0x000000041c287981 */ /* 0x000f22000c1e1900 */
[----:B--2---:R-:W-:-:S03]  /*4fe0*/  IMAD.WIDE R22, R41, 0x8, R22 ;  /* 0x0000000829167825 */ /* 0x004fc600078e0216 */
[----:B------:R-:W2:Y:S04]  /*4ff0*/  LDG.E.64 R10, desc[UR4][R26.64] ;  /* 0x000000041a0a7981 */ /* 0x000ea8000c1e1b00 */
[----:B------:R-:W2:Y:S04]  /*5000*/  LDG.E.64 R38, desc[UR4][R22.64] ;  /* 0x0000000416267981 */ /* 0x000ea8000c1e1b00 */
[----:B------:R-:W2:Y:S01]  /*5010*/  LDG.E.64 R30, desc[UR4][R24.64] ;  /* 0x00000004181e7981 */ /* 0x000ea2000c1e1b00 */
[----:B0-----:R-:W-:-:S04]  /*5020*/  IMAD.WIDE R48, R41, 0x8, R48 ;  /* 0x0000000829307825 */ /* 0x001fc800078e0230 */
[----:B-1----:R-:W-:-:S04]  /*5030*/  IMAD.WIDE R6, R47, 0x8, R6 ;  /* 0x000000082f067825 */ /* 0x002fc800078e0206 */
[----:B---3--:R-:W-:Y:S01]  /*5040*/  IMAD.WIDE R12, R41, 0x8, R12 ;  /* 0x00000008290c7825 */ /* 0x008fe200078e020c */
[----:B----4-:R-:W0:Y:S01]  /*5050*/  F2F.F64.F32 R36, R40 ;  /* 0x0000002800247310 */ /* 0x010e220000201800 */
[----:B--2---:R-:W-:Y:S02]  /*5060*/  DADD R10, R38, -R10 ;  /* 0x00000000260a7229 */ /* 0x004fe4000000080a */
[----:B------:R-:W-:Y:S02]  /*5070*/  DMUL R30, R30, R8 ;  /* 0x000000081e1e7228 */ /* 0x000fe40000000000 */
[----:B0-----:R-:W-:-:S08]  /*5080*/  DFMA R36, R20, R36, R38 ;  /* 0x000000241424722b */ /* 0x001fd00000000026 */
[----:B------:R-:W-:Y:S02]  /*5090*/  DFMA R10, -R30, R10, R36 ;  /* 0x0000000a1e0a722b */ /* 0x000fe40000000124 */
[----:B------:R-:W0:Y:S05]  /*50a0*/  LDC.64 R36, c[0x0][0x478] ;  /* 0x00011e00ff247b82 */ /* 0x000e2a0000000a00 */
[----:B------:R1:W-:Y:S04]  /*50b0*/  STG.E.64 desc[UR4][R48.64], R10 ;  /* 0x0000000a30007986 */ /* 0x0003e8000c101b04 */
[----:B------:R-:W2:Y:S04]  /*50c0*/  LDG.E.64 R54, desc[UR4][R6.64] ;  /* 0x0000000406367981 */ /* 0x000ea8000c1e1b00 */
[----:B------:R-:W2:Y:S01]  /*50d0*/  LDG.E.64 R30, desc[UR4][R12.64] ;  /* 0x000000040c1e7981 */ /* 0x000ea2000c1e1b00 */
[----:B------:R-:W-:-:S04]  /*50e0*/  IMAD.WIDE R4, R45, 0x4, R4 ;  /* 0x000000042d047825 */ /* 0x000fc800078e0204 */
[----:B0-----:R-:W-:-:S04]  /*50f0*/  IMAD.WIDE R36, R41, 0x8, R36 ;  /* 0x0000000829247825 */ /* 0x001fc800078e0224 */
[----:B------:R-:W-:Y:S01]  /*5100*/  IMAD.WIDE R34, R45, 0x8, R34 ;  /* 0x000000082d227825 */ /* 0x000fe200078e0222 */
[----:B--2---:R-:W-:-:S08]  /*5110*/  DADD R54, R30, -R54 ;  /* 0x000000001e367229 */ /* 0x004fd00000000836 */
[----:B------:R-:W-:-:S07]  /*5120*/  DFMA R54, -R54, R8, R30 ;  /* 0x000000083636722b */ /* 0x000fce000000011e */
[----:B------:R0:W-:Y:S04]  /*5130*/  STG.E.64 desc[UR4][R36.64], R54 ;  /* 0x0000003624007986 */ /* 0x0001e8000c101b04 */
[----:B------:R-:W2:Y:S04]  /*5140*/  LDG.E R47, desc[UR4][R4.64] ;  /* 0x00000004042f7981 */ /* 0x000ea8000c1e1900 */
[----:B------:R-:W3:Y:S04]  /*5150*/  LDG.E.64 R40, desc[UR4][R34.64] ;  /* 0x0000000422287981 */ /* 0x000ee8000c1e1b00 */
[----:B-1----:R-:W3:Y:S04]  /*5160*/  LDG.E.64 R10, desc[UR4][R32.64+0x8] ;  /* 0x00000804200a7981 */ /* 0x002ee8000c1e1b00 */
[----:B------:R-:W4:Y:S01]  /*5170*/  LDG.E.64 R30, desc[UR4][R24.64+0x8] ;  /* 0x00000804181e7981 */ /* 0x000f22000c1e1b00 */
[----:B------:R-:W-:-:S04]  /*5180*/  IMAD.WIDE R50, R45, 0x8, R50 ;  /* 0x000000082d327825 */ /* 0x000fc800078e0232 */
[----:B------:R-:W-:-:S04]  /*5190*/  IMAD.WIDE R28, R45, 0x4, R28 ;  /* 0x000000042d1c7825 */ /* 0x000fc800078e021c */
[----:B------:R-:W-:Y:S01]  /*51a0*/  IMAD.WIDE R22, R45, 0x8, R22 ;  /* 0x000000082d167825 */ /* 0x000fe200078e0216 */
[----:B--2---:R-:W1:Y:S01]  /*51b0*/  F2F.F64.F32 R38, R47 ;  /* 0x0000002f00267310 */ /* 0x004e620000201800 */
[----:B---3--:R-:W-:Y:S02]  /*51c0*/  DADD R10, R40, -R10 ;  /* 0x00000000280a7229 */ /* 0x008fe4000000080a */
[----:B----4-:R-:W-:Y:S02]  /*51d0*/  DMUL R30, R30, R8 ;  /* 0x000000081e1e7228 */ /* 0x010fe40000000000 */
[----:B-1----:R-:W-:-:S08]  /*51e0*/  DFMA R38, -R20, R38, R40 ;  /* 0x000000261426722b */ /* 0x002fd00000000128 */
[----:B------:R-:W-:-:S07]  /*51f0*/  DFMA R52, -R30, R10, R38 ;  /* 0x0000000a1e34722b */ /* 0x000fce0000000126 */
[----:B------:R-:W-:Y:S04]  /*5200*/  STG.E.64 desc[UR4][R50.64], R52 ;  /* 0x0000003432007986 */ /* 0x000fe8000c101b04 */
[----:B------:R-:W2:Y:S04]  /*5210*/  LDG.E R56, desc[UR4][R28.64] ;  /* 0x000000041c387981 */ /* 0x000ea8000c1e1900 */
[----:B------:R-:W3:Y:S04]  /*5220*/  LDG.E.64 R40, desc[UR4][R22.64] ;  /* 0x0000000416287981 */ /* 0x000ee8000c1e1b00 */
[----:B------:R-:W3:Y:S04]  /*5230*/  LDG.E.64 R10, desc[UR4][R26.64+0x8] ;  /* 0x000008041a0a7981 */ /* 0x000ee8000c1e1b00 */
[----:B------:R-:W4:Y:S01]  /*5240*/  LDG.E.64 R30, desc[UR4][R24.64+0x8] ;  /* 0x00000804181e7981 */ /* 0x000f22000c1e1b00 */
[----:B------:R-:W-:Y:S01]  /*5250*/  IMAD.WIDE R12, R45, 0x8, R12 ;  /* 0x000000082d0c7825 */ /* 0x000fe200078e020c */
[----:B--2---:R-:W1:Y:S01]  /*5260*/  F2F.F64.F32 R38, R56 ;  /* 0x0000003800267310 */ /* 0x004e620000201800 */
[----:B---3--:R-:W-:-:S02]  /*5270*/  DADD R10, R40, -R10 ;  /* 0x00000000280a7229 */ /* 0x008fc4000000080a */
[----:B----4-:R-:W-:Y:S02]  /*5280*/  DMUL R30, R30, R8 ;  /* 0x000000081e1e7228 */ /* 0x010fe40000000000 */
[----:B-1----:R-:W-:-:S08]  /*5290*/  DFMA R38, R20, R38, R40 ;  /* 0x000000261426722b */ /* 0x002fd00000000028 */
[----:B------:R-:W-:Y:S01]  /*52a0*/  DFMA R38, -R30, R10, R38 ;  /* 0x0000000a1e26722b */ /* 0x000fe20000000126 */
[----:B------:R-:W-:-:S06]  /*52b0*/  IMAD.WIDE R10, R45, 0x8, R48 ;  /* 0x000000082d0a7825 */ /* 0x000fcc00078e0230 */
[----:B------:R1:W-:Y:S04]  /*52c0*/  STG.E.64 desc[UR4][R10.64], R38 ;  /* 0x000000260a007986 */ /* 0x0003e8000c101b04 */
[----:B0-----:R-:W2:Y:S04]  /*52d0*/  LDG.E.64 R54, desc[UR4][R12.64] ;  /* 0x000000040c367981 */ /* 0x001ea8000c1e1b00 */
[----:B------:R-:W2:Y:S01]  /*52e0*/  LDG.E.64 R30, desc[UR4][R6.64+0x8] ;  /* 0x00000804061e7981 */ /* 0x000ea2000c1e1b00 */
[----:B------:R-:W-:-:S04]  /*52f0*/  IMAD.WIDE R36, R45, 0x8, R36 ;  /* 0x000000082d247825 */ /* 0x000fc800078e0224 */
[----:B------:R-:W-:-:S04]  /*5300*/  IMAD.WIDE R4, R45, 0x4, R4 ;  /* 0x000000042d047825 */ /* 0x000fc800078e0204 */
[----:B------:R-:W-:Y:S01]  /*5310*/  IMAD.WIDE R34, R45, 0x8, R34 ;  /* 0x000000082d227825 */ /* 0x000fe200078e0222 */
[----:B--2---:R-:W-:-:S08]  /*5320*/  DADD R30, R54, -R30 ;  /* 0x00000000361e7229 */ /* 0x004fd0000000081e */
[----:B------:R-:W-:-:S07]  /*5330*/  DFMA R54, -R30, R8, R54 ;  /* 0x000000081e36722b */ /* 0x000fce0000000136 */
[----:B------:R0:W-:Y:S04]  /*5340*/  STG.E.64 desc[UR4][R36.64], R54 ;  /* 0x0000003624007986 */ /* 0x0001e8000c101b04 */
[----:B------:R-:W2:Y:S04]  /*5350*/  LDG.E R47, desc[UR4][R4.64] ;  /* 0x00000004042f7981 */ /* 0x000ea8000c1e1900 */
[----:B------:R-:W3:Y:S04]  /*5360*/  LDG.E.64 R48, desc[UR4][R34.64] ;  /* 0x0000000422307981 */ /* 0x000ee8000c1e1b00 */
[----:B------:R-:W3:Y:S04]  /*5370*/  LDG.E.64 R30, desc[UR4][R32.64+0x10] ;  /* 0x00001004201e7981 */ /* 0x000ee8000c1e1b00 */
[----:B-1----:R-:W4:Y:S01]  /*5380*/  LDG.E.64 R38, desc[UR4][R24.64+0x10] ;  /* 0x0000100418267981 */ /* 0x002f22000c1e1b00 */
[----:B------:R-:W-:-:S04]  /*5390*/  IMAD.WIDE R28, R45, 0x4, R28 ;  /* 0x000000042d1c7825 */ /* 0x000fc800078e021c */
[----:B------:R-:W-:Y:S01]  /*53a0*/  IMAD.WIDE R22, R45, 0x8, R22 ;  /* 0x000000082d167825 */ /* 0x000fe200078e0216 */
[----:B--2---:R-:W1:Y:S01]  /*53b0*/  F2F.F64.F32 R40, R47 ;  /* 0x0000002f00287310 */ /* 0x004e620000201800 */
[----:B---3--:R-:W-:Y:S02]  /*53c0*/  DADD R30, R48, -R30 ;  /* 0x00000000301e7229 */ /* 0x008fe4000000081e */
[----:B----4-:R-:W-:Y:S02]  /*53d0*/  DMUL R38, R38, R8 ;  /* 0x0000000826267228 */ /* 0x010fe40000000000 */
[----:B-1----:R-:W-:-:S08]  /*53e0*/  DFMA R40, -R20, R40, R48 ;  /* 0x000000281428722b */ /* 0x002fd00000000130 */
[----:B------:R-:W-:Y:S01]  /*53f0*/  DFMA R52, -R38, R30, R40 ;  /* 0x0000001e2634722b */ /* 0x000fe20000000128 */
[----:B------:R-:W-:-:S06]  /*5400*/  IMAD.WIDE R30, R45, 0x8, R50 ;  /* 0x000000082d1e7825 */ /* 0x000fcc00078e0232 */
[----:B------:R1:W-:Y:S04]  /*5410*/  STG.E.64 desc[UR4][R30.64], R52 ;  /* 0x000000341e007986 */ /* 0x0003e8000c101b04 */
[----:B0-----:R-:W2:Y:S04]  /*5420*/  LDG.E R54, desc[UR4][R28.64] ;  /* 0x000000041c367981 */ /* 0x001ea8000c1e1900 */
[----:B------:R-:W3:Y:S04]  /*5430*/  LDG.E.64 R40, desc[UR4][R22.64] ;  /* 0x0000000416287981 */ /* 0x000ee8000c1e1b00 */
[----:B------:R-:W3:Y:S04]  /*5440*/  LDG.E.64 R48, desc[UR4][R26.64+0x10] ;  /* 0x000010041a307981 */ /* 0x000ee8000c1e1b00 */
[----:B------:R-:W4:Y:S01]  /*5450*/  LDG.E.64 R38, desc[UR4][R24.64+0x10] ;  /* 0x0000100418267981 */ /* 0x000f22000c1e1b00 */
[----:B------:R-:W-:-:S04]  /*5460*/  IMAD.WIDE R10, R45, 0x8, R10 ;  /* 0x000000082d0a7825 */ /* 0x000fc800078e020a */
[----:B------:R-:W-:Y:S01]  /*5470*/  IMAD.WIDE R12, R45, 0x8, R12 ;  /* 0x000000082d0c7825 */ /* 0x000fe200078e020c */
[----:B--2---:R-:W0:Y:S01]  /*5480*/  F2F.F64.F32 R50, R54 ;  /* 0x0000003600327310 */ /* 0x004e220000201800 */
[----:B---3--:R-:W-:Y:S02]  /*5490*/  DADD R48, R40, -R48 ;  /* 0x0000000028307229 */ /* 0x008fe40000000830 */
[----:B----4-:R-:W-:Y:S02]  /*54a0*/  DMUL R38, R38, R8 ;  /* 0x0000000826267228 */ /* 0x010fe40000000000 */
[----:B0-----:R-:W-:-:S08]  /*54b0*/  DFMA R50, R20, R50, R40 ;  /* 0x000000321432722b */ /* 0x001fd00000000028 */
[----:B------:R-:W-:-:S07]  /*54c0*/  DFMA R38, -R38, R48, R50 ;  /* 0x000000302626722b */ /* 0x000fce0000000132 */
[----:B------:R0:W-:Y:S04]  /*54d0*/  STG.E.64 desc[UR4][R10.64], R38 ;  /* 0x000000260a007986 */ /* 0x0001e8000c101b04 */
[----:B------:R-:W2:Y:S04]  /*54e0*/  LDG.E.64 R40, desc[UR4][R12.64] ;  /* 0x000000040c287981 */ /* 0x000ea8000c1e1b00 */
[----:B------:R-:W2:Y:S01]  /*54f0*/  LDG.E.64 R48, desc[UR4][R6.64+0x10] ;  /* 0x0000100406307981 */ /* 0x000ea2000c1e1b00 */
[----:B------:R-:W-:-:S04]  /*5500*/  IMAD.WIDE R36, R45, 0x8, R36 ;  /* 0x000000082d247825 */ /* 0x000fc800078e0224 */
[----:B------:R-:W-:-:S04]  /*5510*/  IMAD.WIDE R50, R45, 0x4, R4 ;  /* 0x000000042d327825 */ /* 0x000fc800078e0204 */
[----:B------:R-:W-:Y:S01]  /*5520*/  IMAD.WIDE R34, R45, 0x8, R34 ;  /* 0x000000082d227825 */ /* 0x000fe200078e0222 */
[----:B--2---:R-:W-:-:S08]  /*5530*/  DADD R48, R40, -R48 ;  /* 0x0000000028307229 */ /* 0x004fd00000000830 */
[----:B------:R-:W-:-:S07]  /*5540*/  DFMA R40, -R48, R8, R40 ;  /* 0x000000083028722b */ /* 0x000fce0000000128 */
[----:B------:R2:W-:Y:S04]  /*5550*/  STG.E.64 desc[UR4][R36.64], R40 ;  /* 0x0000002824007986 */ /* 0x0005e8000c101b04 */
[----:B------:R-:W0:Y:S04]  /*5560*/  LDG.E R50, desc[UR4][R50.64] ;  /* 0x0000000432327981 */ /* 0x000e28000c1e1900 */
[----:B------:R-:W3:Y:S04]  /*5570*/  LDG.E.64 R34, desc[UR4][R34.64] ;  /* 0x0000000422227981 */ /* 0x000ee8000c1e1b00 */
[----:B------:R-:W3:Y:S04]  /*5580*/  LDG.E.64 R4, desc[UR4][R32.64+0x18] ;  /* 0x0000180420047981 */ /* 0x000ee8000c1e1b00 */
[----:B------:R-:W4:Y:S01]  /*5590*/  LDG.E.64 R48, desc[UR4][R24.64+0x18] ;  /* 0x0000180418307981 */ /* 0x000f22000c1e1b00 */
[----:B-1----:R-:W-:-:S04]  /*55a0*/  IMAD.WIDE R30, R45, 0x8, R30 ;  /* 0x000000082d1e7825 */ /* 0x002fc800078e021e */
[----:B------:R-:W-:-:S04]  /*55b0*/  IMAD.WIDE R28, R45, 0x4, R28 ;  /* 0x000000042d1c7825 */ /* 0x000fc800078e021c */
[----:B------:R-:W-:Y:S01]  /*55c0*/  IMAD.WIDE R22, R45, 0x8, R22 ;  /* 0x000000082d167825 */ /* 0x000fe200078e0216 */
[----:B0-----:R-:W0:Y:S01]  /*55d0*/  F2F.F64.F32 R38, R50 ;  /* 0x0000003200267310 */ /* 0x001e220000201800 */
[----:B---3--:R-:W-:Y:S02]  /*55e0*/  DADD R4, R34, -R4 ;  /* 0x0000000022047229 */ /* 0x008fe40000000804 */
[----:B----4-:R-:W-:Y:S02]  /*55f0*/  DMUL R48, R48, R8 ;  /* 0x0000000830307228 */ /* 0x010fe40000000000 */
[----:B0-----:R-:W-:-:S08]  /*5600*/  DFMA R38, -R20, R38, R34 ;  /* 0x000000261426722b */ /* 0x001fd00000000122 */
[----:B------:R-:W-:-:S07]  /*5610*/  DFMA R4, -R48, R4, R38 ;  /* 0x000000043004722b */ /* 0x000fce0000000126 */
[----:B------:R0:W-:Y:S04]  /*5620*/  STG.E.64 desc[UR4][R30.64], R4 ;  /* 0x000000041e007986 */ /* 0x0001e8000c101b04 */
[----:B------:R-:W3:Y:S04]  /*5630*/  LDG.E R28, desc[UR4][R28.64] ;  /* 0x000000041c1c7981 */ /* 0x000ee8000c1e1900 */
[----:B------:R-:W4:Y:S04]  /*5640*/  LDG.E.64 R22, desc[UR4][R22.64] ;  /* 0x0000000416167981 */ /* 0x000f28000c1e1b00 */
[----:B------:R-:W2:Y:S04]  /*5650*/  LDG.E.64 R24, desc[UR4][R24.64+0x18] ;  /* 0x0000180418187981 */ /* 0x000ea8000c1e1b00 */
[----:B------:R-:W4:Y:S01]  /*5660*/  LDG.E.64 R26, desc[UR4][R26.64+0x18] ;  /* 0x000018041a1a7981 */ /* 0x000f22000c1e1b00 */
[----:B------:R-:W-:-:S04]  /*5670*/  IMAD.WIDE R10, R45, 0x8, R10 ;  /* 0x000000082d0a7825 */ /* 0x000fc800078e020a */
[----:B------:R-:W-:Y:S01]  /*5680*/  IMAD.WIDE R12, R45, 0x8, R12 ;  /* 0x000000082d0c7825 */ /* 0x000fe200078e020c */
[----:B---3--:R-:W1:Y:S01]  /*5690*/  F2F.F64.F32 R32, R28 ;  /* 0x0000001c00207310 */ /* 0x008e620000201800 */
[----:B--2---:R-:W-:Y:S02]  /*56a0*/  DMUL R34, R24, R8 ;  /* 0x0000000818227228 */ /* 0x004fe40000000000 */
[----:B----4-:R-:W-:Y:S02]  /*56b0*/  DADD R38, R22, -R26 ;  /* 0x0000000016267229 */ /* 0x010fe4000000081a */
[----:B-1----:R-:W-:-:S08]  /*56c0*/  DFMA R32, R20, R32, R22 ;  /* 0x000000201420722b */ /* 0x002fd00000000016 */
[----:B------:R-:W-:-:S07]  /*56d0*/  DFMA R32, -R34, R38, R32 ;  /* 0x000000262220722b */ /* 0x000fce0000000120 */
[----:B------:R4:W-:Y:S04]  /*56e0*/  STG.E.64 desc[UR4][R10.64], R32 ;  /* 0x000000200a007986 */ /* 0x0009e8000c101b04 */
[----:B------:R-:W0:Y:S04]  /*56f0*/  LDG.E.64 R12, desc[UR4][R12.64] ;  /* 0x000000040c0c7981 */ /* 0x000e28000c1e1b00 */
[----:B------:R-:W0:Y:S01]  /*5700*/  LDG.E.64 R6, desc[UR4][R6.64+0x18] ;  /* 0x0000180406067981 */ /* 0x000e22000c1e1b00 */
[----:B------:R-:W-:Y:S01]  /*5710*/  IMAD.WIDE R36, R45, 0x8, R36 ;  /* 0x000000082d247825 */ /* 0x000fe200078e0224 */
[----:B------:R-:W-:-:S04]  /*5720*/  IADD3 R3, PT, PT, R3, 0x4, RZ ;  /* 0x0000000403037810 */ /* 0x000fc80007ffe0ff */
[----:B------:R-:W-:Y:S01]  /*5730*/  ISETP.NE.AND P0, PT, R3, R15, PT ;  /* 0x0000000f0300720c */ /* 0x000fe20003f05270 */
[----:B0-----:R-:W-:-:S08]  /*5740*/  DADD R4, R12, -R6 ;  /* 0x000000000c047229 */ /* 0x001fd00000000806 */
[----:B------:R-:W-:-:S07]  /*5750*/  DFMA R4, -R4, R8, R12 ;  /* 0x000000080404722b */ /* 0x000fce000000010c */
[----:B------:R4:W-:Y:S01]  /*5760*/  STG.E.64 desc[UR4][R36.64], R4 ;  /* 0x0000000424007986 */ /* 0x0009e2000c101b04 */
[----:B------:R-:W-:Y:S05]  /*5770*/  @P0 BRA `(.L_x_90) ;  /* 0xfffffff400980947 */ /* 0x000fea000383ffff */
.L_x_87:
[----:B------:R-:W-:Y:S05]  /*5780*/  BSYNC.RECONVERGENT B1 ;  /* 0x0000000000017941 */ /* 0x000fea0003800200 */
.L_x_86:
[----:B------:R-:W-:-:S04]  /*5790*/  IADD3 R0, PT, PT, R0, 0x1, RZ ;  /* 0x0000000100007810 */ /* 0x000fc80007ffe0ff */
[----:B------:R-:W-:-:S13]  /*57a0*/  ISETP.NE.AND P0, PT, R0, R43, PT ;  /* 0x0000002b0000720c */ /* 0x000fda0003f05270 */
[----:B------:R-:W-:Y:S05]  /*57b0*/  @P0 BRA `(.L_x_91) ;  /* 0xffffffec00600947 */ /* 0x000fea000383ffff */
.L_x_85:
[----:B------:R-:W-:Y:S05]  /*57c0*/  BSYNC.RECONVERGENT B0 ;  /* 0x0000000000007941 */ /* 0x000fea0003800200 */
.L_x_84:
[----:B------:R-:W0:Y:S02]  /*57d0*/  LDC R0, c[0x0][0x38c] ;  /* 0x0000e300ff007b82 */ /* 0x000e240000000800 */
[----:B0-----:R-:W-:-:S13]  /*57e0*/  ISETP.NE.AND P0, PT, R0, 0x1, PT ;  /* 0x000000010000780c */ /* 0x001fda0003f05270 */
[----:B------:R-:W-:Y:S05]  /*57f0*/  @P0 EXIT ;  /* 0x000000000000094d */ /* 0x000fea0003800000 */
[----:B------:R-:W-:Y:S01]  /*5800*/  ISETP.GE.AND P0, PT, R44, R43, PT ;  /* 0x0000002b2c00720c */ /* 0x000fe20003f06270 */
[----:B------:R-:W-:-:S12]  /*5810*/  BSSY.RECONVERGENT B0, `(.L_x_92) ;  /* 0x0000186000007945 */ /* 0x000fd80003800200 */
[----:B------:R-:W-:Y:S05]  /*5820*/  @P0 BRA `(.L_x_93) ;  /* 0x0000001800100947 */ /* 0x000fea0003800000 */
[CC--:B------:R-:W-:Y:S01]  /*5830*/  IADD3 R2, PT, PT, -R15.reuse, R18.reuse, RZ ;  /* 0x000000120f027210 */ /* 0x0c0fe20007ffe1ff */
[----:B------:R-:W-:Y:S01]  /*5840*/  BSSY.RECONVERGENT B1, `(.L_x_94) ;  /* 0x00000de000017945 */ /* 0x000fe20003800200 */
[-C--:B-123--:R-:W-:Y:S01]  /*5850*/  IADD3 R35, PT, PT, R15, -R18.reuse, RZ ;  /* 0x800000120f237210 */ /* 0x08efe20007ffe0ff */
[C---:B------:R-:W-:Y:S01]  /*5860*/  IMAD R16, R45.reuse, R18, RZ ;  /* 0x000000122d107224 */ /* 0x040fe200078e02ff */
[----:B------:R-:W-:Y:S01]  /*5870*/  IADD3 R0, PT, PT, R45, -0x1, RZ ;  /* 0xffffffff2d007810 */ /* 0x000fe20007ffe0ff */
[----:B----4-:R-:W-:Y:S01]  /*5880*/  VIADD R32, R18, 0x1 ;  /* 0x0000000112207836 */ /* 0x010fe20000000000 */
[----:B------:R-:W-:Y:S02]  /*5890*/  ISETP.GT.U32.AND P1, PT, R2, -0x4, PT ;  /* 0xfffffffc0200780c */ /* 0x000fe40003f24070 */
[C---:B------:R-:W-:Y:S02]  /*58a0*/  IADD3 R33, PT, PT, R18.reuse, 0x2, RZ ;  /* 0x0000000212217810 */ /* 0x040fe40007ffe0ff */
[----:B------:R-:W-:-:S02]  /*58b0*/  IADD3 R34, PT, PT, R18, 0x3, RZ ;  /* 0x0000000312227810 */ /* 0x000fc40007ffe0ff */
[----:B------:R-:W-:Y:S02]  /*58c0*/  MOV R36, R44 ;  /* 0x0000002c00247202 */ /* 0x000fe40000000f00 */
[----:B------:R-:W-:-:S07]  /*58d0*/  LOP3.LUT R35, R35, 0x3, RZ, 0xc0, !PT ;  /* 0x0000000323237812 */ /* 0x000fce00078ec0ff */
.L_x_100:
[----:B------:R-:W-:Y:S01]  /*58e0*/  ISETP.GE.AND P0, PT, R18, R15, PT ;  /* 0x0000000f1200720c */ /* 0x000fe20003f06270 */
[----:B------:R-:W-:-:S12]  /*58f0*/  BSSY.RECONVERGENT B2, `(.L_x_95) ;  /* 0x00000cf000027945 */ /* 0x000fd80003800200 */
[----:B0123--:R-:W-:Y:S05]  /*5900*/  @P0 BRA `(.L_x_96) ;  /* 0x0000000c00340947 */ /* 0x00ffea0003800000 */
[----:B------:R-:W-:Y:S01]  /*5910*/  ISETP.NE.AND P0, PT, R35, RZ, PT ;  /* 0x000000ff2300720c */ /* 0x000fe20003f05270 */
[----:B------:R-:W-:Y:S01]  /*5920*/  BSSY.RECONVERGENT B3, `(.L_x_97) ;  /* 0x000005d000037945 */ /* 0x000fe20003800200 */
[----:B------:R-:W-:Y:S01]  /*5930*/  IMAD R37, R17, R36, R0 ;  /* 0x0000002411257224 */ /* 0x000fe200078e0200 */
[----:B------:R-:W-:-:S10]  /*5940*/  MOV R38, R18 ;  /* 0x0000001200267202 */ /* 0x000fd40000000f00 */
[----:B------:R-:W-:Y:S05]  /*5950*/  @!P0 BRA `(.L_x_98) ;  /* 0x0000000400648947 */ /* 0x000fea0003800000 */
[----:B------:R-:W0:Y:S01]  /*5960*/  LDC.64 R22, c[0x0][0x3f0] ;  /* 0x0000fc00ff167b82 */ /* 0x000e220000000a00 */
[----:B------:R-:W-:-:S07]  /*5970*/  IADD3 R13, PT, PT, R16, R37, RZ ;  /* 0x00000025100d7210 */ /* 0x000fce0007ffe0ff */
[----:B------:R-:W1:Y:S08]  /*5980*/  LDC.64 R24, c[0x0][0x450] ;  /* 0x00011400ff187b82 */ /* 0x000e700000000a00 */
[----:B------:R-:W2:Y:S01]  /*5990*/  LDC.64 R26, c[0x0][0x468] ;  /* 0x00011a00ff1a7b82 */ /* 0x000ea20000000a00 */
[----:B0-----:R-:W-:-:S07]  /*59a0*/  IMAD.WIDE R22, R13, 0x4, R22 ;  /* 0x000000040d167825 */ /* 0x001fce00078e0216 */
[----:B------:R-:W0:Y:S01]  /*59b0*/  LDC.64 R8, c[0x0][0x3e8] ;  /* 0x0000fa00ff087b82 */ /* 0x000e220000000a00 */
[----:B------:R-:W3:Y:S01]  /*59c0*/  LDG.E R10, desc[UR4][R22.64] ;  /* 0x00000004160a7981 */ /* 0x000ee2000c1e1900 */
[----:B-1----:R-:W-:-:S06]  /*59d0*/  IMAD.WIDE R24, R13, 0x8, R24 ;  /* 0x000000080d187825 */ /* 0x002fcc00078e0218 */
[----:B------:R-:W1:Y:S01]  /*59e0*/  LDC.64 R6, c[0x0][0x458] ;  /* 0x00011600ff067b82 */ /* 0x000e620000000a00 */
[----:B------:R-:W4:Y:S01]  /*59f0*/  LDG.E.64 R2, desc[UR4][R24.64] ;  /* 0x0000000418027981 */ /* 0x000f22000c1e1b00 */
[C---:B--2---:R-:W-:Y:S01]  /*5a00*/  IMAD.WIDE R26, R13.reuse, 0x8, R26 ;  /* 0x000000080d1a7825 */ /* 0x044fe200078e021a */
[----:B---3--:R2:W4:Y:S05]  /*5a10*/  F2F.F64.F32 R4, R10 ;  /* 0x0000000a00047310 */ /* 0x00852a0000201800 */
[----:B--2---:R-:W2:Y:S01]  /*5a20*/  LDC.64 R10, c[0x0][0x460] ;  /* 0x00011800ff0a7b82 */ /* 0x004ea20000000a00 */
[----:B----45:R-:W-:Y:S01]  /*5a30*/  DFMA R28, R20, R4, R2 ;  /* 0x00000004141c722b */ /* 0x030fe20000000002 */
[----:B0-----:R-:W-:-:S06]  /*5a40*/  IMAD.WIDE R2, R13, 0x4, R8 ;  /* 0x000000040d027825 */ /* 0x001fcc00078e0208 */
[----:B------:R-:W0:Y:S01]  /*5a50*/  LDC.64 R8, c[0x0][0x3e0] ;  /* 0x0000f800ff087b82 */ /* 0x000e220000000a00 */
[----:B------:R3:W-:Y:S04]  /*5a60*/  STG.E.64 desc[UR4][R26.64], R28 ;  /* 0x0000001c1a007986 */ /* 0x0007e8000c101b04 */
[----:B------:R-:W4:Y:S01]  /*5a70*/  LDG.E R12, desc[UR4][R2.64] ;  /* 0x00000004020c7981 */ /* 0x000f22000c1e1900 */
[C---:B-1----:R-:W-:Y:S02]  /*5a80*/  IMAD.WIDE R4, R13.reuse, 0x8, R6 ;  /* 0x000000080d047825 */ /* 0x042fe400078e0206 */
[----:B------:R-:W1:Y:S03]  /*5a90*/  LDC.64 R6, c[0x0][0x470] ;  /* 0x00011c00ff067b82 */ /* 0x000e660000000a00 */
[----:B------:R-:W4:Y:S01]  /*5aa0*/  LDG.E.64 R30, desc[UR4][R4.64] ;  /* 0x00000004041e7981 */ /* 0x000f22000c1e1b00 */
[----:B--2---:R-:W-:-:S04]  /*5ab0*/  IMAD.WIDE R10, R13, 0x8, R10 ;  /* 0x000000080d0a7825 */ /* 0x004fc800078e020a */
[----:B---3--:R-:W2:Y:S01]  /*5ac0*/  LDC.64 R28, c[0x0][0x478] ;  /* 0x00011e00ff1c7b82 */ /* 0x008ea20000000a00 */
[----:B0-----:R-:W-:-:S04]  /*5ad0*/  IMAD.WIDE R8, R13, 0x4, R8 ;  /* 0x000000040d087825 */ /* 0x001fc800078e0208 */
[----:B-1----:R-:W-:Y:S01]  /*5ae0*/  IMAD.WIDE R6, R13, 0x8, R6 ;  /* 0x000000080d067825 */ /* 0x002fe200078e0206 */
[----:B----4-:R-:W0:Y:S02]  /*5af0*/  F2F.F64.F32 R38, R12 ;  /* 0x0000000c00267310 */ /* 0x010e240000201800 */
[----:B0-----:R-:W-:-:S07]  /*5b00*/  DFMA R40, -R20, R38, R30 ;  /* 0x000000261428722b */ /* 0x001fce000000011e */
[----:B------:R0:W-:Y:S04]  /*5b10*/  STG.E.64 desc[UR4][R6.64], R40 ;  /* 0x0000002806007986 */ /* 0x0001e8000c101b04 */
[----:B------:R-:W3:Y:S04]  /*5b20*/  LDG.E R39, desc[UR4][R8.64] ;  /* 0x0000000408277981 */ /* 0x000ee8000c1e1900 */
[----:B------:R-:W4:Y:S01]  /*5b30*/  LDG.E.64 R30, desc[UR4][R10.64] ;  /* 0x000000040a1e7981 */ /* 0x000f22000c1e1b00 */
[----:B--2---:R-:W-:Y:S01]  /*5b40*/  IMAD.WIDE R12, R13, 0x8, R28 ;  /* 0x000000080d0c7825 */ /* 0x004fe200078e021c */
[----:B------:R-:W-:Y:S01]  /*5b50*/  ISETP.NE.AND P0, PT, R35, 0x1, PT ;  /* 0x000000012300780c */ /* 0x000fe20003f05270 */
[----:B---3--:R-:W4:Y:S02]  /*5b60*/  F2F.F64.F32 R38, R39 ;  /* 0x0000002700267310 */ /* 0x008f240000201800 */
[----:B----4-:R-:W-:Y:S01]  /*5b70*/  DFMA R30, R20, R38, R30 ;  /* 0x00000026141e722b */ /* 0x010fe2000000001e */
[----:B------:R-:W-:-:S06]  /*5b80*/  MOV R38, R32 ;  /* 0x0000002000267202 */ /* 0x000fcc0000000f00 */
[----:B------:R0:W-:Y:S03]  /*5b90*/  STG.E.64 desc[UR4][R12.64], R30 ;  /* 0x0000001e0c007986 */ /* 0x0001e6000c101b04 */
[----:B------:R-:W-:Y:S05]  /*5ba0*/  @!P0 BRA `(.L_x_98) ;  /* 0x0000000000d08947 */ /* 0x000fea0003800000 */
[----:B------:R-:W-:-:S05]  /*5bb0*/  IMAD.WIDE R22, R45, 0x4, R22 ;  /* 0x000000042d167825 */ /* 0x000fca00078e0216 */
[----:B0-----:R-:W2:Y:S01]  /*5bc0*/  LDG.E R40, desc[UR4][R22.64] ;  /* 0x0000000416287981 */ /* 0x001ea2000c1e1900 */
[----:B------:R-:W-:-:S05]  /*5bd0*/  IMAD.WIDE R24, R45, 0x8, R24 ;  /* 0x000000082d187825 */ /* 0x000fca00078e0218 */
[----:B------:R-:W3:Y:S01]  /*5be0*/  LDG.E.64 R28, desc[UR4][R24.64] ;  /* 0x00000004181c7981 */ /* 0x000ee2000c1e1b00 */
[----:B------:R-:W-:-:S04]  /*5bf0*/  IMAD.WIDE R26, R45, 0x8, R26 ;  /* 0x000000082d1a7825 */ /* 0x000fc800078e021a */
[----:B------:R-:W-:-:S04]  /*5c00*/  IMAD.WIDE R2, R45, 0x4, R2 ;  /* 0x000000042d027825 */ /* 0x000fc800078e0202 */
[----:B------:R-:W-:Y:S01]  /*5c10*/  IMAD.WIDE R4, R45, 0x8, R4 ;  /* 0x000000082d047825 */ /* 0x000fe200078e0204 */
[----:B--2---:R-:W3:Y:S02]  /*5c20*/  F2F.F64.F32 R30, R40 ;  /* 0x00000028001e7310 */ /* 0x004ee40000201800 */
[----:B---3--:R-:W-:-:S07]  /*5c30*/  DFMA R28, R20, R30, R28 ;  /* 0x0000001e141c722b */ /* 0x008fce000000001c */
[----:B------:R0:W-:Y:S04]  /*5c40*/  STG.E.64 desc[UR4][R26.64], R28 ;  /* 0x0000001c1a007986 */ /* 0x0001e8000c101b04 */
[----:B------:R-:W2:Y:S04]  /*5c50*/  LDG.E R41, desc[UR4][R2.64] ;  /* 0x0000000402297981 */ /* 0x000ea8000c1e1900 */
[----:B------:R-:W3:Y:S01]  /*5c60*/  LDG.E.64 R30, desc[UR4][R4.64] ;  /* 0x00000004041e7981 */ /* 0x000ee2000c1e1b00 */
[----:B------:R-:W-:-:S04]  /*5c70*/  IMAD.WIDE R6, R45, 0x8, R6 ;  /* 0x000000082d067825 */ /* 0x000fc800078e0206 */
[----:B------:R-:W-:-:S04]  /*5c80*/  IMAD.WIDE R8, R45, 0x4, R8 ;  /* 0x000000042d087825 */ /* 0x000fc800078e0208 */
[----:B------:R-:W-:Y:S01]  /*5c90*/  IMAD.WIDE R10, R45, 0x8, R10 ;  /* 0x000000082d0a7825 */ /* 0x000fe200078e020a */
[----:B--2---:R-:W3:Y:S02]  /*5ca0*/  F2F.F64.F32 R38, R41 ;  /* 0x0000002900267310 */ /* 0x004ee40000201800 */
[----:B---3--:R-:W-:-:S07]  /*5cb0*/  DFMA R30, -R20, R38, R30 ;  /* 0x00000026141e722b */ /* 0x008fce000000011e */
[----:B------:R1:W-:Y:S04]  /*5cc0*/  STG.E.64 desc[UR4][R6.64], R30 ;  /* 0x0000001e06007986 */ /* 0x0003e8000c101b04 */
[----:B------:R-:W2:Y:S04]  /*5cd0*/  LDG.E R39, desc[UR4][R8.64] ;  /* 0x0000000408277981 */ /* 0x000ea8000c1e1900 */
[----:B0-----:R-:W3:Y:S01]  /*5ce0*/  LDG.E.64 R28, desc[UR4][R10.64] ;  /* 0x000000040a1c7981 */ /* 0x001ee2000c1e1b00 */
[----:B------:R-:W-:Y:S01]  /*5cf0*/  IMAD.WIDE R12, R45, 0x8, R12 ;  /* 0x000000082d0c7825 */ /* 0x000fe200078e020c */
[----:B------:R-:W-:Y:S01]  /*5d00*/  ISETP.NE.AND P0, PT, R35, 0x2, PT ;  /* 0x000000022300780c */ /* 0x000fe20003f05270 */
[----:B--2---:R-:W3:Y:S02]  /*5d10*/  F2F.F64.F32 R38, R39 ;  /* 0x0000002700267310 */ /* 0x004ee40000201800 */
[----:B---3--:R-:W-:Y:S01]  /*5d20*/  DFMA R28, R20, R38, R28 ;  /* 0x00000026141c722b */ /* 0x008fe2000000001c */
[----:B------:R-:W-:-:S06]  /*5d30*/  MOV R38, R33 ;  /* 0x0000002100267202 */ /* 0x000fcc0000000f00 */
[----:B------:R1:W-:Y:S03]  /*5d40*/  STG.E.64 desc[UR4][R12.64], R28 ;  /* 0x0000001c0c007986 */ /* 0x0003e6000c101b04 */
[----:B------:R-:W-:Y:S05]  /*5d50*/  @!P0 BRA `(.L_x_98) ;  /* 0x0000000000648947 */ /* 0x000fea0003800000 */
[----:B------:R-:W-:-:S05]  /*5d60*/  IMAD.WIDE R22, R45, 0x4, R22 ;  /* 0x000000042d167825 */ /* 0x000fca00078e0216 */
[----:B-1----:R-:W2:Y:S01]  /*5d70*/  LDG.E R30, desc[UR4][R22.64] ;  /* 0x00000004161e7981 */ /* 0x002ea2000c1e1900 */
[----:B------:R-:W-:-:S06]  /*5d80*/  IMAD.WIDE R24, R45, 0x8, R24 ;  /* 0x000000082d187825 */ /* 0x000fcc00078e0218 */
[----:B------:R-:W3:Y:S01]  /*5d90*/  LDG.E.64 R24, desc[UR4][R24.64] ;  /* 0x0000000418187981 */ /* 0x000ee2000c1e1b00 */
[----:B------:R-:W-:-:S04]  /*5da0*/  IMAD.WIDE R26, R45, 0x8, R26 ;  /* 0x000000082d1a7825 */ /* 0x000fc800078e021a */
[----:B------:R-:W-:-:S04]  /*5db0*/  IMAD.WIDE R2, R45, 0x4, R2 ;  /* 0x000000042d027825 */ /* 0x000fc800078e0202 */
[----:B------:R-:W-:Y:S01]  /*5dc0*/  IMAD.WIDE R4, R45, 0x8, R4 ;  /* 0x000000082d047825 */ /* 0x000fe200078e0204 */
[----:B--2---:R-:W3:Y:S02]  /*5dd0*/  F2F.F64.F32 R28, R30 ;  /* 0x0000001e001c7310 */ /* 0x004ee40000201800 */
[----:B---3--:R-:W-:-:S07]  /*5de0*/  DFMA R28, R20, R28, R24 ;  /* 0x0000001c141c722b */ /* 0x008fce0000000018 */
[----:B------:R2:W-:Y:S04]  /*5df0*/  STG.E.64 desc[UR4][R26.64], R28 ;  /* 0x0000001c1a007986 */ /* 0x0005e8000c101b04 */
[----:B------:R-:W3:Y:S04]  /*5e00*/  LDG.E R31, desc[UR4][R2.64] ;  /* 0x00000004021f7981 */ /* 0x000ee8000c1e1900 */
[----:B------:R-:W4:Y:S01]  /*5e10*/  LDG.E.64 R4, desc[UR4][R4.64] ;  /* 0x0000000404047981 */ /* 0x000f22000c1e1b00 */
[----:B------:R-:W-:-:S04]  /*5e20*/  IMAD.WIDE R6, R45, 0x8, R6 ;  /* 0x000000082d067825 */ /* 0x000fc800078e0206 */
[----:B------:R-:W-:-:S04]  /*5e30*/  IMAD.WIDE R8, R45, 0x4, R8 ;  /* 0x000000042d087825 */ /* 0x000fc800078e0208 */
[----:B------:R-:W-:Y:S01]  /*5e40*/  IMAD.WIDE R10, R45, 0x8, R10 ;  /* 0x000000082d0a7825 */ /* 0x000fe200078e020a */
[----:B---3--:R-:W4:Y:S02]  /*5e50*/  F2F.F64.F32 R22, R31 ;  /* 0x0000001f00167310 */ /* 0x008f240000201800 */
[----:B----4-:R-:W-:-:S07]  /*5e60*/  DFMA R22, -R20, R22, R4 ;  /* 0x000000161416722b */ /* 0x010fce0000000104 */
[----:B------:R2:W-:Y:S04]  /*5e70*/  STG.E.64 desc[UR4][R6.64], R22 ;  /* 0x0000001606007986 */ /* 0x0005e8000c101b04 */
[----:B------:R-:W3:Y:S04]  /*5e80*/  LDG.E R8, desc[UR4][R8.64] ;  /* 0x0000000408087981 */ /* 0x000ee8000c1e1900 */
[----:B------:R-:W4:Y:S01]  /*5e90*/  LDG.E.64 R10, desc[UR4][R10.64] ;  /* 0x000000040a0a7981 */ /* 0x000f22000c1e1b00 */
[----:B------:R-:W-:Y:S01]  /*5ea0*/  IMAD.WIDE R12, R45, 0x8, R12 ;  /* 0x000000082d0c7825 */ /* 0x000fe200078e020c */
[----:B------:R-:W-:Y:S01]  /*5eb0*/  MOV R38, R34 ;  /* 0x0000002200267202 */ /* 0x000fe20000000f00 */
[----:B---3--:R-:W4:Y:S02]  /*5ec0*/  F2F.F64.F32 R2, R8 ;  /* 0x0000000800027310 */ /* 0x008f240000201800 */
[----:B----4-:R-:W-:-:S07]  /*5ed0*/  DFMA R2, R20, R2, R10 ;  /* 0x000000021402722b */ /* 0x010fce000000000a */
[----:B------:R2:W-:Y:S04]  /*5ee0*/  STG.E.64 desc[UR4][R12.64], R2 ;  /* 0x000000020c007986 */ /* 0x0005e8000c101b04 */
.L_x_98:
[----:B------:R-:W-:Y:S05]  /*5ef0*/  BSYNC.RECONVERGENT B3 ;  /* 0x0000000000037941 */ /* 0x000fea0003800200 */
.L_x_97:
[----:B------:R-:W-:Y:S05]  /*5f00*/  @P1 BRA `(.L_x_96) ;  /* 0x0000000400b41947 */ /* 0x000fea0003800000 */
.L_x_99:
[----:B---3--:R-:W3:Y:S01]  /*5f10*/  LDC.64 R4, c[0x0][0x3f0] ;  /* 0x0000fc00ff047b82 */ /* 0x008ee20000000a00 */
[----:B------:R-:W-:-:S07]  /*5f20*/  IMAD R39, R45, R38, R37 ;  /* 0x000000262d277224 */ /* 0x000fce00078e0225 */
[----:B012---:R-:W0:Y:S08]  /*5f30*/  LDC.64 R6, c[0x0][0x450] ;  /* 0x00011400ff067b82 */ /* 0x007e300000000a00 */
[----:B------:R-:W1:Y:S01]  /*5f40*/  LDC.64 R10, c[0x0][0x468] ;  /* 0x00011a00ff0a7b82 */ /* 0x000e620000000a00 */
[----:B---3--:R-:W-:-:S07]  /*5f50*/  IMAD.WIDE R4, R39, 0x4, R4 ;  /* 0x0000000427047825 */ /* 0x008fce00078e0204 */
[----:B------:R-:W2:Y:S01]  /*5f60*/  LDC.64 R12, c[0x0][0x3e8] ;  /* 0x0000fa00ff0c7b82 */ /* 0x000ea20000000a00 */
[----:B------:R-:W3:Y:S01]  /*5f70*/  LDG.E R28, desc[UR4][R4.64] ;  /* 0x00000004041c7981 */ /* 0x000ee2000c1e1900 */
[----:B0-----:R-:W-:-:S06]  /*5f80*/  IMAD.WIDE R6, R39, 0x8, R6 ;  /* 0x0000000827067825 */ /* 0x001fcc00078e0206 */
[----:B------:R-:W0:Y:S01]  /*5f90*/  LDC.64 R22, c[0x0][0x458] ;  /* 0x00011600ff167b82 */ /* 0x000e220000000a00 */
[----:B------:R-:W4:Y:S07]  /*5fa0*/  LDG.E.64 R2, desc[UR4][R6.64] ;  /* 0x0000000406027981 */ /* 0x000f2e000c1e1b00 */
[----:B------:R-:W2:Y:S08]  /*5fb0*/  LDC.64 R26, c[0x0][0x470] ;  /* 0x00011c00ff1a7b82 */ /* 0x000eb00000000a00 */
[----:B------:R-:W2:Y:S01]  /*5fc0*/  LDC.64 R24, c[0x0][0x3e0] ;  /* 0x0000f800ff187b82 */ /* 0x000ea20000000a00 */
[C---:B0-----:R-:W-:Y:S01]  /*5fd0*/  IMAD.WIDE R22, R39.reuse, 0x8, R22 ;  /* 0x0000000827167825 */ /* 0x041fe200078e0216 */
[----:B---3--:R-:W4:Y:S02]  /*5fe0*/  F2F.F64.F32 R8, R28 ;  /* 0x0000001c00087310 */ /* 0x008f240000201800 */
[----:B----45:R-:W-:Y:S01]  /*5ff0*/  DFMA R2, R20, R8, R2 ;  /* 0x000000081402722b */ /* 0x030fe20000000002 */
[----:B-1----:R-:W-:-:S04]  /*6000*/  IMAD.WIDE R8, R39, 0x8, R10 ;  /* 0x0000000827087825 */ /* 0x002fc800078e020a */
[C---:B--2---:R-:W-:Y:S02]  /*6010*/  IMAD.WIDE R10, R39.reuse, 0x4, R12 ;  /* 0x00000004270a7825 */ /* 0x044fe400078e020c */
[----:B------:R0:W-:Y:S01]  /*6020*/  STG.E.64 desc[UR4][R8.64], R2 ;  /* 0x0000000208007986 */ /* 0x0001e2000c101b04 */
[----:B------:R-:W1:Y:S03]  /*6030*/  LDC.64 R12, c[0x0][0x460] ;  /* 0x00011800ff0c7b82 */ /* 0x000e660000000a00 */
[----:B------:R-:W2:Y:S04]  /*6040*/  LDG.E R46, desc[UR4][R10.64] ;  /* 0x000000040a2e7981 */ /* 0x000ea8000c1e1900 */
[----:B------:R-:W3:Y:S01]  /*6050*/  LDG.E.64 R40, desc[UR4][R22.64] ;  /* 0x0000000416287981 */ /* 0x000ee2000c1e1b00 */
[----:B------:R-:W-:-:S04]  /*6060*/  IMAD.WIDE R26, R39, 0x8, R26 ;  /* 0x00000008271a7825 */ /* 0x000fc800078e021a */
[C---:B------:R-:W-:Y:S01]  /*6070*/  IMAD.WIDE R24, R39.reuse, 0x4, R24 ;  /* 0x0000000427187825 */ /* 0x040fe200078e0218 */
[----:B0-----:R-:W0:Y:S03]  /*6080*/  LDC.64 R2, c[0x0][0x478] ;  /* 0x00011e00ff027b82 */ /* 0x001e260000000a00 */
[----:B-1----:R-:W-:Y:S01]  /*6090*/  IMAD.WIDE R12, R39, 0x8, R12 ;  /* 0x00000008270c7825 */ /* 0x002fe200078e020c */
[----:B--2---:R-:W3:Y:S02]  /*60a0*/  F2F.F64.F32 R28, R46 ;  /* 0x0000002e001c7310 */ /* 0x004ee40000201800 */
[----:B---3--:R-:W-:-:S07]  /*60b0*/  DFMA R40, -R20, R28, R40 ;  /* 0x0000001c1428722b */ /* 0x008fce0000000128 */
[----:B------:R1:W-:Y:S04]  /*60c0*/  STG.E.64 desc[UR4][R26.64], R40 ;  /* 0x000000281a007986 */ /* 0x0003e8000c101b04 */
[----:B------:R-:W2:Y:S04]  /*60d0*/  LDG.E R47, desc[UR4][R24.64] ;  /* 0x00000004182f7981 */ /* 0x000ea8000c1e1900 */
[----:B------:R-:W3:Y:S01]  /*60e0*/  LDG.E.64 R28, desc[UR4][R12.64] ;  /* 0x000000040c1c7981 */ /* 0x000ee2000c1e1b00 */
[----:B0-----:R-:W-:-:S04]  /*60f0*/  IMAD.WIDE R2, R39, 0x8, R2 ;  /* 0x0000000827027825 */ /* 0x001fc800078e0202 */
[----:B------:R-:W-:-:S04]  /*6100*/  IMAD.WIDE R4, R45, 0x4, R4 ;  /* 0x000000042d047825 */ /* 0x000fc800078e0204 */
[----:B------:R-:W-:Y:S01]  /*6110*/  IMAD.WIDE R6, R45, 0x8, R6 ;  /* 0x000000082d067825 */ /* 0x000fe200078e0206 */
[----:B--2---:R-:W3:Y:S02]  /*6120*/  F2F.F64.F32 R30, R47 ;  /* 0x0000002f001e7310 */ /* 0x004ee40000201800 */
[----:B---3--:R-:W-:-:S07]  /*6130*/  DFMA R28, R20, R30, R28 ;  /* 0x0000001e141c722b */ /* 0x008fce000000001c */
[----:B------:R0:W-:Y:S04]  /*6140*/  STG.E.64 desc[UR4][R2.64], R28 ;  /* 0x0000001c02007986 */ /* 0x0001e8000c101b04 */
[----:B------:R-:W1:Y:S04]  /*6150*/  LDG.E R39, desc[UR4][R4.64] ;  /* 0x0000000404277981 */ /* 0x000e68000c1e1900 */
[----:B------:R-:W2:Y:S01]  /*6160*/  LDG.E.64 R30, desc[UR4][R6.64] ;  /* 0x00000004061e7981 */ /* 0x000ea2000c1e1b00 */
[----:B------:R-:W-:-:S04]  /*6170*/  IMAD.WIDE R8, R45, 0x8, R8 ;  /* 0x000000082d087825 */ /* 0x000fc800078e0208 */
[----:B------:R-:W-:-:S04]  /*6180*/  IMAD.WIDE R10, R45, 0x4, R10 ;  /* 0x000000042d0a7825 */ /* 0x000fc800078e020a */
[----:B------:R-:W-:Y:S01]  /*6190*/  IMAD.WIDE R22, R45, 0x8, R22 ;  /* 0x000000082d167825 */ /* 0x000fe200078e0216 */
[----:B-1----:R-:W2:Y:S02]  /*61a0*/  F2F.F64.F32 R40, R39 ;  /* 0x0000002700287310 */ /* 0x002ea40000201800 */
[----:B--2---:R-:W-:-:S07]  /*61b0*/  DFMA R30, R20, R40, R30 ;  /* 0x00000028141e722b */ /* 0x004fce000000001e */
[----:B------:R1:W-:Y:S04]  /*61c0*/  STG.E.64 desc[UR4][R8.64], R30 ;  /* 0x0000001e08007986 */ /* 0x0003e8000c101b04 */
[----:B------:R-:W2:Y:S04]  /*61d0*/  LDG.E R46, desc[UR4][R10.64] ;  /* 0x000000040a2e7981 */ /* 0x000ea8000c1e1900 */
[----:B0-----:R-:W3:Y:S01]  /*61e0*/  LDG.E.64 R28, desc[UR4][R22.64] ;  /* 0x00000004161c7981 */ /* 0x001ee2000c1e1b00 */
[----:B------:R-:W-:-:S04]  /*61f0*/  IMAD.WIDE R26, R45, 0x8, R26 ;  /* 0x000000082d1a7825 */ /* 0x000fc800078e021a */
[----:B------:R-:W-:-:S04]  /*6200*/  IMAD.WIDE R24, R45, 0x4, R24 ;  /* 0x000000042d187825 */ /* 0x000fc800078e0218 */
[----:B------:R-:W-:Y:S01]  /*6210*/  IMAD.WIDE R12, R45, 0x8, R12 ;  /* 0x000000082d0c7825 */ /* 0x000fe200078e020c */
[----:B--2---:R-:W3:Y:S02]  /*6220*/  F2F.F64.F32 R40, R46 ;  /* 0x0000002e00287310 */ /* 0x004ee40000201800 */
[----:B---3--:R-:W-:-:S07]  /*6230*/  DFMA R28, -R20, R40, R28 ;  /* 0x00000028141c722b */ /* 0x008fce000000011c */
[----:B------:R0:W-:Y:S04]  /*6240*/  STG.E.64 desc[UR4][R26.64], R28 ;  /* 0x0000001c1a007986 */ /* 0x0001e8000c101b04 */
[----:B------:R-:W2:Y:S04]  /*6250*/  LDG.E R39, desc[UR4][R24.64] ;  /* 0x0000000418277981 */ /* 0x000ea8000c1e1900 */
[----:B-1----:R-:W3:Y:S01]  /*6260*/  LDG.E.64 R30, desc[UR4][R12.64] ;  /* 0x000000040c1e7981 */ /* 0x002ee2000c1e1b00 */
[----:B------:R-:W-:-:S04]  /*6270*/  IMAD.WIDE R2, R45, 0x8, R2 ;  /* 0x000000082d027825 */ /* 0x000fc800078e0202 */
[----:B------:R-:W-:-:S04]  /*6280*/  IMAD.WIDE R4, R45, 0x4, R4 ;  /* 0x000000042d047825 */ /* 0x000fc800078e0204 */
[----:B------:R-:W-:Y:S01]  /*6290*/  IMAD.WIDE R6, R45, 0x8, R6 ;  /* 0x000000082d067825 */ /* 0x000fe200078e0206 */
[----:B--2---:R-:W3:Y:S02]  /*62a0*/  F2F.F64.F32 R40, R39 ;  /* 0x0000002700287310 */ /* 0x004ee40000201800 */
[----:B---3--:R-:W-:-:S07]  /*62b0*/  DFMA R30, R20, R40, R30 ;  /* 0x00000028141e722b */ /* 0x008fce000000001e */
[----:B------:R1:W-:Y:S04]  /*62c0*/  STG.E.64 desc[UR4][R2.64], R30 ;  /* 0x0000001e02007986 */ /* 0x0003e8000c101b04 */
[----:B------:R-:W2:Y:S04]  /*62d0*/  LDG.E R46, desc[UR4][R4.64] ;  /* 0x00000004042e7981 */ /* 0x000ea8000c1e1900 */
[----:B0-----:R-:W3:Y:S01]  /*62e0*/  LDG.E.64 R28, desc[UR4][R6.64] ;  /* 0x00000004061c7981 */ /* 0x001ee2000c1e1b00 */
[----:B------:R-:W-:-:S04]  /*62f0*/  IMAD.WIDE R8, R45, 0x8, R8 ;  /* 0x000000082d087825 */ /* 0x000fc800078e0208 */
[----:B------:R-:W-:-:S04]  /*6300*/  IMAD.WIDE R10, R45, 0x4, R10 ;  /* 0x000000042d0a7825 */ /* 0x000fc800078e020a */
[----:B------:R-:W-:Y:S01]  /*6310*/  IMAD.WIDE R22, R45, 0x8, R22 ;  /* 0x000000082d167825 */ /* 0x000fe200078e0216 */
[----:B--2---:R-:W3:Y:S02]  /*6320*/  F2F.F64.F32 R40, R46 ;  /* 0x0000002e00287310 */ /* 0x004ee40000201800 */
[----:B---3--:R-:W-:-:S07]  /*6330*/  DFMA R28, R20, R40, R28 ;  /* 0x00000028141c722b */ /* 0x008fce000000001c */
[----:B------:R0:W-:Y:S04]  /*6340*/  STG.E.64 desc[UR4][R8.64], R28 ;  /* 0x0000001c08007986 */ /* 0x0001e8000c101b04 */
[----:B------:R-:W2:Y:S04]  /*6350*/  LDG.E R39, desc[UR4][R10.64] ;  /* 0x000000040a277981 */ /* 0x000ea8000c1e1900 */
[----:B-1----:R-:W3:Y:S01]  /*6360*/  LDG.E.64 R30, desc[UR4][R22.64] ;  /* 0x00000004161e7981 */ /* 0x002ee2000c1e1b00 */
        /* <DEDUP_REMOVED lines=23> */
[----:B------:R-:W4:Y:S01]  /*64e0*/  LDG.E.64 R22, desc[UR4][R22.64] ;  /* 0x0000000416167981 */ /* 0x000f22000c1e1b00 */
[----:B------:R-:W-:-:S04]  /*64f0*/  IMAD.WIDE R26, R45, 0x8, R26 ;  /* 0x000000082d1a7825 */ /* 0x000fc800078e021a */
[----:B------:R-:W-:-:S04]  /*6500*/  IMAD.WIDE R24, R45, 0x4, R24 ;  /* 0x000000042d187825 */ /* 0x000fc800078e0218 */
[----:B------:R-:W-:Y:S01]  /*6510*/  IMAD.WIDE R12, R45, 0x8, R12 ;  /* 0x000000082d0c7825 */ /* 0x000fe200078e020c */
[----:B--2---:R-:W4:Y:S02]  /*6520*/  F2F.F64.F32 R4, R10 ;  /* 0x0000000a00047310 */ /* 0x004f240000201800 */
[----:B----4-:R-:W-:-:S07]  /*6530*/  DFMA R4, -R20, R4, R22 ;  /* 0x000000041404722b */ /* 0x010fce0000000116 */
[----:B------:R3:W-:Y:S04]  /*6540*/  STG.E.64 desc[UR4][R26.64], R4 ;  /* 0x000000041a007986 */ /* 0x0007e8000c101b04 */
[----:B------:R-:W2:Y:S04]  /*6550*/  LDG.E R24, desc[UR4][R24.64] ;  /* 0x0000000418187981 */ /* 0x000ea8000c1e1900 */
[----:B------:R-:W4:Y:S01]  /*6560*/  LDG.E.64 R12, desc[UR4][R12.64] ;  /* 0x000000040c0c7981 */ /* 0x000f22000c1e1b00 */
[----:B0-----:R-:W-:Y:S01]  /*6570*/  IMAD.WIDE R2, R45, 0x8, R2 ;  /* 0x000000082d027825 */ /* 0x001fe200078e0202 */
[----:B------:R-:W-:-:S04]  /*6580*/  IADD3 R38, PT, PT, R38, 0x4, RZ ;  /* 0x0000000426267810 */ /* 0x000fc80007ffe0ff */
[----:B------:R-:W-:Y:S01]  /*6590*/  ISETP.NE.AND P0, PT, R38, R15, PT ;  /* 0x0000000f2600720c */ /* 0x000fe20003f05270 */
[----:B--2---:R-:W4:Y:S02]  /*65a0*/  F2F.F64.F32 R6, R24 ;  /* 0x0000001800067310 */ /* 0x004f240000201800 */
[----:B----4-:R-:W-:-:S07]  /*65b0*/  DFMA R6, R20, R6, R12 ;  /* 0x000000061406722b */ /* 0x010fce000000000c */
[----:B------:R3:W-:Y:S03]  /*65c0*/  STG.E.64 desc[UR4][R2.64], R6 ;  /* 0x0000000602007986 */ /* 0x0007e6000c101b04 */
[----:B------:R-:W-:Y:S05]  /*65d0*/  @P0 BRA `(.L_x_99) ;  /* 0xfffffff8004c0947 */ /* 0x000fea000383ffff */
.L_x_96:
[----:B------:R-:W-:Y:S05]  /*65e0*/  BSYNC.RECONVERGENT B2 ;  /* 0x0000000000027941 */ /* 0x000fea0003800200 */
.L_x_95:
[----:B------:R-:W-:-:S04]  /*65f0*/  IADD3 R36, PT, PT, R36, 0x1, RZ ;  /* 0x0000000124247810 */ /* 0x000fc80007ffe0ff */
[----:B------:R-:W-:-:S13]  /*6600*/  ISETP.NE.AND P0, PT, R36, R43, PT ;  /* 0x0000002b2400720c */ /* 0x000fda0003f05270 */
[----:B------:R-:W-:Y:S05]  /*6610*/  @P0 BRA `(.L_x_100) ;  /* 0xfffffff000b00947 */ /* 0x000fea000383ffff */
[----:B------:R-:W-:Y:S05]  /*6620*/  BSYNC.RECONVERGENT B1 ;  /* 0x0000000000017941 */ /* 0x000fea0003800200 */
.L_x_94:
[----:B------:R-:W-:Y:S01]  /*6630*/  IMAD.IADD R0, R14, 0x1, -R19 ;  /* 0x000000010e007824 */ /* 0x000fe200078e0a13 */
[----:B------:R-:W-:-:S04]  /*6640*/  IADD3 R53, PT, PT, R19, 0x1, RZ ;  /* 0x0000000113357810 */ /* 0x000fc80007ffe0ff */
[----:B------:R-:W-:Y:S02]  /*6650*/  LOP3.LUT P1, RZ, R0, 0x1, RZ, 0xc0, !PT ;  /* 0x0000000100ff7812 */ /* 0x000fe4000782c0ff */
[----:B------:R-:W-:-:S11]  /*6660*/  IADD3 R0, PT, PT, -R45, R17, RZ ;  /* 0x000000112d007210 */ /* 0x000fd60007ffe1ff */
.L_x_104:
[----:B------:R-:W-:-:S13]  /*6670*/  ISETP.GT.AND P0, PT, R14, R19, PT ;  /* 0x000000130e00720c */ /* 0x000fda0003f04270 */
[----:B0---4-:R-:W-:Y:S05]  /*6680*/  @!P0 BRA `(.L_x_101) ;  /* 0x00000008006c8947 */ /* 0x011fea0003800000 */
[----:B------:R-:W-:Y:S01]  /*6690*/  ISETP.NE.AND P0, PT, R14, R53, PT ;  /* 0x000000350e00720c */ /* 0x000fe20003f05270 */
[----:B------:R-:W-:Y:S01]  /*66a0*/  IMAD R16, R17, R44, RZ ;  /* 0x0000002c11107224 */ /* 0x000fe200078e02ff */
[----:B------:R-:W-:Y:S01]  /*66b0*/  MOV R57, R19 ;  /* 0x0000001300397202 */ /* 0x000fe20000000f00 */
[----:B------:R-:W-:Y:S10]  /*66c0*/  @!P1 BRA `(.L_x_102) ;  /* 0x0000000000ec9947 */ /* 0x000ff40003800000 */
[----:B--23--:R-:W2:Y:S01]  /*66d0*/  LDC.64 R2, c[0x0][0x3f8] ;  /* 0x0000fe00ff027b82 */ /* 0x00cea20000000a00 */
[----:B------:R-:W-:-:S07]  /*66e0*/  IADD3 R26, PT, PT, R19, R16, RZ ;  /* 0x00000010131a7210 */ /* 0x000fce0007ffe0ff */
[----:B------:R-:W3:Y:S08]  /*66f0*/  LDC.64 R4, c[0x0][0x450] ;  /* 0x00011400ff047b82 */ /* 0x000ef00000000a00 */
[----:B------:R-:W4:Y:S01]  /*6700*/  LDC.64 R10, c[0x0][0x468] ;  /* 0x00011a00ff0a7b82 */ /* 0x000f220000000a00 */
[----:B--2---:R-:W-:-:S07]  /*6710*/  IMAD.WIDE R2, R26, 0x4, R2 ;  /* 0x000000041a027825 */ /* 0x004fce00078e0202 */
[----:B------:R-:W2:Y:S01]  /*6720*/  LDC.64 R22, c[0x0][0x3e0] ;  /* 0x0000f800ff167b82 */ /* 0x000ea20000000a00 */
[----:B------:R-:W4:Y:S01]  /*6730*/  LDG.E R27, desc[UR4][R2.64] ;  /* 0x00000004021b7981 */ /* 0x000f22000c1e1900 */
[----:B---3--:R-:W-:-:S06]  /*6740*/  IMAD.WIDE R4, R26, 0x8, R4 ;  /* 0x000000081a047825 */ /* 0x008fcc00078e0204 */
[----:B01----:R-:W0:Y:S01]  /*6750*/  LDC.64 R12, c[0x0][0x458] ;  /* 0x00011600ff0c7b82 */ /* 0x003e220000000a00 */
[----:B------:R-:W3:Y:S07]  /*6760*/  LDG.E.64 R6, desc[UR4][R4.64] ;  /* 0x0000000404067981 */ /* 0x000eee000c1e1b00 */
[----:B------:R-:W1:Y:S08]  /*6770*/  LDC.64 R30, c[0x0][0x470] ;  /* 0x00011c00ff1e7b82 */ /* 0x000e700000000a00 */
[----:B------:R-:W1:Y:S08]  /*6780*/  LDC.64 R34, c[0x0][0x3e8] ;  /* 0x0000fa00ff227b82 */ /* 0x000e700000000a00 */
[----:B------:R-:W1:Y:S01]  /*6790*/  LDC.64 R32, c[0x0][0x460] ;  /* 0x00011800ff207b82 */ /* 0x000e620000000a00 */
[----:B----4-:R-:W3:Y:S02]  /*67a0*/  F2F.F64.F32 R8, R27 ;  /* 0x0000001b00087310 */ /* 0x010ee40000201800 */
[----:B---3-5:R-:W-:Y:S01]  /*67b0*/  DFMA R24, R20, R8, R6 ;  /* 0x000000081418722b */ /* 0x028fe20000000006 */
[----:B------:R-:W-:-:S04]  /*67c0*/  IMAD.WIDE R8, R26, 0x8, R10 ;  /* 0x000000081a087825 */ /* 0x000fc800078e020a */
[C---:B--2---:R-:W-:Y:S02]  /*67d0*/  IMAD.WIDE R6, R26.reuse, 0x4, R22 ;  /* 0x000000041a067825 */ /* 0x044fe400078e0216 */
[----:B------:R1:W-:Y:S04]  /*67e0*/  STG.E.64 desc[UR4][R8.64], R24 ;  /* 0x0000001808007986 */ /* 0x0003e8000c101b04 */
[----:B------:R-:W2:Y:S01]  /*67f0*/  LDG.E R36, desc[UR4][R6.64] ;  /* 0x0000000406247981 */ /* 0x000ea2000c1e1900 */
[----:B0-----:R-:W-:-:S05]  /*6800*/  IMAD.WIDE R10, R26, 0x8, R12 ;  /* 0x000000081a0a7825 */ /* 0x001fca00078e020c */
[----:B------:R-:W3:Y:S01]  /*6810*/  LDG.E.64 R12, desc[UR4][R10.64] ;  /* 0x000000040a0c7981 */ /* 0x000ee2000c1e1b00 */
[C---:B-1----:R-:W-:Y:S01]  /*6820*/  IMAD.WIDE R24, R26.reuse, 0x8, R32 ;  /* 0x000000081a187825 */ /* 0x042fe200078e0220 */
[----:B--2---:R-:W3:Y:S02]  /*6830*/  F2F.F64.F32 R22, R36 ;  /* 0x0000002400167310 */ /* 0x004ee40000201800 */
[----:B---3--:R-:W-:Y:S01]  /*6840*/  DFMA R28, -R20, R22, R12 ;  /* 0x00000016141c722b */ /* 0x008fe2000000010c */
[----:B------:R-:W-:-:S04]  /*6850*/  IMAD.WIDE R22, R26, 0x8, R30 ;  /* 0x000000081a167825 */ /* 0x000fc800078e021e */
[----:B------:R-:W-:Y:S02]  /*6860*/  IMAD.WIDE R12, R26, 0x4, R34 ;  /* 0x000000041a0c7825 */ /* 0x000fe400078e0222 */
[----:B------:R0:W-:Y:S01]  /*6870*/  STG.E.64 desc[UR4][R22.64], R28 ;  /* 0x0000001c16007986 */ /* 0x0001e2000c101b04 */
[----:B------:R-:W1:Y:S03]  /*6880*/  LDC.64 R34, c[0x0][0x478] ;  /* 0x00011e00ff227b82 */ /* 0x000e660000000a00 */
[----:B------:R-:W2:Y:S04]  /*6890*/  LDG.E R37, desc[UR4][R12.64] ;  /* 0x000000040c257981 */ /* 0x000ea8000c1e1900 */
[----:B------:R-:W3:Y:S01]  /*68a0*/  LDG.E.64 R30, desc[UR4][R24.64] ;  /* 0x00000004181e7981 */ /* 0x000ee2000c1e1b00 */
[----:B------:R-:W-:-:S04]  /*68b0*/  IMAD.WIDE R2, R0, 0x4, R2 ;  /* 0x0000000400027825 */ /* 0x000fc800078e0202 */
[----:B-1----:R-:W-:-:S04]  /*68c0*/  IMAD.WIDE R26, R26, 0x8, R34 ;  /* 0x000000081a1a7825 */ /* 0x002fc800078e0222 */
[----:B------:R-:W-:Y:S01]  /*68d0*/  IMAD.WIDE R4, R0, 0x8, R4 ;  /* 0x0000000800047825 */ /* 0x000fe200078e0204 */
[----:B--2---:R-:W3:Y:S02]  /*68e0*/  F2F.F64.F32 R32, R37 ;  /* 0x0000002500207310 */ /* 0x004ee40000201800 */
[----:B---3--:R-:W-:-:S07]  /*68f0*/  DFMA R30, -R20, R32, R30 ;  /* 0x00000020141e722b */ /* 0x008fce000000011e */
[----:B------:R1:W-:Y:S04]  /*6900*/  STG.E.64 desc[UR4][R26.64], R30 ;  /* 0x0000001e1a007986 */ /* 0x0003e8000c101b04 */
[----:B------:R-:W0:Y:S04]  /*6910*/  LDG.E R32, desc[UR4][R2.64] ;  /* 0x0000000402207981 */ /* 0x000e28000c1e1900 */
[----:B------:R-:W2:Y:S01]  /*6920*/  LDG.E.64 R4, desc[UR4][R4.64] ;  /* 0x0000000404047981 */ /* 0x000ea2000c1e1b00 */
[----:B------:R-:W-:-:S04]  /*6930*/  IMAD.WIDE R8, R0, 0x8, R8 ;  /* 0x0000000800087825 */ /* 0x000fc800078e0208 */
[----:B------:R-:W-:-:S04]  /*6940*/  IMAD.WIDE R6, R0, 0x4, R6 ;  /* 0x0000000400067825 */ /* 0x000fc800078e0206 */
[----:B------:R-:W-:Y:S01]  /*6950*/  IMAD.WIDE R10, R0, 0x8, R10 ;  /* 0x00000008000a7825 */ /* 0x000fe200078e020a */
[----:B0-----:R-:W2:Y:S02]  /*6960*/  F2F.F64.F32 R28, R32 ;  /* 0x00000020001c7310 */ /* 0x001ea40000201800 */
[----:B--2---:R-:W-:-:S07]  /*6970*/  DFMA R28, -R20, R28, R4 ;  /* 0x0000001c141c722b */ /* 0x004fce0000000104 */
[----:B------:R4:W-:Y:S04]  /*6980*/  STG.E.64 desc[UR4][R8.64], R28 ;  /* 0x0000001c08007986 */ /* 0x0009e8000c101b04 */
[----:B------:R-:W2:Y:S04]  /*6990*/  LDG.E R6, desc[UR4][R6.64] ;  /* 0x0000000406067981 */ /* 0x000ea8000c1e1900 */
        /* <DEDUP_REMOVED lines=9> */
[----:B-1----:R-:W-:Y:S01]  /*6a30*/  IMAD.WIDE R26, R0, 0x8, R26 ;  /* 0x00000008001a7825 */ /* 0x002fe200078e021a */
[----:B------:R-:W-:Y:S01]  /*6a40*/  MOV R57, R53 ;  /* 0x0000003500397202 */ /* 0x000fe20000000f00 */
[----:B--2---:R-:W3:Y:S02]  /*6a50*/  F2F.F64.F32 R4, R12 ;  /* 0x0000000c00047310 */ /* 0x004ee40000201800 */
[----:B---3--:R-:W-:-:S07]  /*6a60*/  DFMA R4, R20, R4, R24 ;  /* 0x000000041404722b */ /* 0x008fce0000000018 */
[----:B------:R4:W-:Y:S04]  /*6a70*/  STG.E.64 desc[UR4][R26.64], R4 ;  /* 0x000000041a007986 */ /* 0x0009e8000c101b04 */
.L_x_102:
[----:B------:R-:W-:Y:S05]  /*6a80*/  @!P0 BRA `(.L_x_101) ;  /* 0x00000004006c8947 */ /* 0x000fea0003800000 */
.L_x_103:
[----:B------:R-:W1:Y:S01]  /*6a90*/  LDC.64 R46, c[0x0][0x3f8] ;  /* 0x0000fe00ff2e7b82 */ /* 0x000e620000000a00 */
[----:B0-234-:R-:W-:-:S07]  /*6aa0*/  IADD3 R26, PT, PT, R16, R57, RZ ;  /* 0x00000039101a7210 */ /* 0x01dfce0007ffe0ff */
[----:B0-----:R-:W0:Y:S08]  /*6ab0*/  LDC.64 R40, c[0x0][0x450] ;  /* 0x00011400ff287b82 */ /* 0x001e300000000a00 */
[----:B------:R-:W2:Y:S01]  /*6ac0*/  LDC.64 R38, c[0x0][0x468] ;  /* 0x00011a00ff267b82 */ /* 0x000ea20000000a00 */
[----:B-1----:R-:W-:-:S07]  /*6ad0*/  IMAD.WIDE R46, R26, 0x4, R46 ;  /* 0x000000041a2e7825 */ /* 0x002fce00078e022e */
[----:B------:R-:W1:Y:S01]  /*6ae0*/  LDC.64 R36, c[0x0][0x3e0] ;  /* 0x0000f800ff247b82 */ /* 0x000e620000000a00 */
[----:B------:R-:W3:Y:S01]  /*6af0*/  LDG.E R6, desc[UR4][R46.64] ;  /* 0x000000042e067981 */ /* 0x000ee2000c1e1900 */
[----:B0-----:R-:W-:-:S06]  /*6b00*/  IMAD.WIDE R40, R26, 0x8, R40 ;  /* 0x000000081a287825 */ /* 0x001fcc00078e0228 */
[----:B------:R-:W0:Y:S01]  /*6b10*/  LDC.64 R34, c[0x0][0x458] ;  /* 0x00011600ff227b82 */ /* 0x000e220000000a00 */
[----:B------:R-:W4:Y:S01]  /*6b20*/  LDG.E.64 R2, desc[UR4][R40.64] ;  /* 0x0000000428027981 */ /* 0x000f22000c1e1b00 */
[----:B--2---:R-:W-:-:S06]  /*6b30*/  IMAD.WIDE R38, R26, 0x8, R38 ;  /* 0x000000081a267825 */ /* 0x004fcc00078e0226 */
[----:B------:R-:W2:Y:S01]  /*6b40*/  LDC.64 R32, c[0x0][0x470] ;  /* 0x00011c00ff207b82 */ /* 0x000ea20000000a00 */
[----:B-1----:R-:W-:-:S07]  /*6b50*/  IMAD.WIDE R36, R26, 0x4, R36 ;  /* 0x000000041a247825 */ /* 0x002fce00078e0224 */
[----:B------:R-:W1:Y:S01]  /*6b60*/  LDC.64 R30, c[0x0][0x3e8] ;  /* 0x0000fa00ff1e7b82 */ /* 0x000e620000000a00 */
[----:B0-----:R-:W-:-:S07]  /*6b70*/  IMAD.WIDE R34, R26, 0x8, R34 ;  /* 0x000000081a227825 */ /* 0x001fce00078e0222 */
[----:B------:R-:W0:Y:S08]  /*6b80*/  LDC.64 R28, c[0x0][0x460] ;  /* 0x00011800ff1c7b82 */ /* 0x000e300000000a00 */
[----:B------:R-:W0:Y:S01]  /*6b90*/  LDC.64 R8, c[0x0][0x478] ;  /* 0x00011e00ff087b82 */ /* 0x000e220000000a00 */
[----:B---3--:R-:W4:Y:S02]  /*6ba0*/  F2F.F64.F32 R4, R6 ;  /* 0x0000000600047310 */ /* 0x008f240000201800 */
[----:B----45:R-:W-:-:S07]  /*6bb0*/  DFMA R2, R20, R4, R2 ;  /* 0x000000041402722b */ /* 0x030fce0000000002 */
[----:B------:R3:W-:Y:S04]  /*6bc0*/  STG.E.64 desc[UR4][R38.64], R2 ;  /* 0x0000000226007986 */ /* 0x0007e8000c101b04 */
[----:B------:R-:W4:Y:S04]  /*6bd0*/  LDG.E R10, desc[UR4][R36.64] ;  /* 0x00000004240a7981 */ /* 0x000f28000c1e1900 */
[----:B------:R-:W3:Y:S01]  /*6be0*/  LDG.E.64 R4, desc[UR4][R34.64] ;  /* 0x0000000422047981 */ /* 0x000ee2000c1e1b00 */
[----:B--2---:R-:W-:-:S04]  /*6bf0*/  IMAD.WIDE R32, R26, 0x8, R32 ;  /* 0x000000081a207825 */ /* 0x004fc800078e0220 */
[----:B-1----:R-:W-:-:S04]  /*6c00*/  IMAD.WIDE R30, R26, 0x4, R30 ;  /* 0x000000041a1e7825 */ /* 0x002fc800078e021e */
[----:B0-----:R-:W-:Y:S01]  /*6c10*/  IMAD.WIDE R28, R26, 0x8, R28 ;  /* 0x000000081a1c7825 */ /* 0x001fe200078e021c */
[----:B----4-:R-:W3:Y:S02]  /*6c20*/  F2F.F64.F32 R6, R10 ;  /* 0x0000000a00067310 */ /* 0x010ee40000201800 */
[----:B---3--:R-:W-:-:S07]  /*6c30*/  DFMA R4, -R20, R6, R4 ;  /* 0x000000061404722b */ /* 0x008fce0000000104 */
        /* <DEDUP_REMOVED lines=19> */
[C---:B------:R-:W-:Y:S01]  /*6d70*/  IMAD.WIDE R6, R0.reuse, 0x8, R32 ;  /* 0x0000000800067825 */ /* 0x040fe200078e0220 */
[----:B--2---:R-:W3:Y:S02]  /*6d80*/  F2F.F64.F32 R4, R52 ;  /* 0x0000003400047310 */ /* 0x004ee40000201800 */
[----:B---3--:R-:W-:Y:S01]  /*6d90*/  DFMA R54, R20, R4, R2 ;  /* 0x000000041436722b */ /* 0x008fe20000000002 */
[----:B------:R-:W-:-:S06]  /*6da0*/  IMAD.WIDE R4, R0, 0x4, R30 ;  /* 0x0000000400047825 */ /* 0x000fcc00078e021e */
[----:B------:R1:W-:Y:S04]  /*6db0*/  STG.E.64 desc[UR4][R6.64], R54 ;  /* 0x0000003606007986 */ /* 0x0003e8000c101b04 */
[----:B------:R-:W2:Y:S01]  /*6dc0*/  LDG.E R56, desc[UR4][R4.64] ;  /* 0x0000000404387981 */ /* 0x000ea2000c1e1900 */
[----:B------:R-:W-:-:S05]  /*6dd0*/  IMAD.WIDE R2, R0, 0x8, R28 ;  /* 0x0000000800027825 */ /* 0x000fca00078e021c */
[----:B0-----:R-:W3:Y:S01]  /*6de0*/  LDG.E.64 R48, desc[UR4][R2.64] ;  /* 0x0000000402307981 */ /* 0x001ee2000c1e1b00 */
[----:B--2---:R-:W3:Y:S02]  /*6df0*/  F2F.F64.F32 R50, R56 ;  /* 0x0000003800327310 */ /* 0x004ee40000201800 */
[----:B---3--:R-:W-:Y:S01]  /*6e00*/  DFMA R48, R20, R50, R48 ;  /* 0x000000321430722b */ /* 0x008fe20000000030 */
[----:B------:R-:W-:-:S06]  /*6e10*/  IMAD.WIDE R50, R0, 0x8, R26 ;  /* 0x0000000800327825 */ /* 0x000fcc00078e021a */
[----:B------:R0:W-:Y:S04]  /*6e20*/  STG.E.64 desc[UR4][R50.64], R48 ;  /* 0x0000003032007986 */ /* 0x0001e8000c101b04 */
[----:B------:R-:W1:Y:S04]  /*6e30*/  LDG.E R46, desc[UR4][R46.64+0x4] ;  /* 0x000004042e2e7981 */ /* 0x000e68000c1e1900 */
[----:B------:R-:W2:Y:S01]  /*6e40*/  LDG.E.64 R40, desc[UR4][R40.64+0x8] ;  /* 0x0000080428287981 */ /* 0x000ea2000c1e1b00 */
[----:B-1----:R-:W2:Y:S02]  /*6e50*/  F2F.F64.F32 R54, R46 ;  /* 0x0000002e00367310 */ /* 0x002ea40000201800 */
[----:B--2---:R-:W-:-:S07]  /*6e60*/  DFMA R54, R20, R54, R40 ;  /* 0x000000361436722b */ /* 0x004fce0000000028 */
[----:B------:R0:W-:Y:S04]  /*6e70*/  STG.E.64 desc[UR4][R38.64+0x8], R54 ;  /* 0x0000083626007986 */ /* 0x0001e8000c101b04 */
[----:B------:R-:W2:Y:S04]  /*6e80*/  LDG.E R36, desc[UR4][R36.64+0x4] ;  /* 0x0000040424247981 */ /* 0x000ea8000c1e1900 */
[----:B------:R-:W3:Y:S01]  /*6e90*/  LDG.E.64 R34, desc[UR4][R34.64+0x8] ;  /* 0x0000080422227981 */ /* 0x000ee2000c1e1b00 */
[----:B--2---:R-:W3:Y:S02]  /*6ea0*/  F2F.F64.F32 R58, R36 ;  /* 0x00000024003a7310 */ /* 0x004ee40000201800 */
[----:B---3--:R-:W-:-:S07]  /*6eb0*/  DFMA R58, -R20, R58, R34 ;  /* 0x0000003a143a722b */ /* 0x008fce0000000122 */
        /* <DEDUP_REMOVED lines=14> */
[----:B---3--:R-:W-:-:S07]  /*6fa0*/  DFMA R28, R20, R28, R8 ;  /* 0x0000001c141c722b */ /* 0x008fce0000000008 */
[----:B------:R0:W-:Y:S04]  /*6fb0*/  STG.E.64 desc[UR4][R6.64+0x8], R28 ;  /* 0x0000081c06007986 */ /* 0x0001e8000c101b04 */
[----:B------:R-:W2:Y:S04]  /*6fc0*/  LDG.E R4, desc[UR4][R4.64+0x4] ;  /* 0x0000040404047981 */ /* 0x000ea8000c1e1900 */
[----:B------:R-:W3:Y:S01]  /*6fd0*/  LDG.E.64 R2, desc[UR4][R2.64+0x8] ;  /* 0x0000080402027981 */ /* 0x000ee2000c1e1b00 */
[----:B------:R-:W-:-:S04]  /*6fe0*/  IADD3 R57, PT, PT, R57, 0x2, RZ ;  /* 0x0000000239397810 */ /* 0x000fc80007ffe0ff */
[----:B------:R-:W-:Y:S01]  /*6ff0*/  ISETP.NE.AND P0, PT, R57, R14, PT ;  /* 0x0000000e3900720c */ /* 0x000fe20003f05270 */
[----:B--2---:R-:W3:Y:S02]  /*7000*/  F2F.F64.F32 R22, R4 ;  /* 0x0000000400167310 */ /* 0x004ee40000201800 */
[----:B---3--:R-:W-:-:S07]  /*7010*/  DFMA R22, R20, R22, R2 ;  /* 0x000000161416722b */ /* 0x008fce0000000002 */
[----:B------:R0:W-:Y:S03]  /*7020*/  STG.E.64 desc[UR4][R50.64+0x8], R22 ;  /* 0x0000081632007986 */ /* 0x0001e6000c101b04 */
[----:B------:R-:W-:Y:S05]  /*7030*/  @P0 BRA `(.L_x_103) ;  /* 0xfffffff800940947 */ /* 0x000fea000383ffff */
.L_x_101:
[----:B------:R-:W-:-:S04]  /*7040*/  IADD3 R44, PT, PT, R44, 0x1, RZ ;  /* 0x000000012c2c7810 */ /* 0x000fc80007ffe0ff */
[----:B------:R-:W-:-:S13]  /*7050*/  ISETP.NE.AND P0, PT, R44, R43, PT ;  /* 0x0000002b2c00720c */ /* 0x000fda0003f05270 */
[----:B------:R-:W-:Y:S05]  /*7060*/  @P0 BRA `(.L_x_104) ;  /* 0xfffffff400800947 */ /* 0x000fea000383ffff */
.L_x_93:
[----:B------:R-:W-:Y:S05]  /*7070*/  BSYNC.RECONVERGENT B0 ;  /* 0x0000000000007941 */ /* 0x000fea0003800200 */
.L_x_92:
[----:B------:R-:W-:-:S13]  /*7080*/  ISETP.GE.AND P0, PT, R18, R15, PT ;  /* 0x0000000f1200720c */ /* 0x000fda0003f06270 */
[----:B------:R-:W-:Y:S05]  /*7090*/  @P0 EXIT ;  /* 0x000000000000094d */ /* 0x000fea0003800000 */
[----:B------:R-:W-:Y:S01]  /*70a0*/  IADD3 R0, PT, PT, -R19, R14, RZ ;  /* 0x0000000e13007210 */ /* 0x000fe20007ffe1ff */
[----:B------:R-:W-:Y:S01]  /*70b0*/  BSSY.RECONVERGENT B0, `(.L_x_105) ;  /* 0x00000be000007945 */ /* 0x000fe20003800200 */
[----:B------:R-:W-:Y:S01]  /*70c0*/  IMAD R17, R17, R42, RZ ;  /* 0x0000002a11117224 */ /* 0x000fe200078e02ff */
[----:B--234-:R-:W-:Y:S01]  /*70d0*/  IADD3 R3, PT, PT, R19, 0x1, RZ ;  /* 0x0000000113037810 */ /* 0x01cfe20007ffe0ff */
[----:B------:R-:W2:Y:S01]  /*70e0*/  LDCU.64 UR6, c[0x0][0x3e0] ;  /* 0x00007c00ff0677ac */ /* 0x000ea20008000a00 */
[----:B------:R-:W-:Y:S01]  /*70f0*/  LOP3.LUT P0, RZ, R0, 0x1, RZ, 0xc0, !PT ;  /* 0x0000000100ff7812 */ /* 0x000fe2000780c0ff */
[----:B------:R-:W3:Y:S01]  /*7100*/  LDCU.128 UR8, c[0x0][0x450] ;  /* 0x00008a00ff0877ac */ /* 0x000ee20008000c00 */
[----:B------:R-:W4:Y:S01]  /*7110*/  LDCU.128 UR16, c[0x0][0x460] ;  /* 0x00008c00ff1077ac */ /* 0x000f220008000c00 */
[----:B------:R-:W0:Y:S01]  /*7120*/  LDCU.128 UR20, c[0x0][0x3f0] ;  /* 0x00007e00ff1477ac */ /* 0x000e220008000c00 */
[----:B------:R-:W0:Y:S09]  /*7130*/  LDCU.128 UR12, c[0x0][0x470] ;  /* 0x00008e00ff0c77ac */ /* 0x000e320008000c00 */
.L_x_109:
[----:B------:R-:W-:-:S13]  /*7140*/  ISETP.GT.AND P1, PT, R14, R19, PT ;  /* 0x000000130e00720c */ /* 0x000fda0003f24270 */
[----:B01----:R-:W-:Y:S05]  /*7150*/  @!P1 BRA `(.L_x_106) ;  /* 0x0000000800c09947 */ /* 0x003fea0003800000 */
[----:B------:R-:W-:Y:S01]  /*7160*/  IMAD R0, R45, R18, RZ ;  /* 0x000000122d007224 */ /* 0x000fe200078e02ff */
[----:B------:R-:W-:Y:S01]  /*7170*/  ISETP.NE.AND P1, PT, R14, R3, PT ;  /* 0x000000030e00720c */ /* 0x000fe20003f25270 */
[----:B------:R-:W-:-:S03]  /*7180*/  IMAD.MOV.U32 R9, RZ, RZ, R19 ;  /* 0x000000ffff097224 */ /* 0x000fc600078e0013 */
[----:B------:R-:W-:Y:S01]  /*7190*/  IADD3 R2, PT, PT, R17, R0, RZ ;  /* 0x0000000011027210 */ /* 0x000fe20007ffe0ff */
[----:B------:R-:W-:Y:S08]  /*71a0*/  @!P0 BRA `(.L_x_107) ;  /* 0x0000000000f08947 */ /* 0x000ff00003800000 */
[----:B-1----:R-:W1:Y:S01]  /*71b0*/  LDC.64 R4, c[0x0][0x3e0] ;  /* 0x0000f800ff047b82 */ /* 0x002e620000000a00 */
[----:B0-----:R-:W-:-:S07]  /*71c0*/  IADD3 R23, PT, PT, R19, R0, RZ ;  /* 0x0000000013177210 */ /* 0x001fce0007ffe0ff */
[----:B------:R-:W0:Y:S08]  /*71d0*/  LDC.64 R6, c[0x0][0x450] ;  /* 0x00011400ff067b82 */ /* 0x000e300000000a00 */
[----:B------:R-:W2:Y:S01]  /*71e0*/  LDC.64 R12, c[0x0][0x468] ;  /* 0x00011a00ff0c7b82 */ /* 0x000ea20000000a00 */
[----:B-1----:R-:W-:-:S07]  /*71f0*/  IMAD.WIDE R26, R23, 0x4, R4 ;  /* 0x00000004171a7825 */ /* 0x002fce00078e0204 */
[----:B------:R-:W1:Y:S01]  /*7200*/  LDC.64 R10, c[0x0][0x3f8] ;  /* 0x0000fe00ff0a7b82 */ /* 0x000e620000000a00 */
[----:B------:R3:W4:Y:S01]  /*7210*/  LDG.E R16, desc[UR4][R26.64] ;  /* 0x000000041a107981 */ /* 0x000722000c1e1900 */
[----:B0-----:R-:W-:-:S06]  /*7220*/  IMAD.WIDE R24, R23, 0x8, R6 ;  /* 0x0000000817187825 */ /* 0x001fcc00078e0206 */
[----:B------:R-:W0:Y:S01]  /*7230*/  LDC.64 R8, c[0x0][0x458] ;  /* 0x00011600ff087b82 */ /* 0x000e220000000a00 */
[----:B------:R-:W4:Y:S01]  /*7240*/  LDG.E.64 R24, desc[UR4][R24.64] ;  /* 0x0000000418187981 */ /* 0x000f22000c1e1b00 */
[----:B--2---:R-:W-:-:S06]  /*7250*/  IMAD.WIDE R32, R23, 0x8, R12 ;  /* 0x0000000817207825 */ /* 0x004fcc00078e020c */
[----:B---3--:R-:W2:Y:S01]  /*7260*/  LDC.64 R26, c[0x0][0x3f0] ;  /* 0x0000fc00ff1a7b82 */ /* 0x008ea20000000a00 */
[----:B-1----:R-:W-:-:S04]  /*7270*/  IMAD.WIDE R36, R23, 0x4, R10 ;  /* 0x0000000417247825 */ /* 0x002fc800078e020a */
[C---:B0-----:R-:W-:Y:S01]  /*7280*/  IMAD.WIDE R34, R23.reuse, 0x8, R8 ;  /* 0x0000000817227825 */ /* 0x041fe200078e0208 */
[----:B----4-:R-:W0:Y:S02]  /*7290*/  F2F.F64.F32 R28, R16 ;  /* 0x00000010001c7310 */ /* 0x010e240000201800 */
[----:B0----5:R-:W-:Y:S01]  /*72a0*/  DFMA R30, -R20, R28, R24 ;  /* 0x0000001c141e722b */ /* 0x021fe20000000118 */
[----:B------:R-:W0:Y:S06]  /*72b0*/  LDC.64 R28, c[0x0][0x470] ;  /* 0x00011c00ff1c7b82 */ /* 0x000e2c0000000a00 */
[----:B------:R1:W-:Y:S02]  /*72c0*/  STG.E.64 desc[UR4][R32.64], R30 ;  /* 0x0000001e20007986 */ /* 0x0003e4000c101b04 */
[----:B------:R-:W3:Y:S02]  /*72d0*/  LDC.64 R24, c[0x0][0x460] ;  /* 0x00011800ff187b82 */ /* 0x000ee40000000a00 */
[----:B------:R3:W4:Y:S04]  /*72e0*/  LDG.E R22, desc[UR4][R36.64] ;  /* 0x0000000424167981 */ /* 0x000728000c1e1900 */
[----:B------:R-:W4:Y:S01]  /*72f0*/  LDG.E.64 R34, desc[UR4][R34.64] ;  /* 0x0000000422227981 */ /* 0x000f22000c1e1b00 */
[C---:B--2---:R-:W-:Y:S01]  /*7300*/  IMAD.WIDE R42, R23.reuse, 0x4, R26 ;  /* 0x00000004172a7825 */ /* 0x044fe200078e021a */
[----:B-1----:R-:W1:Y:S03]  /*7310*/  LDC.64 R30, c[0x0][0x478] ;  /* 0x00011e00ff1e7b82 */ /* 0x002e660000000a00 */
[----:B0-----:R-:W-:-:S04]  /*7320*/  IMAD.WIDE R40, R23, 0x8, R28 ;  /* 0x0000000817287825 */ /* 0x001fc800078e021c */
[----:B---3--:R-:W-:Y:S01]  /*7330*/  IMAD.WIDE R36, R23, 0x8, R24 ;  /* 0x0000000817247825 */ /* 0x008fe200078e0218 */
[----:B----4-:R-:W0:Y:S02]  /*7340*/  F2F.F64.F32 R38, R22 ;  /* 0x0000001600267310 */ /* 0x010e240000201800 */
[----:B0-----:R-:W-:-:S07]  /*7350*/  DFMA R38, -R20, R38, R34 ;  /* 0x000000261426722b */ /* 0x001fce0000000122 */
[----:B------:R0:W-:Y:S04]  /*7360*/  STG.E.64 desc[UR4][R40.64], R38 ;  /* 0x0000002628007986 */ /* 0x0001e8000c101b04 */
[----:B------:R-:W2:Y:S04]  /*7370*/  LDG.E R42, desc[UR4][R42.64] ;  /* 0x000000042a2a7981 */ /* 0x000ea8000c1e1900 */
[----:B------:R-:W3:Y:S01]  /*7380*/  LDG.E.64 R36, desc[UR4][R36.64] ;  /* 0x0000000424247981 */ /* 0x000ee2000c1e1b00 */
[----:B------:R-:W-:Y:S01]  /*7390*/  IADD3 R33, PT, PT, R19, R2, RZ ;  /* 0x0000000213217210 */ /* 0x000fe20007ffe0ff */
[----:B-1----:R-:W-:-:S04]  /*73a0*/  IMAD.WIDE R22, R23, 0x8, R30 ;  /* 0x0000000817167825 */ /* 0x002fc800078e021e */
        /* <DEDUP_REMOVED lines=23> */
[----:B------:R-:W-:Y:S01]  /*7520*/  IMAD.WIDE R30, R33, 0x8, R30 ;  /* 0x00000008211e7825 */ /* 0x000fe200078e021e */
[----:B------:R-:W-:Y:S01]  /*7530*/  MOV R9, R3 ;  /* 0x0000000300097202 */ /* 0x000fe20000000f00 */
[----:B--2---:R-:W3:Y:S02]  /*7540*/  F2F.F64.F32 R6, R26 ;  /* 0x0000001a00067310 */ /* 0x004ee40000201800 */
[----:B---3--:R-:W-:-:S07]  /*7550*/  DFMA R6, -R20, R6, R24 ;  /* 0x000000061406722b */ /* 0x008fce0000000118 */
[----:B------:R0:W-:Y:S04]  /*7560*/  STG.E.64 desc[UR4][R30.64], R6 ;  /* 0x000000061e007986 */ /* 0x0001e8000c101b04 */
.L_x_107:
[----:B------:R-:W-:Y:S05]  /*7570*/  @!P1 BRA `(.L_x_106) ;  /* 0x0000000400b89947 */ /* 0x000fea0003800000 */
[-C--:B0-----:R-:W-:Y:S02]  /*7580*/  IADD3 R51, PT, PT, R2, R9.reuse, RZ ;  /* 0x0000000902337210 */ /* 0x081fe40007ffe0ff */
[-C--:B------:R-:W-:Y:S02]  /*7590*/  IADD3 R0, PT, PT, R0, R9.reuse, RZ ;  /* 0x0000000900007210 */ /* 0x080fe40007ffe0ff */
[----:B------:R-:W-:-:S07]  /*75a0*/  IADD3 R2, PT, PT, -R14, R9, RZ ;  /* 0x000000090e027210 */ /* 0x000fce0007ffe1ff */
.L_x_108:
[----:B------:R-:W-:Y:S01]  /*75b0*/  HFMA2 R10, -RZ, RZ, 0, 2.384185791015625e-07 ;  /* 0x00000004ff0a7431 */ /* 0x000fe200000001ff */
[----:B------:R-:W-:Y:S01]  /*75c0*/  MOV R11, 0x0 ;  /* 0x00000000000b7802 */ /* 0x000fe20000000f00 */
[----:B------:R-:W-:Y:S02]  /*75d0*/  HFMA2 R8, -RZ, RZ, 0, 4.76837158203125e-07 ;  /* 0x00000008ff087431 */ /* 0x000fe400000001ff */
[----:B------:R-:W-:Y:S01]  /*75e0*/  IMAD.MOV.U32 R9, RZ, RZ, 0x0 ;  /* 0x00000000ff097424 */ /* 0x000fe200078e00ff */
[----:B------:R-:W0:Y:S01]  /*75f0*/  LDC.64 R42, c[0x0][0x450] ;  /* 0x00011400ff2a7b82 */ /* 0x000e220000000a00 */
[----:B------:R-:W-:-:S07]  /*7600*/  IMAD.WIDE R10, R0, 0x4, R10 ;  /* 0x00000004000a7825 */ /* 0x000fce00078e020a */
[----:B------:R-:W0:Y:S01]  /*7610*/  LDC.64 R46, c[0x0][0x3f8] ;  /* 0x0000fe00ff2e7b82 */ /* 0x000e220000000a00 */
[----:B------:R-:W-:Y:S01]  /*7620*/  IMAD.WIDE R8, R0, 0x8, R8 ;  /* 0x0000000800087825 */ /* 0x000fe200078e0208 */
[----:B-12---:R-:W-:-:S04]  /*7630*/  IADD3 R4, P1, PT, R10, UR6, RZ ;  /* 0x000000060a047c10 */ /* 0x006fc8000ff3e0ff */
[----:B------:R-:W-:Y:S02]  /*7640*/  IADD3.X R5, PT, PT, R11, UR7, RZ, P1, !PT ;  /* 0x000000070b057c10 */ /* 0x000fe40008ffe4ff */
[----:B------:R-:W1:Y:S03]  /*7650*/  LDC.64 R48, c[0x0][0x3f0] ;  /* 0x0000fc00ff307b82 */ /* 0x000e660000000a00 */
[----:B------:R-:W2:Y:S01]  /*7660*/  LDG.E R16, desc[UR4][R4.64+-0x4] ;  /* 0xfffffc0404107981 */ /* 0x000ea2000c1e1900 */
[----:B---3--:R-:W-:-:S04]  /*7670*/  IADD3 R6, P1, PT, R8, UR8, RZ ;  /* 0x0000000808067c10 */ /* 0x008fc8000ff3e0ff */
[----:B------:R-:W-:-:S05]  /*7680*/  IADD3.X R7, PT, PT, R9, UR9, RZ, P1, !PT ;  /* 0x0000000909077c10 */ /* 0x000fca0008ffe4ff */
[----:B------:R-:W3:Y:S01]  /*7690*/  LDG.E.64 R12, desc[UR4][R6.64+-0x8] ;  /* 0xfffff804060c7981 */ /* 0x000ee2000c1e1b00 */
[----:B----4-:R-:W-:Y:S02]  /*76a0*/  IADD3 R38, P1, PT, R8, UR18, RZ ;  /* 0x0000001208267c10 */ /* 0x010fe4000ff3e0ff */
[----:B------:R-:W-:Y:S02]  /*76b0*/  IADD3 R36, P2, PT, R10, UR22, RZ ;  /* 0x000000160a247c10 */ /* 0x000fe4000ff5e0ff */
[----:B------:R-:W-:Y:S02]  /*76c0*/  IADD3.X R39, PT, PT, R9, UR19, RZ, P1, !PT ;  /* 0x0000001309277c10 */ /* 0x000fe40008ffe4ff */
[----:B------:R-:W-:Y:S02]  /*76d0*/  IADD3.X R37, PT, PT, R11, UR23, RZ, P2, !PT ;  /* 0x000000170b257c10 */ /* 0x000fe400097fe4ff */
[----:B------:R-:W-:-:S04]  /*76e0*/  IADD3 R34, P1, PT, R8, UR10, RZ ;  /* 0x0000000a08227c10 */ /* 0x000fc8000ff3e0ff */
[----:B------:R-:W-:Y:S01]  /*76f0*/  IADD3.X R35, PT, PT, R9, UR11, RZ, P1, !PT ;  /* 0x0000000b09237c10 */ /* 0x000fe20008ffe4ff */
[----:B--2---:R-:W3:Y:S02]  /*7700*/  F2F.F64.F32 R22, R16 ;  /* 0x0000001000167310 */ /* 0x004ee40000201800 */
[----:B---3-5:R-:W-:-:S07]  /*7710*/  DFMA R12, -R20, R22, R12 ;  /* 0x00000016140c722b */ /* 0x028fce000000010c */
[----:B------:R2:W-:Y:S04]  /*7720*/  STG.E.64 desc[UR4][R38.64+-0x8], R12 ;  /* 0xfffff80c26007986 */ /* 0x0005e8000c101b04 */
[----:B------:R-:W3:Y:S04]  /*7730*/  LDG.E R24, desc[UR4][R36.64+-0x4] ;  /* 0xfffffc0424187981 */ /* 0x000ee8000c1e1900 */
[----:B------:R-:W4:Y:S01]  /*7740*/  LDG.E.64 R22, desc[UR4][R34.64+-0x8] ;  /* 0xfffff80422167981 */ /* 0x000f22000c1e1b00 */
[----:B------:R-:W-:Y:S02]  /*7750*/  IADD3 R32, P1, PT, R8, UR12, RZ ;  /* 0x0000000c08207c10 */ /* 0x000fe4000ff3e0ff */
[----:B------:R-:W-:-:S02]  /*7760*/  IADD3 R30, P2, PT, R10, UR20, RZ ;  /* 0x000000140a1e7c10 */ /* 0x000fc4000ff5e0ff */
[----:B------:R-:W-:Y:S02]  /*7770*/  IADD3.X R33, PT, PT, R9, UR13, RZ, P1, !PT ;  /* 0x0000000d09217c10 */ /* 0x000fe40008ffe4ff */
[----:B------:R-:W-:Y:S02]  /*7780*/  IADD3.X R31, PT, PT, R11, UR21, RZ, P2, !PT ;  /* 0x000000150b1f7c10 */ /* 0x000fe400097fe4ff */
[----:B------:R-:W-:-:S04]  /*7790*/  IADD3 R28, P1, PT, R8, UR16, RZ ;  /* 0x00000010081c7c10 */ /* 0x000fc8000ff3e0ff */
[----:B------:R-:W-:Y:S01]  /*77a0*/  IADD3.X R29, PT, PT, R9, UR17, RZ, P1, !PT ;  /* 0x00000011091d7c10 */ /* 0x000fe20008ffe4ff */
[----:B---3--:R-:W4:Y:S02]  /*77b0*/  F2F.F64.F32 R24, R24 ;  /* 0x0000001800187310 */ /* 0x008f240000201800 */
[----:B----4-:R-:W-:Y:S01]  /*77c0*/  DFMA R22, -R20, R24, R22 ;  /* 0x000000181416722b */ /* 0x010fe20000000116 */
[----:B------:R-:W3:Y:S06]  /*77d0*/  LDC.64 R24, c[0x0][0x3e0] ;  /* 0x0000f800ff187b82 */ /* 0x000eec0000000a00 */
[----:B------:R0:W-:Y:S04]  /*77e0*/  STG.E.64 desc[UR4][R32.64+-0x8], R22 ;  /* 0xfffff81620007986 */ /* 0x0001e8000c101b04 */
[----:B--2---:R-:W2:Y:S04]  /*77f0*/  LDG.E R12, desc[UR4][R30.64+-0x4] ;  /* 0xfffffc041e0c7981 */ /* 0x004ea8000c1e1900 */
[----:B------:R-:W4:Y:S01]  /*7800*/  LDG.E.64 R10, desc[UR4][R28.64+-0x8] ;  /* 0xfffff8041c0a7981 */ /* 0x000f22000c1e1b00 */
[----:B------:R-:W-:-:S04]  /*7810*/  IADD3 R26, P1, PT, R8, UR14, RZ ;  /* 0x0000000e081a7c10 */ /* 0x000fc8000ff3e0ff */
[----:B------:R-:W-:Y:S01]  /*7820*/  IADD3.X R27, PT, PT, R9, UR15, RZ, P1, !PT ;  /* 0x0000000f091b7c10 */ /* 0x000fe20008ffe4ff */
[C---:B---3--:R-:W-:Y:S01]  /*7830*/  IMAD.WIDE R24, R51.reuse, 0x4, R24 ;  /* 0x0000000433187825 */ /* 0x048fe200078e0218 */
[----:B------:R-:W3:Y:S03]  /*7840*/  LDC.64 R8, c[0x0][0x458] ;  /* 0x00011600ff087b82 */ /* 0x000ee60000000a00 */
[----:B0-----:R-:W-:-:S05]  /*7850*/  IMAD.WIDE R22, R51, 0x8, R42 ;  /* 0x0000000833167825 */ /* 0x001fca00078e022a */
[----:B------:R-:W0:Y:S01]  /*7860*/  LDC.64 R42, c[0x0][0x468] ;  /* 0x00011a00ff2a7b82 */ /* 0x000e220000000a00 */
[----:B--2---:R-:W4:Y:S02]  /*7870*/  F2F.F64.F32 R12, R12 ;  /* 0x0000000c000c7310 */ /* 0x004f240000201800 */
[----:B----4-:R-:W-:-:S07]  /*7880*/  DFMA R40, R20, R12, R10 ;  /* 0x0000000c1428722b */ /* 0x010fce000000000a */
[----:B------:R2:W-:Y:S04]  /*7890*/  STG.E.64 desc[UR4][R26.64+-0x8], R40 ;  /* 0xfffff8281a007986 */ /* 0x0005e8000c101b04 */
[----:B------:R-:W4:Y:S04]  /*78a0*/  LDG.E R16, desc[UR4][R24.64] ;  /* 0x0000000418107981 */ /* 0x000f28000c1e1900 */
[----:B------:R-:W4:Y:S01]  /*78b0*/  LDG.E.64 R10, desc[UR4][R22.64] ;  /* 0x00000004160a7981 */ /* 0x000f22000c1e1b00 */
[C---:B---3--:R-:W-:Y:S01]  /*78c0*/  IMAD.WIDE R8, R51.reuse, 0x8, R8 ;  /* 0x0000000833087825 */ /* 0x048fe200078e0208 */
[----:B--2---:R-:W2:Y:S01]  /*78d0*/  LDC.64 R40, c[0x0][0x470] ;  /* 0x00011c00ff287b82 */ /* 0x004ea20000000a00 */
[----:B----4-:R-:W3:Y:S02]  /*78e0*/  F2F.F64.F32 R12, R16 ;  /* 0x00000010000c7310 */ /* 0x010ee40000201800 */
[----:B---3--:R-:W-:Y:S01]  /*78f0*/  DFMA R52, R20, R12, R10 ;  /* 0x0000000c1434722b */ /* 0x008fe2000000000a */
[----:B0-----:R-:W-:-:S04]  /*7900*/  IMAD.WIDE R12, R51, 0x8, R42 ;  /* 0x00000008330c7825 */ /* 0x001fc800078e022a */
[C---:B------:R-:W-:Y:S02]  /*7910*/  IMAD.WIDE R10, R51.reuse, 0x4, R46 ;  /* 0x00000004330a7825 */ /* 0x040fe400078e022e */
[----:B------:R0:W-:Y:S04]  /*7920*/  STG.E.64 desc[UR4][R12.64], R52 ;  /* 0x000000340c007986 */ /* 0x0001e8000c101b04 */
[----:B------:R-:W3:Y:S04]  /*7930*/  LDG.E R44, desc[UR4][R10.64] ;  /* 0x000000040a2c7981 */ /* 0x000ee8000c1e1900 */
[----:B------:R-:W4:Y:S01]  /*7940*/  LDG.E.64 R42, desc[UR4][R8.64] ;  /* 0x00000004082a7981 */ /* 0x000f22000c1e1b00 */
[----:B--2---:R-:W-:-:S04]  /*7950*/  IMAD.WIDE R40, R51, 0x8, R40 ;  /* 0x0000000833287825 */ /* 0x004fc800078e0228 */
[C---:B-1----:R-:W-:Y:S01]  /*7960*/  IMAD.WIDE R48, R51.reuse, 0x4, R48 ;  /* 0x0000000433307825 */ /* 0x042fe200078e0230 */
[----:B---3--:R-:W4:Y:S02]  /*7970*/  F2F.F64.F32 R46, R44 ;  /* 0x0000002c002e7310 */ /* 0x008f240000201800 */
[----:B----4-:R-:W-:Y:S01]  /*7980*/  DFMA R42, R20, R46, R42 ;  /* 0x0000002e142a722b */ /* 0x010fe2000000002a */
[----:B------:R-:W1:Y:S06]  /*7990*/  LDC.64 R46, c[0x0][0x460] ;  /* 0x00011800ff2e7b82 */ /* 0x000e6c0000000a00 */
[----:B------:R2:W-:Y:S04]  /*79a0*/  STG.E.64 desc[UR4][R40.64], R42 ;  /* 0x0000002a28007986 */ /* 0x0005e8000c101b04 */
[----:B------:R-:W0:Y:S01]  /*79b0*/  LDG.E R16, desc[UR4][R48.64] ;  /* 0x0000000430107981 */ /* 0x000e22000c1e1900 */
[----:B-1----:R-:W-:-:S05]  /*79c0*/  IMAD.WIDE R46, R51, 0x8, R46 ;  /* 0x00000008332e7825 */ /* 0x002fca00078e022e */
[----:B------:R-:W3:Y:S01]  /*79d0*/  LDG.E.64 R54, desc[UR4][R46.64] ;  /* 0x000000042e367981 */ /* 0x000ee2000c1e1b00 */
[----:B0-----:R-:W3:Y:S02]  /*79e0*/  F2F.F64.F32 R52, R16 ;  /* 0x0000001000347310 */ /* 0x001ee40000201800 */
[----:B---3--:R-:W-:Y:S01]  /*79f0*/  DFMA R54, -R20, R52, R54 ;  /* 0x000000341436722b */ /* 0x008fe20000000136 */
[----:B------:R-:W0:Y:S02]  /*7a00*/  LDC.64 R52, c[0x0][0x478] ;  /* 0x00011e00ff347b82 */ /* 0x000e240000000a00 */
[----:B0-----:R-:W-:-:S05]  /*7a10*/  IMAD.WIDE R52, R51, 0x8, R52 ;  /* 0x0000000833347825 */ /* 0x001fca00078e0234 */
[----:B------:R-:W-:Y:S04]  /*7a20*/  STG.E.64 desc[UR4][R52.64], R54 ;  /* 0x0000003634007986 */ /* 0x000fe8000c101b04 */
[----:B------:R-:W2:Y:S04]  /*7a30*/  LDG.E R44, desc[UR4][R4.64] ;  /* 0x00000004042c7981 */ /* 0x000ea8000c1e1900 */
[----:B------:R-:W3:Y:S01]  /*7a40*/  LDG.E.64 R6, desc[UR4][R6.64] ;  /* 0x0000000406067981 */ /* 0x000ee2000c1e1b00 */
[----:B--2---:R-:W3:Y:S02]  /*7a50*/  F2F.F64.F32 R42, R44 ;  /* 0x0000002c002a7310 */ /* 0x004ee40000201800 */
[----:B---3--:R-:W-:-:S07]  /*7a60*/  DFMA R42, -R20, R42, R6 ;  /* 0x0000002a142a722b */ /* 0x008fce0000000106 */
        /* <DEDUP_REMOVED lines=9> */
[----:B---3--:R-:W-:-:S07]  /*7b00*/  DFMA R4, R20, R4, R28 ;  /* 0x000000041404722b */ /* 0x008fce000000001c */
        /* <DEDUP_REMOVED lines=11> */
[----:B------:R-:W0:Y:S04]  /*7bc0*/  LDG.E R48, desc[UR4][R48.64+0x4] ;  /* 0x0000040430307981 */ /* 0x000e28000c1e1900 */
[----:B------:R-:W2:Y:S01]  /*7bd0*/  LDG.E.64 R46, desc[UR4][R46.64+0x8] ;  /* 0x000008042e2e7981 */ /* 0x000ea2000c1e1b00 */
[----:B------:R-:W-:Y:S02]  /*7be0*/  IADD3 R2, PT, PT, R2, 0x2, RZ ;  /* 0x0000000202027810 */ /* 0x000fe40007ffe0ff */
[----:B------:R-:W-:-:S02]  /*7bf0*/  IADD3 R0, PT, PT, R0, 0x2, RZ ;  /* 0x0000000200007810 */ /* 0x000fc40007ffe0ff */
[----:B------:R-:W-:Y:S02]  /*7c00*/  ISETP.NE.AND P1, PT, R2, RZ, PT ;  /* 0x000000ff0200720c */ /* 0x000fe40003f25270 */
[----:B------:R-:W-:Y:S01]  /*7c10*/  IADD3 R51, PT, PT, R51, 0x2, RZ ;  /* 0x0000000233337810 */ /* 0x000fe20007ffe0ff */
[----:B0-----:R-:W2:Y:S02]  /*7c20*/  F2F.F64.F32 R4, R48 ;  /* 0x0000003000047310 */ /* 0x001ea40000201800 */
[----:B--2---:R-:W-:-:S07]  /*7c30*/  DFMA R4, -R20, R4, R46 ;  /* 0x000000041404722b */ /* 0x004fce000000012e */
[----:B------:R1:W-:Y:S01]  /*7c40*/  STG.E.64 desc[UR4][R52.64+0x8], R4 ;  /* 0x0000080434007986 */ /* 0x0003e2000c101b04 */
[----:B------:R-:W-:Y:S05]  /*7c50*/  @P1 BRA `(.L_x_108) ;  /* 0xfffffff800541947 */ /* 0x000fea000383ffff */
.L_x_106:
[----:B------:R-:W-:-:S04]  /*7c60*/  IADD3 R18, PT, PT, R18, 0x1, RZ ;  /* 0x0000000112127810 */ /* 0x000fc80007ffe0ff */
[----:B------:R-:W-:-:S13]  /*7c70*/  ISETP.NE.AND P1, PT, R18, R15, PT ;  /* 0x0000000f1200720c */ /* 0x000fda0003f25270 */
[----:B------:R-:W-:Y:S05]  /*7c80*/  @P1 BRA `(.L_x_109) ;  /* 0xfffffff4002c1947 */ /* 0x000fea000383ffff */
[----:B0-234-:R-:W-:Y:S05]  /*7c90*/  BSYNC.RECONVERGENT B0 ;  /* 0x0000000000007941 */ /* 0x01dfea0003800200 */
.L_x_105:
[----:B------:R-:W-:Y:S05]  /*7ca0*/  EXIT ;  /* 0x000000000000794d */ /* 0x000fea0003800000 */
        .weak           $__internal_0_$__cuda_sm20_div_rn_f64_full
        .type           $__internal_0_$__cuda_sm20_div_rn_f64_full,@function
        .size           $__internal_0_$__cuda_sm20_div_rn_f64_full,(.L_x_347 - $__internal_0_$__cuda_sm20_div_rn_f64_full)
$__internal_0_$__cuda_sm20_div_rn_f64_full:
[----:B------:R-:W-:Y:S01]  /*7cb0*/  MOV R31, R35 ;  /* 0x00000023001f7202 */ /* 0x000fe20000000f00 */
[----:B------:R-:W-:Y:S01]  /*7cc0*/  BSSY.RECONVERGENT B2, `(.L_x_110) ;  /* 0x000005a000027945 */ /* 0x000fe20003800200 */
[----:B------:R-:W-:Y:S02]  /*7cd0*/  FSETP.GEU.AND P3, PT, |R5|, 1.469367938527859385e-39, PT ;  /* 0x001000000500780b */ /* 0x000fe40003f6e200 */
[----:B------:R-:W-:Y:S02]  /*7ce0*/  FSETP.GEU.AND P5, PT, |R31|, 1.469367938527859385e-39, PT ;  /* 0x001000001f00780b */ /* 0x000fe40003fae200 */
[----:B------:R-:W-:Y:S02]  /*7cf0*/  MOV R30, R34 ;  /* 0x00000022001e7202 */ /* 0x000fe40000000f00 */
[----:B------:R-:W-:Y:S02]  /*7d00*/  LOP3.LUT R34, R5, 0x800fffff, RZ, 0xc0, !PT ;  /* 0x800fffff05227812 */ /* 0x000fe400078ec0ff */
[----:B------:R-:W-:-:S02]  /*7d10*/  MOV R32, R6 ;  /* 0x0000000600207202 */ /* 0x000fc40000000f00 */
[----:B------:R-:W-:Y:S02]  /*7d20*/  MOV R33, R5 ;  /* 0x0000000500217202 */ /* 0x000fe40000000f00 */
[----:B------:R-:W-:Y:S02]  /*7d30*/  LOP3.LUT R35, R34, 0x3ff00000, RZ, 0xfc, !PT ;  /* 0x3ff0000022237812 */ /* 0x000fe400078efcff */
[----:B------:R-:W-:Y:S02]  /*7d40*/  LOP3.LUT R2, R31, 0x7ff00000, RZ, 0xc0, !PT ;  /* 0x7ff000001f027812 */ /* 0x000fe400078ec0ff */
[----:B------:R-:W-:Y:S02]  /*7d50*/  @!P5 LOP3.LUT R37, R33, 0x7ff00000, RZ, 0xc0, !PT ;  /* 0x7ff000002125d812 */ /* 0x000fe400078ec0ff */
[----:B------:R-:W-:Y:S01]  /*7d60*/  MOV R34, R6 ;  /* 0x0000000600227202 */ /* 0x000fe20000000f00 */
[----:B------:R-:W-:Y:S01]  /*7d70*/  @!P3 DMUL R34, R32, 8.98846567431157953865e+307 ;  /* 0x7fe000002022b828 */ /* 0x000fe20000000000 */
[----:B------:R-:W-:-:S02]  /*7d80*/  @!P5 ISETP.GE.U32.AND P6, PT, R2, R37, PT ;  /* 0x000000250200d20c */ /* 0x000fc40003fc6070 */
[----:B------:R-:W-:Y:S02]  /*7d90*/  MOV R0, 0x1ca00000 ;  /* 0x1ca0000000007802 */ /* 0x000fe40000000f00 */
[----:B------:R-:W-:Y:S01]  /*7da0*/  LOP3.LUT R47, R5, 0x7ff00000, RZ, 0xc0, !PT ;  /* 0x7ff00000052f7812 */ /* 0x000fe200078ec0ff */
[----:B------:R-:W0:Y:S01]  /*7db0*/  MUFU.RCP64H R41, R35 ;  /* 0x0000002300297308 */ /* 0x000e220000001800 */
[----:B------:R-:W-:Y:S02]  /*7dc0*/  @!P5 SEL R37, R0, 0x63400000, !P6 ;  /* 0x634000000025d807 */ /* 0x000fe40007000000 */
[----:B------:R-:W-:Y:S02]  /*7dd0*/  ISETP.GE.U32.AND P4, PT, R2, R47, PT ;  /* 0x0000002f0200720c */ /* 0x000fe40003f86070 */
[----:B------:R-:W-:Y:S02]  /*7de0*/  @!P5 LOP3.LUT R36, R37, 0x80000000, R31, 0xf8, !PT ;  /* 0x800000002524d812 */ /* 0x000fe400078ef81f */
[----:B------:R-:W-:-:S02]  /*7df0*/  SEL R37, R0, 0x63400000, !P4 ;  /* 0x6340000000257807 */ /* 0x000fc40006000000 */
[----:B------:R-:W-:Y:S01]  /*7e00*/  @!P5 LOP3.LUT R55, R36, 0x100000, RZ, 0xfc, !PT ;  /* 0x001000002437d812 */ /* 0x000fe200078efcff */
[----:B------:R-:W-:Y:S01]  /*7e10*/  IMAD.MOV.U32 R36, RZ, RZ, R30 ;  /* 0x000000ffff247224 */ /* 0x000fe200078e001e */
[----:B------:R-:W-:Y:S02]  /*7e20*/  LOP3.LUT R37, R37, 0x800fffff, R31, 0xf8, !PT ;  /* 0x800fffff25257812 */ /* 0x000fe400078ef81f */
[----:B------:R-:W-:Y:S02]  /*7e30*/  @!P5 MOV R54, RZ ;  /* 0x000000ff0036d202 */ /* 0x000fe40000000f00 */
[----:B------:R-:W-:Y:S02]  /*7e40*/  MOV R40, 0x1 ;  /* 0x0000000100287802 */ /* 0x000fe40000000f00 */
[----:B------:R-:W-:Y:S02]  /*7e50*/  MOV R49, R2 ;  /* 0x0000000200317202 */ /* 0x000fe40000000f00 */
[----:B------:R-:W-:Y:S01]  /*7e60*/  @!P5 DFMA R36, R36, 2, -R54 ;  /* 0x400000002424d82b */ /* 0x000fe20000000836 */
[----:B------:R-:W-:Y:S01]  /*7e70*/  @!P3 LOP3.LUT R47, R35, 0x7ff00000, RZ, 0xc0, !PT ;  /* 0x7ff00000232fb812 */ /* 0x000fe200078ec0ff */
[----:B0-----:R-:W-:-:S08]  /*7e80*/  DFMA R54, R40, -R34, 1 ;  /* 0x3ff000002836742b */ /* 0x001fd00000000822 */
[----:B------:R-:W-:Y:S01]  /*7e90*/  DFMA R54, R54, R54, R54 ;  /* 0x000000363636722b */ /* 0x000fe20000000036 */
[----:B------:R-:W-:-:S04]  /*7ea0*/  @!P5 LOP3.LUT R49, R37, 0x7ff00000, RZ, 0xc0, !PT ;  /* 0x7ff000002531d812 */ /* 0x000fc800078ec0ff */
[----:B------:R-:W-:-:S03]  /*7eb0*/  IADD3 R50, PT, PT, R49, -0x1, RZ ;  /* 0xffffffff31327810 */ /* 0x000fc60007ffe0ff */
[----:B------:R-:W-:Y:S01]  /*7ec0*/  DFMA R40, R40, R54, R40 ;  /* 0x000000362828722b */ /* 0x000fe20000000028 */
[----:B------:R-:W-:Y:S02]  /*7ed0*/  ISETP.GT.U32.AND P3, PT, R50, 0x7feffffe, PT ;  /* 0x7feffffe3200780c */ /* 0x000fe40003f64070 */
[----:B------:R-:W-:-:S04]  /*7ee0*/  IADD3 R50, PT, PT, R47, -0x1, RZ ;  /* 0xffffffff2f327810 */ /* 0x000fc80007ffe0ff */
[----:B------:R-:W-:Y:S01]  /*7ef0*/  ISETP.GT.U32.OR P3, PT, R50, 0x7feffffe, P3 ;  /* 0x7feffffe3200780c */ /* 0x000fe20001f64470 */
[----:B------:R-:W-:-:S08]  /*7f00*/  DFMA R56, R40, -R34, 1 ;  /* 0x3ff000002838742b */ /* 0x000fd00000000822 */
[----:B------:R-:W-:-:S08]  /*7f10*/  DFMA R56, R40, R56, R40 ;  /* 0x000000382838722b */ /* 0x000fd00000000028 */
[----:B------:R-:W-:-:S08]  /*7f20*/  DMUL R54, R56, R36 ;  /* 0x0000002438367228 */ /* 0x000fd00000000000 */
[----:B------:R-:W-:-:S08]  /*7f30*/  DFMA R40, R54, -R34, R36 ;  /* 0x800000223628722b */ /* 0x000fd00000000024 */
[----:B------:R-:W-:Y:S01]  /*7f40*/  DFMA R40, R56, R40, R54 ;  /* 0x000000283828722b */ /* 0x000fe20000000036 */
[----:B------:R-:W-:Y:S10]  /*7f50*/  @P3 BRA `(.L_x_111) ;  /* 0x00000000006c3947 */ /* 0x000ff40003800000 */
[----:B------:R-:W-:Y:S02]  /*7f60*/  LOP3.LUT R31, R33, 0x7ff00000, RZ, 0xc0, !PT ;  /* 0x7ff00000211f7812 */ /* 0x000fe400078ec0ff */
[----:B------:R-:W-:Y:S02]  /*7f70*/  MOV R30, RZ ;  /* 0x000000ff001e7202 */ /* 0x000fe40000000f00 */
[CC--:B------:R-:W-:Y:S02]  /*7f80*/  ISETP.GE.U32.AND P3, PT, R2.reuse, R31.reuse, PT ;  /* 0x0000001f0200720c */ /* 0x0c0fe40003f66070 */
[----:B------:R-:W-:Y:S02]  /*7f90*/  VIADDMNMX R2, R2, -R31, 0xb9600000, !PT ;  /* 0xb960000002027446 */ /* 0x000fe4000780091f */
[----:B------:R-:W-:Y:S02]  /*7fa0*/  SEL R31, R0, 0x63400000, !P3 ;  /* 0x63400000001f7807 */ /* 0x000fe40005800000 */
[----:B------:R-:W-:-:S04]  /*7fb0*/  VIMNMX R2, PT, PT, R2, 0x46a00000, PT ;  /* 0x46a0000002027848 */ /* 0x000fc80003fe0100 */
[----:B------:R-:W-:-:S04]  /*7fc0*/  IADD3 R2, PT, PT, -R31, R2, RZ ;  /* 0x000000021f027210 */ /* 0x000fc80007ffe1ff */
[----:B------:R-:W-:-:S06]  /*7fd0*/  IADD3 R31, PT, PT, R2, 0x7fe00000, RZ ;  /* 0x7fe00000021f7810 */ /* 0x000fcc0007ffe0ff */
[----:B------:R-:W-:-:S10]  /*7fe0*/  DMUL R54, R40, R30 ;  /* 0x0000001e28367228 */ /* 0x000fd40000000000 */
[----:B------:R-:W-:-:S13]  /*7ff0*/  FSETP.GTU.AND P3, PT, |R55|, 1.469367938527859385e-39, PT ;  /* 0x001000003700780b */ /* 0x000fda0003f6c200 */
[----:B------:R-:W-:Y:S05]  /*8000*/  @P3 BRA `(.L_x_112) ;  /* 0x0000000000943947 */ /* 0x000fea0003800000 */
[----:B------:R-:W-:Y:S01]  /*8010*/  DFMA R36, R40, -R34, R36 ;  /* 0x800000222824722b */ /* 0x000fe20000000024 */
[----:B------:R-:W-:-:S09]  /*8020*/  MOV R32, RZ ;  /* 0x000000ff00207202 */ /* 0x000fd20000000f00 */
[C---:B------:R-:W-:Y:S02]  /*8030*/  FSETP.NEU.AND P3, PT, R37.reuse, RZ, PT ;  /* 0x000000ff2500720b */ /* 0x040fe40003f6d000 */
[----:B------:R-:W-:-:S04]  /*8040*/  LOP3.LUT R0, R37, 0x80000000, R33, 0x48, !PT ;  /* 0x8000000025007812 */ /* 0x000fc800078e4821 */
[----:B------:R-:W-:-:S07]  /*8050*/  LOP3.LUT R33, R0, R31, RZ, 0xfc, !PT ;  /* 0x0000001f00217212 */ /* 0x000fce00078efcff */
[----:B------:R-:W-:Y:S05]  /*8060*/  @!P3 BRA `(.L_x_112) ;  /* 0x00000000007cb947 */ /* 0x000fea0003800000 */
[----:B------:R-:W-:Y:S01]  /*8070*/  IADD3 R31, PT, PT, -R2, RZ, RZ ;  /* 0x000000ff021f7210 */ /* 0x000fe20007ffe1ff */
[----:B------:R-:W-:-:S06]  /*8080*/  IMAD.MOV.U32 R30, RZ, RZ, RZ ;  /* 0x000000ffff1e7224 */ /* 0x000fcc00078e00ff */
[----:B------:R-:W-:Y:S02]  /*8090*/  DFMA R30, R54, -R30, R40 ;  /* 0x8000001e361e722b */ /* 0x000fe40000000028 */
[----:B------:R-:W-:-:S04]  /*80a0*/  DMUL.RP R40, R40, R32 ;  /* 0x0000002028287228 */ /* 0x000fc80000008000 */
[----:B------:R-:W-:-:S04]  /*80b0*/  IADD3 R30, PT, PT, -R2, -0x43300000, RZ ;  /* 0xbcd00000021e7810 */ /* 0x000fc80007ffe1ff */
[----:B------:R-:W-:Y:S02]  /*80c0*/  FSETP.NEU.AND P3, PT, |R31|, R30, PT ;  /* 0x0000001e1f00720b */ /* 0x000fe40003f6d200 */
[----:B------:R-:W-:Y:S02]  /*80d0*/  LOP3.LUT R31, R41, R0, RZ, 0x3c, !PT ;  /* 0x00000000291f7212 */ /* 0x000fe400078e3cff */
[----:B------:R-:W-:Y:S02]  /*80e0*/  FSEL R54, R40, R54, !P3 ;  /* 0x0000003628367208 */ /* 0x000fe40005800000 */
[----:B------:R-:W-:Y:S01]  /*80f0*/  FSEL R55, R31, R55, !P3 ;  /* 0x000000371f377208 */ /* 0x000fe20005800000 */
[----:B------:R-:W-:Y:S06]  /*8100*/  BRA `(.L_x_112) ;  /* 0x0000000000547947 */ /* 0x000fec0003800000 */
.L_x_111:
[----:B------:R-:W-:-:S14]  /*8110*/  DSETP.NAN.AND P3, PT, R30, R30, PT ;  /* 0x0000001e1e00722a */ /* 0x000fdc0003f68000 */
[----:B------:R-:W-:Y:S05]  /*8120*/  @P3 BRA `(.L_x_113) ;  /* 0x0000000000443947 */ /* 0x000fea0003800000 */
[----:B------:R-:W-:-:S14]  /*8130*/  DSETP.NAN.AND P3, PT, R32, R32, PT ;  /* 0x000000202000722a */ /* 0x000fdc0003f68000 */
[----:B------:R-:W-:Y:S05]  /*8140*/  @P3 BRA `(.L_x_114) ;  /* 0x0000000000303947 */ /* 0x000fea0003800000 */
[----:B------:R-:W-:Y:S02]  /*8150*/  ISETP.NE.AND P3, PT, R49, R47, PT ;  /* 0x0000002f3100720c */ /* 0x000fe40003f65270 */
[----:B------:R-:W-:Y:S02]  /*8160*/  MOV R54, 0x0 ;  /* 0x0000000000367802 */ /* 0x000fe40000000f00 */
[----:B------:R-:W-:-:S09]  /*8170*/  MOV R55, 0xfff80000 ;  /* 0xfff8000000377802 */ /* 0x000fd20000000f00 */
[----:B------:R-:W-:Y:S05]  /*8180*/  @!P3 BRA `(.L_x_112) ;  /* 0x000000000034b947 */ /* 0x000fea0003800000 */
[----:B------:R-:W-:Y:S02]  /*8190*/  ISETP.NE.AND P3, PT, R49, 0x7ff00000, PT ;  /* 0x7ff000003100780c */ /* 0x000fe40003f65270 */
[----:B------:R-:W-:Y:S02]  /*81a0*/  LOP3.LUT R55, R31, 0x80000000, R33, 0x48, !PT ;  /* 0x800000001f377812 */ /* 0x000fe400078e4821 */
[----:B------:R-:W-:-:S13]  /*81b0*/  ISETP.EQ.OR P3, PT, R47, RZ, !P3 ;  /* 0x000000ff2f00720c */ /* 0x000fda0005f62670 */
[----:B------:R-:W-:Y:S02]  /*81c0*/  @P3 LOP3.LUT R0, R55, 0x7ff00000, RZ, 0xfc, !PT ;  /* 0x7ff0000037003812 */ /* 0x000fe400078efcff */
[----:B------:R-:W-:Y:S02]  /*81d0*/  @!P3 MOV R54, RZ ;  /* 0x000000ff0036b202 */ /* 0x000fe40000000f00 */
[----:B------:R-:W-:Y:S02]  /*81e0*/  @P3 MOV R54, RZ ;  /* 0x000000ff00363202 */ /* 0x000fe40000000f00 */
[----:B------:R-:W-:Y:S01]  /*81f0*/  @P3 MOV R55, R0 ;  /* 0x0000000000373202 */ /* 0x000fe20000000f00 */
[----:B------:R-:W-:Y:S06]  /*8200*/  BRA `(.L_x_112) ;  /* 0x0000000000147947 */ /* 0x000fec0003800000 */
.L_x_114:
[----:B------:R-:W-:Y:S02]  /*8210*/  LOP3.LUT R55, R33, 0x80000, RZ, 0xfc, !PT ;  /* 0x0008000021377812 */ /* 0x000fe400078efcff */
[----:B------:R-:W-:Y:S01]  /*8220*/  MOV R54, R32 ;  /* 0x0000002000367202 */ /* 0x000fe20000000f00 */
[----:B------:R-:W-:Y:S06]  /*8230*/  BRA `(.L_x_112) ;  /* 0x0000000000087947 */ /* 0x000fec0003800000 */
.L_x_113:
[----:B------:R-:W-:Y:S02]  /*8240*/  LOP3.LUT R55, R31, 0x80000, RZ, 0xfc, !PT ;  /* 0x000800001f377812 */ /* 0x000fe400078efcff */
[----:B------:R-:W-:-:S07]  /*8250*/  MOV R54, R30 ;  /* 0x0000001e00367202 */ /* 0x000fce0000000f00 */
.L_x_112:
[----:B------:R-:W-:Y:S05]  /*8260*/  BSYNC.RECONVERGENT B2 ;  /* 0x0000000000027941 */ /* 0x000fea0003800200 */
.L_x_110:
[----:B------:R-:W-:Y:S01]  /*8270*/  HFMA2 R49, -RZ, RZ, 0, 0 ;  /* 0x00000000ff317431 */ /* 0x000fe200000001ff */
[----:B------:R-:W-:Y:S02]  /*8280*/  MOV R2, R54 ;  /* 0x0000003600027202 */ /* 0x000fe40000000f00 */
[----:B------:R-:W-:Y:S01]  /*8290*/  MOV R33, R55 ;  /* 0x0000003700217202 */ /* 0x000fe20000000f00 */
[----:B------:R-:W-:Y:S06]  /*82a0*/  RET.REL.NODEC R48 `(_Z8update_dPKiiidddddPKdS2_S2_S2_PfS3_S3_S3_S3_S3_S3_S3_S3_S3_S3_S3_S3_S3_PdS4_S4_S4_S4_S4_S4_) ;  /* 0xffffff7c30547950 */ /* 0x000fec0003c3ffff */
.L_x_115:
[----:B------:R-:W-:-:S00]  /*82b0*/  BRA `(.L_x_115) ;  /* 0xfffffffc00fc7947 */ /* 0x000fc0000383ffff */
[----:B------:R-:W-:-:S00]  /*82c0*/  NOP ;  /* 0x0000000000007918 */ /* 0x000fc00000000000 */
        /* <DEDUP_REMOVED lines=11> */
.L_x_347:


//--------------------- .text._Z12calculateL_dPKidPKdS2_S2_PfS3_S3_S3_S3_S3_S3_S3_S3_S3_S3_S3_S3_S3_Pd --------------------------
	.section	.text._Z12calculateL_dPKidPKdS2_S2_PfS3_S3_S3_S3_S3_S3_S3_S3_S3_S3_S3_S3_S3_Pd,"ax",@progbits
	.align	128
        .global         _Z12calculateL_dPKidPKdS2_S2_PfS3_S3_S3_S3_S3_S3_S3_S3_S3_S3_S3_S3_S3_Pd
        .type           _Z12calculateL_dPKidPKdS2_S2_PfS3_S3_S3_S3_S3_S3_S3_S3_S3_S3_S3_S3_S3_Pd,@function
        .size           _Z12calculateL_dPKidPKdS2_S2_PfS3_S3_S3_S3_S3_S3_S3_S3_S3_S3_S3_S3_S3_Pd,(.L_x_349 - _Z12calculateL_dPKidPKdS2_S2_PfS3_S3_S3_S3_S3_S3_S3_S3_S3_S3_S3_S3_S3_Pd)
        .other          _Z12calculateL_dPKidPKdS2_S2_PfS3_S3_S3_S3_S3_S3_S3_S3_S3_S3_S3_S3_S3_Pd,@"STO_CUDA_ENTRY STV_DEFAULT"
_Z12calculateL_dPKidPKdS2_S2_PfS3_S3_S3_S3_S3_S3_S3_S3_S3_S3_S3_S3_S3_Pd:
.text._Z12calculateL_dPKidPKdS2_S2_PfS3_S3_S3_S3_S3_S3_S3_S3_S3_S3_S3_S3_S3_Pd:
[----:B------:R-:W-:Y:S08]  /*0000*/  LDC R1, c[0x0][0x37c] ;  /* 0x0000df00ff017b82 */ /* 0x000ff00000000800 */
[----:B------:R-:W0:Y:S01]  /*0010*/  LDC.64 R14, c[0x0][0x380] ;  /* 0x0000e000ff0e7b82 */ /* 0x000e220000000a00 */
[----:B------:R-:W0:Y:S02]  /*0020*/  LDCU.64 UR4, c[0x0][0x358] ;  /* 0x00006b00ff0477ac */ /* 0x000e240008000a00 */
[----:B0-----:R-:W2:Y:S04]  /*0030*/  LDG.E R3, desc[UR4][R14.64+0xc] ;  /* 0x00000c040e037981 */ /* 0x001ea8000c1e1900 */
[----:B------:R-:W3:Y:S04]  /*0040*/  LDG.E R8, desc[UR4][R14.64] ;  /* 0x000000040e087981 */ /* 0x000ee8000c1e1900 */
[----:B------:R-:W4:Y:S04]  /*0050*/  LDG.E R5, desc[UR4][R14.64+0x1c] ;  /* 0x00001c040e057981 */ /* 0x000f28000c1e1900 */
[----:B------:R-:W5:Y:S04]  /*0060*/  LDG.E R0, desc[UR4][R14.64+0x18] ;  /* 0x000018040e007981 */ /* 0x000f68000c1e1900 */
[----:B------:R-:W5:Y:S01]  /*0070*/  LDG.E R4, desc[UR4][R14.64+0x20] ;  /* 0x000020040e047981 */ /* 0x000f62000c1e1900 */
[----:B------:R-:W4:Y:S01]  /*0080*/  S2UR UR6, SR_CTAID.Z ;  /* 0x00000000000679c3 */ /* 0x000f220000002700 */
[----:B------:R-:W-:Y:S01]  /*0090*/  BSSY.RECONVERGENT B1, `(.L_x_116) ;  /* 0x0000483000017945 */ /* 0x000fe20003800200 */
[----:B------:R-:W-:Y:S01]  /*00a0*/  CS2R R38, SRZ ;  /* 0x0000000000267805 */ /* 0x000fe2000001ff00 */
[----:B------:R-:W2:Y:S01]  /*00b0*/  S2R R6, SR_TID.X ;  /* 0x0000000000067919 */ /* 0x000ea20000002100 */
[----:B------:R-:W-:-:S02]  /*00c0*/  CS2R R36, SRZ ;  /* 0x0000000000247805 */ /* 0x000fc4000001ff00 */
[----:B------:R-:W-:Y:S01]  /*00d0*/  CS2R R34, SRZ ;  /* 0x0000000000227805 */ /* 0x000fe2000001ff00 */
[----:B------:R-:W4:Y:S01]  /*00e0*/  S2R R10, SR_TID.Y ;  /* 0x00000000000a7919 */ /* 0x000f220000002200 */
[----:B--2---:R-:W-:-:S05]  /*00f0*/  IMAD R7, R3, R6, RZ ;  /* 0x0000000603077224 */ /* 0x004fca00078e02ff */
[----:B---3--:R-:W-:Y:S01]  /*0100*/  VIADDMNMX R2, R7, R3, R8, PT ;  /* 0x0000000307027246 */ /* 0x008fe20003800108 */
[----:B----4-:R-:W-:-:S03]  /*0110*/  IMAD R3, R5, UR6, R10 ;  /* 0x0000000605037c24 */ /* 0x010fc6000f8e020a */
[----:B------:R-:W-:Y:S01]  /*0120*/  ISETP.GE.AND P0, PT, R7, R2, PT ;  /* 0x000000020700720c */ /* 0x000fe20003f06270 */
[C---:B-----5:R-:W-:Y:S02]  /*0130*/  IMAD R5, R0.reuse, R5, RZ ;  /* 0x0000000500057224 */ /* 0x060fe400078e02ff */
[----:B------:R-:W-:Y:S02]  /*0140*/  IMAD R3, R0, R3, R6 ;  /* 0x0000000300037224 */ /* 0x000fe400078e0206 */
[----:B------:R-:W-:-:S08]  /*0150*/  IMAD R4, R4, R5, RZ ;  /* 0x0000000504047224 */ /* 0x000fd000078e02ff */
[----:B------:R-:W-:Y:S05]  /*0160*/  @P0 BRA `(.L_x_117) ;  /* 0x0000004400d40947 */ /* 0x000fea0003800000 */
[----:B------:R-:W2:Y:S04]  /*0170*/  LDG.E R11, desc[UR4][R14.64+0x10] ;  /* 0x000010040e0b7981 */ /* 0x000ea8000c1e1900 */
[----:B------:R-:W3:Y:S04]  /*0180*/  LDG.E R12, desc[UR4][R14.64+0x14] ;  /* 0x000014040e0c7981 */ /* 0x000ee8000c1e1900 */
[----:B------:R-:W4:Y:S04]  /*0190*/  LDG.E R5, desc[UR4][R14.64+0x4] ;  /* 0x000004040e057981 */ /* 0x000f28000c1e1900 */
[----:B------:R-:W5:Y:S01]  /*01a0*/  LDG.E R6, desc[UR4][R14.64+0x8] ;  /* 0x000008040e067981 */ /* 0x000f62000c1e1900 */
[----:B------:R-:W-:Y:S01]  /*01b0*/  VIADD R8, R8, 0xffffffff ;  /* 0xffffffff08087836 */ /* 0x000fe20000000000 */
[----:B------:R-:W-:-:S02]  /*01c0*/  CS2R R34, SRZ ;  /* 0x0000000000227805 */ /* 0x000fc4000001ff00 */
[----:B------:R-:W-:Y:S02]  /*01d0*/  CS2R R36, SRZ ;  /* 0x0000000000247805 */ /* 0x000fe4000001ff00 */
[----:B------:R-:W-:Y:S01]  /*01e0*/  CS2R R38, SRZ ;  /* 0x0000000000267805 */ /* 0x000fe2000001ff00 */
[----:B--2---:R-:W-:Y:S02]  /*01f0*/  IMAD R10, R11, R10, RZ ;  /* 0x0000000a0b0a7224 */ /* 0x004fe400078e02ff */
[----:B---3--:R-:W-:-:S03]  /*0200*/  IMAD R9, R12, UR6, RZ ;  /* 0x000000060c097c24 */ /* 0x008fc6000f8e02ff */
[----:B----4-:R-:W-:Y:S02]  /*0210*/  VIADDMNMX R11, R10, R11, R5, PT ;  /* 0x0000000b0a0b7246 */ /* 0x010fe40003800105 */
[----:B-----5:R-:W-:-:S07]  /*0220*/  VIADDMNMX R12, R9, R12, R6, PT ;  /* 0x0000000c090c7246 */ /* 0x020fce0003800106 */
.L_x_203:
[----:B------:R-:W-:Y:S01]  /*0230*/  ISETP.GE.AND P0, PT, R10, R11, PT ;  /* 0x0000000b0a00720c */ /* 0x000fe20003f06270 */
[----:B------:R-:W-:-:S12]  /*0240*/  BSSY.RECONVERGENT B0, `(.L_x_118) ;  /* 0x0000464000007945 */ /* 0x000fd80003800200 */
[----:B------:R-:W-:Y:S05]  /*0250*/  @P0 BRA `(.L_x_119) ;  /* 0x0000004400880947 */ /* 0x000fea0003800000 */
[----:B------:R-:W-:Y:S01]  /*0260*/  ISETP.GE.AND P0, PT, R7, R8, PT ;  /* 0x000000080700720c */ /* 0x000fe20003f06270 */
[----:B------:R-:W-:-:S03]  /*0270*/  IMAD.MOV.U32 R14, RZ, RZ, R10 ;  /* 0x000000ffff0e7224 */ /* 0x000fc600078e000a */
[----:B------:R-:W-:-:S13]  /*0280*/  ISETP.GT.AND P0, PT, R7, RZ, !P0 ;  /* 0x000000ff0700720c */ /* 0x000fda0004704270 */
.L_x_202:
[----:B------:R-:W-:-:S13]  /*0290*/  ISETP.GE.AND P1, PT, R9, R12, PT ;  /* 0x0000000c0900720c */ /* 0x000fda0003f26270 */
[----:B------:R-:W-:Y:S05]  /*02a0*/  @P1 BRA `(.L_x_120) ;  /* 0x0000004400681947 */ /* 0x000fea0003800000 */
[----:B------:R-:W-:Y:S01]  /*02b0*/  VIADD R13, R5, 0xffffffff ;  /* 0xffffffff050d7836 */ /* 0x000fe20000000000 */
[----:B------:R-:W-:Y:S01]  /*02c0*/  IADD3 R15, PT, PT, R7, 0x2, RZ ;  /* 0x00000002070f7810 */ /* 0x000fe20007ffe0ff */
[----:B------:R-:W-:Y:S02]  /*02d0*/  IMAD R0, R5, R6, RZ ;  /* 0x0000000605007224 */ /* 0x000fe400078e02ff */
[----:B------:R-:W-:Y:S01]  /*02e0*/  IMAD.IADD R54, R9, 0x1, -R6 ;  /* 0x0000000109367824 */ /* 0x000fe200078e0a06 */
[----:B------:R-:W-:Y:S01]  /*02f0*/  ISETP.GE.AND P1, PT, R14, R13, PT ;  /* 0x0000000d0e00720c */ /* 0x000fe20003f26270 */
[----:B------:R-:W-:Y:S02]  /*0300*/  IMAD R13, R0, R7, RZ ;  /* 0x00000007000d7224 */ /* 0x000fe400078e02ff */
[----:B------:R-:W-:Y:S01]  /*0310*/  IMAD R55, R5, R15, R14 ;  /* 0x0000000f05377224 */ /* 0x000fe200078e020e */
[----:B------:R-:W-:Y:S01]  /*0320*/  ISETP.GT.AND P1, PT, R14, RZ, !P1 ;  /* 0x000000ff0e00720c */ /* 0x000fe20004f24270 */
[----:B------:R-:W-:-:S02]  /*0330*/  IMAD R56, R6, R14, R13 ;  /* 0x0000000e06387224 */ /* 0x000fc400078e020d */
[C---:B------:R-:W-:Y:S02]  /*0340*/  VIADD R13, R9.reuse, 0x1 ;  /* 0x00000001090d7836 */ /* 0x040fe40000000000 */
[C---:B------:R-:W-:Y:S01]  /*0350*/  IMAD.IADD R15, R9.reuse, 0x1, -R12 ;  /* 0x00000001090f7824 */ /* 0x040fe200078e0a0c */
[----:B------:R-:W-:Y:S01]  /*0360*/  IADD3 R56, PT, PT, R9, R56, RZ ;  /* 0x0000003809387210 */ /* 0x000fe20007ffe0ff */
[----:B------:R-:W-:-:S07]  /*0370*/  IMAD R55, R6, R55, R9 ;  /* 0x0000003706377224 */ /* 0x000fce00078e0209 */
.L_x_201:
[----:B------:R-:W0:Y:S08]  /*0380*/  LDC.64 R32, c[0x0][0x398] ;  /* 0x0000e600ff207b82 */ /* 0x000e300000000a00 */
[----:B------:R-:W1:Y:S08]  /*0390*/  LDC.64 R28, c[0x0][0x390] ;  /* 0x0000e400ff1c7b82 */ /* 0x000e700000000a00 */
[----:B------:R-:W2:Y:S01]  /*03a0*/  LDC.64 R24, c[0x0][0x3a0] ;  /* 0x0000e800ff187b82 */ /* 0x000ea20000000a00 */
[----:B0-----:R-:W-:-:S05]  /*03b0*/  IMAD.WIDE R32, R56, 0x8, R32 ;  /* 0x0000000838207825 */ /* 0x001fca00078e0220 */
[----:B------:R-:W3:Y:S01]  /*03c0*/  LDG.E.64 R30, desc[UR4][R32.64] ;  /* 0x00000004201e7981 */ /* 0x000ee2000c1e1b00 */
[----:B-1----:R-:W-:-:S05]  /*03d0*/  IMAD.WIDE R28, R56, 0x8, R28 ;  /* 0x00000008381c7825 */ /* 0x002fca00078e021c */
[----:B------:R-:W4:Y:S01]  /*03e0*/  LDG.E.64 R26, desc[UR4][R28.64] ;  /* 0x000000041c1a7981 */ /* 0x000f22000c1e1b00 */
[----:B--2---:R-:W-:-:S05]  /*03f0*/  IMAD.WIDE R24, R56, 0x8, R24 ;  /* 0x0000000838187825 */ /* 0x004fca00078e0218 */
[----:B------:R-:W2:Y:S01]  /*0400*/  LDG.E.64 R22, desc[UR4][R24.64] ;  /* 0x0000000418167981 */ /* 0x000ea2000c1e1b00 */
[----:B------:R-:W0:Y:S01]  /*0410*/  LDC R42, c[0x0][0x388] ;  /* 0x0000e200ff2a7b82 */ /* 0x000e220000000800 */
[----:B------:R-:W-:Y:S07]  /*0420*/  BSSY.RECONVERGENT B3, `(.L_x_121) ;  /* 0x000006b000037945 */ /* 0x000fee0003800200 */
[----:B------:R-:W1:Y:S01]  /*0430*/  LDC R43, c[0x0][0x38c] ;  /* 0x0000e300ff2b7b82 */ /* 0x000e620000000800 */
[----:B---3--:R-:W-:-:S08]  /*0440*/  DMUL R16, R30, R30 ;  /* 0x0000001e1e107228 */ /* 0x008fd00000000000 */
[----:B----4-:R-:W-:-:S08]  /*0450*/  DFMA R16, R26, R26, R16 ;  /* 0x0000001a1a10722b */ /* 0x010fd00000000010 */
[----:B--2---:R-:W-:Y:S01]  /*0460*/  DFMA R20, R22, R22, R16 ;  /* 0x000000161614722b */ /* 0x004fe20000000010 */
[----:B01----:R-:W-:Y:S10]  /*0470*/  @!P1 BRA `(.L_x_122) ;  /* 0x00000000007c9947 */ /* 0x003ff40003800000 */
[----:B------:R-:W-:Y:S01]  /*0480*/  IMAD.WIDE R16, R6, 0x8, RZ ;  /* 0x0000000806107825 */ /* 0x000fe200078e02ff */
[----:B------:R-:W0:Y:S02]  /*0490*/  LDCU UR7, c[0x0][0x38c] ;  /* 0x00007180ff0777ac */ /* 0x000e240008000800 */
[CC--:B------:R-:W-:Y:S02]  /*04a0*/  IADD3 R46, P2, PT, R24.reuse, R16.reuse, RZ ;  /* 0x00000010182e7210 */ /* 0x0c0fe40007f5e0ff */
[----:B------:R-:W-:-:S03]  /*04b0*/  IADD3 R48, P3, PT, R24, -R16, RZ ;  /* 0x8000001018307210 */ /* 0x000fc60007f7e0ff */
[C-C-:B------:R-:W-:Y:S02]  /*04c0*/  IMAD.X R47, R25.reuse, 0x1, R17.reuse, P2 ;  /* 0x00000001192f7824 */ /* 0x140fe400010e0611 */
[----:B------:R-:W-:Y:S02]  /*04d0*/  IMAD.X R49, R25, 0x1, ~R17, P3 ;  /* 0x0000000119317824 */ /* 0x000fe400018e0e11 */
[----:B------:R-:W1:Y:S02]  /*04e0*/  LDC.64 R16, c[0x0][0x388] ;  /* 0x0000e200ff107b82 */ /* 0x000e640000000a00 */
[----:B------:R-:W2:Y:S04]  /*04f0*/  LDG.E.64 R46, desc[UR4][R46.64] ;  /* 0x000000042e2e7981 */ /* 0x000ea8000c1e1b00 */
[----:B------:R-:W2:Y:S01]  /*0500*/  LDG.E.64 R44, desc[UR4][R48.64] ;  /* 0x00000004302c7981 */ /* 0x000ea2000c1e1b00 */
[----:B0-----:R-:W1:Y:S01]  /*0510*/  MUFU.RCP64H R19, UR7 ;  /* 0x0000000700137d08 */ /* 0x001e620008001800 */
[----:B------:R-:W-:Y:S01]  /*0520*/  IMAD.MOV.U32 R18, RZ, RZ, 0x1 ;  /* 0x00000001ff127424 */ /* 0x000fe200078e00ff */
[----:B------:R-:W-:Y:S05]  /*0530*/  BSSY.RECONVERGENT B4, `(.L_x_123) ;  /* 0x0000012000047945 */ /* 0x000fea0003800200 */
[----:B-1----:R-:W-:-:S08]  /*0540*/  DFMA R40, R18, -R16, 1 ;  /* 0x3ff000001228742b */ /* 0x002fd00000000810 */
[----:B------:R-:W-:-:S08]  /*0550*/  DFMA R40, R40, R40, R40 ;  /* 0x000000282828722b */ /* 0x000fd00000000028 */
[----:B------:R-:W-:-:S08]  /*0560*/  DFMA R18, R18, R40, R18 ;  /* 0x000000281212722b */ /* 0x000fd00000000012 */
[----:B------:R-:W-:-:S08]  /*0570*/  DFMA R40, R18, -R16, 1 ;  /* 0x3ff000001228742b */ /* 0x000fd00000000810 */
[----:B------:R-:W-:Y:S02]  /*0580*/  DFMA R40, R18, R40, R18 ;  /* 0x000000281228722b */ /* 0x000fe40000000012 */
[----:B--2---:R-:W-:-:S08]  /*0590*/  DADD R44, R46, -R44 ;  /* 0x000000002e2c7229 */ /* 0x004fd0000000082c */
[----:B------:R-:W-:Y:S02]  /*05a0*/  DMUL R18, R44, R40 ;  /* 0x000000282c127228 */ /* 0x000fe40000000000 */
[----:B------:R-:W-:-:S06]  /*05b0*/  FSETP.GEU.AND P3, PT, |R45|, 6.5827683646048100446e-37, PT ;  /* 0x036000002d00780b */ /* 0x000fcc0003f6e200 */
[----:B------:R-:W-:-:S08]  /*05c0*/  DFMA R16, R18, -R16, R44 ;  /* 0x800000101210722b */ /* 0x000fd0000000002c */
[----:B------:R-:W-:-:S10]  /*05d0*/  DFMA R16, R40, R16, R18 ;  /* 0x000000102810722b */ /* 0x000fd40000000012 */
[----:B------:R-:W-:-:S05]  /*05e0*/  FFMA R0, RZ, UR7, R17 ;  /* 0x00000007ff007c23 */ /* 0x000fca0008000011 */
[----:B------:R-:W-:-:S13]  /*05f0*/  FSETP.GT.AND P2, PT, |R0|, 1.469367938527859385e-39, PT ;  /* 0x001000000000780b */ /* 0x000fda0003f44200 */
[----:B------:R-:W-:Y:S05]  /*0600*/  @P2 BRA P3, `(.L_x_124) ;  /* 0x0000000000102947 */ /* 0x000fea0001800000 */
[----:B------:R-:W-:-:S07]  /*0610*/  MOV R0, 0x630 ;  /* 0x0000063000007802 */ /* 0x000fce0000000f00 */
[----:B------:R-:W-:Y:S05]  /*0620*/  CALL.REL.NOINC `($__internal_2_$__cuda_sm20_div_rn_f64_full) ;  /* 0x0000004400707944 */ /* 0x000fea0003c00000 */
[----:B------:R-:W-:Y:S01]  /*0630*/  MOV R16, R48 ;  /* 0x0000003000107202 */ /* 0x000fe20000000f00 */
[----:B------:R-:W-:-:S07]  /*0640*/  IMAD.MOV.U32 R17, RZ, RZ, R49 ;  /* 0x000000ffff117224 */ /* 0x000fce00078e0031 */
.L_x_124:
[----:B------:R-:W-:Y:S05]  /*0650*/  BSYNC.RECONVERGENT B4 ;  /* 0x0000000000047941 */ /* 0x000fea0003800200 */
.L_x_123:
[----:B------:R-:W-:Y:S05]  /*0660*/  BRA `(.L_x_125) ;  /* 0x0000000400187947 */ /* 0x000fea0003800000 */
.L_x_122:
[----:B------:R-:W-:-:S13]  /*0670*/  ISETP.NE.AND P2, PT, R14, RZ, PT ;  /* 0x000000ff0e00720c */ /* 0x000fda0003f45270 */
[----:B------:R-:W-:Y:S05]  /*0680*/  @P2 BRA `(.L_x_126) ;  /* 0x0000000000782947 */ /* 0x000fea0003800000 */
[C-C-:B------:R-:W-:Y:S01]  /*0690*/  IMAD.WIDE R40, R6.reuse, 0x8, R24.reuse ;  /* 0x0000000806287825 */ /* 0x140fe200078e0218 */
[----:B------:R-:W0:Y:S01]  /*06a0*/  LDCU UR7, c[0x0][0x38c] ;  /* 0x00007180ff0777ac */ /* 0x000e220008000800 */
[----:B------:R-:W1:Y:S04]  /*06b0*/  LDC.64 R18, c[0x0][0x388] ;  /* 0x0000e200ff127b82 */ /* 0x000e680000000a00 */
[----:B------:R-:W2:Y:S01]  /*06c0*/  LDG.E.64 R40, desc[UR4][R40.64] ;  /* 0x0000000428287981 */ /* 0x000ea2000c1e1b00 */
[----:B------:R-:W-:-:S06]  /*06d0*/  IMAD.WIDE R16, R6, 0x10, R24 ;  /* 0x0000001006107825 */ /* 0x000fcc00078e0218 */
[----:B------:R-:W3:Y:S01]  /*06e0*/  LDG.E.64 R16, desc[UR4][R16.64] ;  /* 0x0000000410107981 */ /* 0x000ee2000c1e1b00 */
[----:B------:R-:W-:Y:S01]  /*06f0*/  IMAD.MOV.U32 R44, RZ, RZ, 0x1 ;  /* 0x00000001ff2c7424 */ /* 0x000fe200078e00ff */
[----:B------:R-:W-:Y:S01]  /*0700*/  DMUL R48, R22, -3 ;  /* 0xc008000016307828 */ /* 0x000fe20000000000 */
[----:B------:R-:W-:Y:S01]  /*0710*/  BSSY.RECONVERGENT B4, `(.L_x_127) ;  /* 0x0000014000047945 */ /* 0x000fe20003800200 */
[----:B0-----:R-:W1:Y:S03]  /*0720*/  MUFU.RCP64H R45, UR7 ;  /* 0x00000007002d7d08 */ /* 0x001e660008001800 */
[----:B-1----:R-:W-:-:S08]  /*0730*/  DFMA R46, R44, -R18, 1 ;  /* 0x3ff000002c2e742b */ /* 0x002fd00000000812 */
[----:B------:R-:W-:-:S08]  /*0740*/  DFMA R46, R46, R46, R46 ;  /* 0x0000002e2e2e722b */ /* 0x000fd0000000002e */
[----:B------:R-:W-:Y:S02]  /*0750*/  DFMA R46, R44, R46, R44 ;  /* 0x0000002e2c2e722b */ /* 0x000fe4000000002c */
[----:B--2---:R-:W-:-:S06]  /*0760*/  DFMA R44, R40, 4, R48 ;  /* 0x40100000282c782b */ /* 0x004fcc0000000030 */
[----:B------:R-:W-:Y:S02]  /*0770*/  DFMA R40, R46, -R18, 1 ;  /* 0x3ff000002e28742b */ /* 0x000fe40000000812 */
[----:B---3--:R-:W-:-:S06]  /*0780*/  DADD R44, R44, -R16 ;  /* 0x000000002c2c7229 */ /* 0x008fcc0000000810 */
[----:B------:R-:W-:-:S08]  /*0790*/  DFMA R40, R46, R40, R46 ;  /* 0x000000282e28722b */ /* 0x000fd0000000002e */
[----:B------:R-:W-:Y:S01]  /*07a0*/  DMUL R16, R40, R44 ;  /* 0x0000002c28107228 */ /* 0x000fe20000000000 */
[----:B------:R-:W-:-:S07]  /*07b0*/  FSETP.GEU.AND P3, PT, |R45|, 6.5827683646048100446e-37, PT ;  /* 0x036000002d00780b */ /* 0x000fce0003f6e200 */
[----:B------:R-:W-:-:S08]  /*07c0*/  DFMA R18, R16, -R18, R44 ;  /* 0x800000121012722b */ /* 0x000fd0000000002c */
[----:B------:R-:W-:-:S10]  /*07d0*/  DFMA R16, R40, R18, R16 ;  /* 0x000000122810722b */ /* 0x000fd40000000010 */
[----:B------:R-:W-:-:S05]  /*07e0*/  FFMA R0, RZ, UR7, R17 ;  /* 0x00000007ff007c23 */ /* 0x000fca0008000011 */
[----:B------:R-:W-:-:S13]  /*07f0*/  FSETP.GT.AND P2, PT, |R0|, 1.469367938527859385e-39, PT ;  /* 0x001000000000780b */ /* 0x000fda0003f44200 */
[----:B------:R-:W-:Y:S05]  /*0800*/  @P2 BRA P3, `(.L_x_128) ;  /* 0x0000000000102947 */ /* 0x000fea0001800000 */
[----:B------:R-:W-:-:S07]  /*0810*/  MOV R0, 0x830 ;  /* 0x0000083000007802 */ /* 0x000fce0000000f00 */
[----:B------:R-:W-:Y:S05]  /*0820*/  CALL.REL.NOINC `($__internal_2_$__cuda_sm20_div_rn_f64_full) ;  /* 0x0000004000f07944 */ /* 0x000fea0003c00000 */
[----:B------:R-:W-:Y:S01]  /*0830*/  IMAD.MOV.U32 R16, RZ, RZ, R48 ;  /* 0x000000ffff107224 */ /* 0x000fe200078e0030 */
[----:B------:R-:W-:-:S07]  /*0840*/  MOV R17, R49 ;  /* 0x0000003100117202 */ /* 0x000fce0000000f00 */
.L_x_128:
[----:B------:R-:W-:Y:S05]  /*0850*/  BSYNC.RECONVERGENT B4 ;  /* 0x0000000000047941 */ /* 0x000fea0003800200 */
.L_x_127:
[----:B------:R-:W-:Y:S05]  /*0860*/  BRA `(.L_x_125) ;  /* 0x0000000000987947 */ /* 0x000fea0003800000 */
.L_x_126:
[----:B------:R-:W-:-:S05]  /*0870*/  VIADD R17, R5, 0xffffffff ;  /* 0xffffffff05117836 */ /* 0x000fca0000000000 */
[----:B------:R-:W-:Y:S02]  /*0880*/  ISETP.NE.AND P2, PT, R14, R17, PT ;  /* 0x000000110e00720c */ /* 0x000fe40003f45270 */
[----:B------:R-:W-:-:S11]  /*0890*/  CS2R R16, SRZ ;  /* 0x0000000000107805 */ /* 0x000fd6000001ff00 */
[----:B------:R-:W-:Y:S05]  /*08a0*/  @P2 BRA `(.L_x_125) ;  /* 0x0000000000882947 */ /* 0x000fea0003800000 */
[----:B------:R-:W-:Y:S01]  /*08b0*/  IMAD.WIDE R16, R6, 0x8, RZ ;  /* 0x0000000806107825 */ /* 0x000fe200078e02ff */
[----:B------:R-:W0:Y:S02]  /*08c0*/  LDCU UR7, c[0x0][0x38c] ;  /* 0x00007180ff0777ac */ /* 0x000e240008000800 */
[----:B------:R-:W-:Y:S01]  /*08d0*/  IADD3 R40, P2, PT, R24, -R16, RZ ;  /* 0x8000001018287210 */ /* 0x000fe20007f5e0ff */
[----:B------:R-:W-:-:S04]  /*08e0*/  IMAD.SHL.U32 R16, R6, 0x2, RZ ;  /* 0x0000000206107824 */ /* 0x000fc800078e00ff */
[----:B------:R-:W-:Y:S02]  /*08f0*/  IMAD.X R41, R25, 0x1, ~R17, P2 ;  /* 0x0000000119297824 */ /* 0x000fe400010e0e11 */
[----:B------:R-:W-:-:S04]  /*0900*/  IMAD.WIDE R16, R16, 0x8, RZ ;  /* 0x0000000810107825 */ /* 0x000fc800078e02ff */
[----:B------:R-:W2:Y:S01]  /*0910*/  LDG.E.64 R40, desc[UR4][R40.64] ;  /* 0x0000000428287981 */ /* 0x000ea2000c1e1b00 */
[----:B------:R-:W-:-:S04]  /*0920*/  IADD3 R18, P2, PT, R24, -R16, RZ ;  /* 0x8000001018127210 */ /* 0x000fc80007f5e0ff */
[----:B------:R-:W-:Y:S02]  /*0930*/  IADD3.X R19, PT, PT, R25, ~R17, RZ, P2, !PT ;  /* 0x8000001119137210 */ /* 0x000fe400017fe4ff */
[----:B------:R-:W1:Y:S04]  /*0940*/  LDC.64 R16, c[0x0][0x388] ;  /* 0x0000e200ff107b82 */ /* 0x000e680000000a00 */
[----:B------:R-:W3:Y:S01]  /*0950*/  LDG.E.64 R18, desc[UR4][R18.64] ;  /* 0x0000000412127981 */ /* 0x000ee2000c1e1b00 */
[----:B0-----:R-:W1:Y:S01]  /*0960*/  MUFU.RCP64H R47, UR7 ;  /* 0x00000007002f7d08 */ /* 0x001e620008001800 */
[----:B------:R-:W-:Y:S01]  /*0970*/  IMAD.MOV.U32 R46, RZ, RZ, 0x1 ;  /* 0x00000001ff2e7424 */ /* 0x000fe200078e00ff */
[----:B------:R-:W-:Y:S05]  /*0980*/  BSSY.RECONVERGENT B4, `(.L_x_125) ;  /* 0x0000014000047945 */ /* 0x000fea0003800200 */
[----:B-1----:R-:W-:-:S08]  /*0990*/  DFMA R44, R46, -R16, 1 ;  /* 0x3ff000002e2c742b */ /* 0x002fd00000000810 */
[----:B------:R-:W-:-:S08]  /*09a0*/  DFMA R44, R44, R44, R44 ;  /* 0x0000002c2c2c722b */ /* 0x000fd0000000002c */
[----:B------:R-:W-:Y:S02]  /*09b0*/  DFMA R46, R46, R44, R46 ;  /* 0x0000002c2e2e722b */ /* 0x000fe4000000002e */
[----:B--2---:R-:W-:-:S08]  /*09c0*/  DMUL R40, R40, -4 ;  /* 0xc010000028287828 */ /* 0x004fd00000000000 */
[----:B------:R-:W-:Y:S02]  /*09d0*/  DFMA R44, R22, 3, R40 ;  /* 0x40080000162c782b */ /* 0x000fe40000000028 */
[----:B------:R-:W-:-:S06]  /*09e0*/  DFMA R40, R46, -R16, 1 ;  /* 0x3ff000002e28742b */ /* 0x000fcc0000000810 */
[----:B---3--:R-:W-:Y:S02]  /*09f0*/  DADD R44, R44, R18 ;  /* 0x000000002c2c7229 */ /* 0x008fe40000000012 */
        /* <DEDUP_REMOVED lines=10> */
[----:B------:R-:W-:Y:S02]  /*0aa0*/  IMAD.MOV.U32 R16, RZ, RZ, R48 ;  /* 0x000000ffff107224 */ /* 0x000fe400078e0030 */
[----:B------:R-:W-:-:S07]  /*0ab0*/  IMAD.MOV.U32 R17, RZ, RZ, R49 ;  /* 0x000000ffff117224 */ /* 0x000fce00078e0031 */
.L_x_129:
[----:B------:R-:W-:Y:S05]  /*0ac0*/  BSYNC.RECONVERGENT B4 ;  /* 0x0000000000047941 */ /* 0x000fea0003800200 */
.L_x_125:
[----:B------:R-:W-:Y:S05]  /*0ad0*/  BSYNC.RECONVERGENT B3 ;  /* 0x0000000000037941 */ /* 0x000fea0003800200 */
.L_x_121:
[----:B------:R-:W-:Y:S01]  /*0ae0*/  VIADD R19, R6, 0xffffffff ;  /* 0xffffffff06137836 */ /* 0x000fe20000000000 */
[----:B------:R-:W-:Y:S01]  /*0af0*/  IADD3 R0, PT, PT, R13, -0x1, RZ ;  /* 0xffffffff0d007810 */ /* 0x000fe20007ffe0ff */
[----:B------:R-:W0:Y:S03]  /*0b00*/  LDCU UR7, c[0x0][0x38c] ;  /* 0x00007180ff0777ac */ /* 0x000e260008000800 */
[----:B------:R-:W-:-:S04]  /*0b10*/  ISETP.GE.AND P2, PT, R0, R19, PT ;  /* 0x000000130000720c */ /* 0x000fc80003f46270 */
[----:B------:R-:W-:-:S13]  /*0b20*/  ISETP.GT.AND P2, PT, R0, RZ, !P2 ;  /* 0x000000ff0000720c */ /* 0x000fda0005744270 */
[----:B0-----:R-:W-:Y:S05]  /*0b30*/  @!P2 BRA `(.L_x_130) ;  /* 0x0000000000c8a947 */ /* 0x001fea0003800000 */
[----:B------:R-:W2:Y:S01]  /*0b40*/  LDG.E.64 R48, desc[UR4][R32.64+0x8] ;  /* 0x0000080420307981 */ /* 0x000ea2000c1e1b00 */
[----:B------:R-:W0:Y:S03]  /*0b50*/  LDC.64 R18, c[0x0][0x388] ;  /* 0x0000e200ff127b82 */ /* 0x000e260000000a00 */
[----:B------:R-:W2:Y:S01]  /*0b60*/  LDG.E.64 R44, desc[UR4][R32.64+-0x8] ;  /* 0xfffff804202c7981 */ /* 0x000ea2000c1e1b00 */
[----:B------:R-:W0:Y:S01]  /*0b70*/  MUFU.RCP64H R47, UR7 ;  /* 0x00000007002f7d08 */ /* 0x000e220008001800 */
[----:B------:R-:W-:Y:S01]  /*0b80*/  IMAD.MOV.U32 R46, RZ, RZ, 0x1 ;  /* 0x00000001ff2e7424 */ /* 0x000fe200078e00ff */
[----:B------:R-:W-:Y:S05]  /*0b90*/  BSSY.RECONVERGENT B3, `(.L_x_131) ;  /* 0x0000010000037945 */ /* 0x000fea0003800200 */
[----:B0-----:R-:W-:-:S08]  /*0ba0*/  DFMA R40, R46, -R18, 1 ;  /* 0x3ff000002e28742b */ /* 0x001fd00000000812 */
        /* <DEDUP_REMOVED lines=14> */
.L_x_132:
[----:B------:R-:W-:Y:S05]  /*0c90*/  BSYNC.RECONVERGENT B3 ;  /* 0x0000000000037941 */ /* 0x000fea0003800200 */
.L_x_131:
[----:B------:R-:W2:Y:S01]  /*0ca0*/  LDG.E.64 R50, desc[UR4][R28.64+0x8] ;  /* 0x000008041c327981 */ /* 0x000ea2000c1e1b00 */
[----:B------:R-:W0:Y:S01]  /*0cb0*/  LDCU UR7, c[0x0][0x38c] ;  /* 0x00007180ff0777ac */ /* 0x000e220008000800 */
[----:B------:R-:W1:Y:S02]  /*0cc0*/  LDC.64 R18, c[0x0][0x388] ;  /* 0x0000e200ff127b82 */ /* 0x000e640000000a00 */
[----:B------:R-:W2:Y:S01]  /*0cd0*/  LDG.E.64 R44, desc[UR4][R28.64+-0x8] ;  /* 0xfffff8041c2c7981 */ /* 0x000ea2000c1e1b00 */
[----:B------:R-:W-:Y:S01]  /*0ce0*/  IMAD.MOV.U32 R46, RZ, RZ, 0x1 ;  /* 0x00000001ff2e7424 */ /* 0x000fe200078e00ff */
[----:B------:R-:W-:Y:S01]  /*0cf0*/  BSSY.RECONVERGENT B3, `(.L_x_133) ;  /* 0x0000015000037945 */ /* 0x000fe20003800200 */
[----:B0-----:R-:W1:Y:S04]  /*0d00*/  MUFU.RCP64H R47, UR7 ;  /* 0x00000007002f7d08 */ /* 0x001e680008001800 */
        /* <DEDUP_REMOVED lines=9> */
[----:B------:R-:W-:Y:S01]  /*0da0*/  DFMA R50, R46, R18, R40 ;  /* 0x000000122e32722b */ /* 0x000fe20000000028 */
[----:B------:R-:W-:Y:S01]  /*0db0*/  MOV R18, R48 ;  /* 0x0000003000127202 */ /* 0x000fe20000000f00 */
[----:B------:R-:W-:-:S08]  /*0dc0*/  IMAD.MOV.U32 R19, RZ, RZ, R49 ;  /* 0x000000ffff137224 */ /* 0x000fd000078e0031 */
[----:B------:R-:W-:-:S05]  /*0dd0*/  FFMA R0, RZ, UR7, R51 ;  /* 0x00000007ff007c23 */ /* 0x000fca0008000033 */
[----:B------:R-:W-:-:S13]  /*0de0*/  FSETP.GT.AND P3, PT, |R0|, 1.469367938527859385e-39, PT ;  /* 0x001000000000780b */ /* 0x000fda0003f64200 */
[----:B------:R-:W-:Y:S05]  /*0df0*/  @P3 BRA P4, `(.L_x_134) ;  /* 0x0000000000103947 */ /* 0x000fea0002000000 */
[----:B------:R-:W-:-:S07]  /*0e00*/  MOV R0, 0xe20 ;  /* 0x00000e2000007802 */ /* 0x000fce0000000f00 */
[----:B------:R-:W-:Y:S05]  /*0e10*/  CALL.REL.NOINC `($__internal_2_$__cuda_sm20_div_rn_f64_full) ;  /* 0x0000003c00747944 */ /* 0x000fea0003c00000 */
[----:B------:R-:W-:Y:S02]  /*0e20*/  IMAD.MOV.U32 R50, RZ, RZ, R48 ;  /* 0x000000ffff327224 */ /* 0x000fe400078e0030 */
[----:B------:R-:W-:-:S07]  /*0e30*/  IMAD.MOV.U32 R51, RZ, RZ, R49 ;  /* 0x000000ffff337224 */ /* 0x000fce00078e0031 */
.L_x_134:
[----:B------:R-:W-:Y:S05]  /*0e40*/  BSYNC.RECONVERGENT B3 ;  /* 0x0000000000037941 */ /* 0x000fea0003800200 */
.L_x_133:
[----:B------:R-:W-:Y:S05]  /*0e50*/  BRA `(.L_x_135) ;  /* 0x0000000800047947 */ /* 0x000fea0003800000 */
.L_x_130:
[----:B------:R-:W-:-:S13]  /*0e60*/  ISETP.NE.AND P3, PT, R13, 0x1, PT ;  /* 0x000000010d00780c */ /* 0x000fda0003f65270 */
[----:B------:R-:W-:Y:S05]  /*0e70*/  @P3 BRA `(.L_x_136) ;  /* 0x00000000007c3947 */ /* 0x000fea0003800000 */
[----:B------:R-:W2:Y:S01]  /*0e80*/  LDG.E.64 R48, desc[UR4][R32.64+0x8] ;  /* 0x0000080420307981 */ /* 0x000ea2000c1e1b00 */
[----:B------:R-:W0:Y:S03]  /*0e90*/  LDC.64 R40, c[0x0][0x388] ;  /* 0x0000e200ff287b82 */ /* 0x000e260000000a00 */
[----:B------:R-:W3:Y:S01]  /*0ea0*/  LDG.E.64 R18, desc[UR4][R32.64+0x10] ;  /* 0x0000100420127981 */ /* 0x000ee2000c1e1b00 */
[----:B------:R-:W0:Y:S01]  /*0eb0*/  MUFU.RCP64H R45, UR7 ;  /* 0x00000007002d7d08 */ /* 0x000e220008001800 */
[----:B------:R-:W-:Y:S01]  /*0ec0*/  HFMA2 R44, -RZ, RZ, 0, 5.9604644775390625e-08 ;  /* 0x00000001ff2c7431 */ /* 0x000fe200000001ff */
[----:B------:R-:W-:Y:S01]  /*0ed0*/  DMUL R50, R30, -3 ;  /* 0xc00800001e327828 */ /* 0x000fe20000000000 */
[----:B------:R-:W-:Y:S04]  /*0ee0*/  BSSY.RECONVERGENT B3, `(.L_x_137) ;  /* 0x0000015000037945 */ /* 0x000fe80003800200 */
[----:B0-----:R-:W-:-:S08]  /*0ef0*/  DFMA R46, R44, -R40, 1 ;  /* 0x3ff000002c2e742b */ /* 0x001fd00000000828 */
[----:B------:R-:W-:-:S08]  /*0f00*/  DFMA R46, R46, R46, R46 ;  /* 0x0000002e2e2e722b */ /* 0x000fd0000000002e */
[----:B------:R-:W-:-:S08]  /*0f10*/  DFMA R46, R44, R46, R44 ;  /* 0x0000002e2c2e722b */ /* 0x000fd0000000002c */
[----:B------:R-:W-:-:S08]  /*0f20*/  DFMA R44, R46, -R40, 1 ;  /* 0x3ff000002e2c742b */ /* 0x000fd00000000828 */
[----:B------:R-:W-:Y:S02]  /*0f30*/  DFMA R44, R46, R44, R46 ;  /* 0x0000002c2e2c722b */ /* 0x000fe4000000002e */
[----:B--2---:R-:W-:-:S08]  /*0f40*/  DFMA R48, R48, 4, R50 ;  /* 0x401000003030782b */ /* 0x004fd00000000032 */
[----:B---3--:R-:W-:-:S08]  /*0f50*/  DADD R18, R48, -R18 ;  /* 0x0000000030127229 */ /* 0x008fd00000000812 */
[----:B------:R-:W-:Y:S02]  /*0f60*/  DMUL R46, R44, R18 ;  /* 0x000000122c2e7228 */ /* 0x000fe40000000000 */
[----:B------:R-:W-:-:S06]  /*0f70*/  FSETP.GEU.AND P4, PT, |R19|, 6.5827683646048100446e-37, PT ;  /* 0x036000001300780b */ /* 0x000fcc0003f8e200 */
[----:B------:R-:W-:-:S08]  /*0f80*/  DFMA R40, R46, -R40, R18 ;  /* 0x800000282e28722b */ /* 0x000fd00000000012 */
[----:B------:R-:W-:-:S10]  /*0f90*/  DFMA R40, R44, R40, R46 ;  /* 0x000000282c28722b */ /* 0x000fd4000000002e */
[----:B------:R-:W-:-:S05]  /*0fa0*/  FFMA R0, RZ, UR7, R41 ;  /* 0x00000007ff007c23 */ /* 0x000fca0008000029 */
[----:B------:R-:W-:-:S13]  /*0fb0*/  FSETP.GT.AND P3, PT, |R0|, 1.469367938527859385e-39, PT ;  /* 0x001000000000780b */ /* 0x000fda0003f64200 */
[----:B------:R-:W-:Y:S05]  /*0fc0*/  @P3 BRA P4, `(.L_x_138) ;  /* 0x0000000000183947 */ /* 0x000fea0002000000 */
[----:B------:R-:W-:Y:S01]  /*0fd0*/  IMAD.MOV.U32 R44, RZ, RZ, R18 ;  /* 0x000000ffff2c7224 */ /* 0x000fe200078e0012 */
[----:B------:R-:W-:Y:S01]  /*0fe0*/  MOV R0, 0x1010 ;  /* 0x0000101000007802 */ /* 0x000fe20000000f00 */
[----:B------:R-:W-:-:S07]  /*0ff0*/  IMAD.MOV.U32 R45, RZ, RZ, R19 ;  /* 0x000000ffff2d7224 */ /* 0x000fce00078e0013 */
[----:B------:R-:W-:Y:S05]  /*1000*/  CALL.REL.NOINC `($__internal_2_$__cuda_sm20_div_rn_f64_full) ;  /* 0x0000003800f87944 */ /* 0x000fea0003c00000 */
[----:B------:R-:W-:Y:S01]  /*1010*/  IMAD.MOV.U32 R40, RZ, RZ, R48 ;  /* 0x000000ffff287224 */ /* 0x000fe200078e0030 */
[----:B------:R-:W-:-:S07]  /*1020*/  MOV R41, R49 ;  /* 0x0000003100297202 */ /* 0x000fce0000000f00 */
.L_x_138:
[----:B------:R-:W-:Y:S05]  /*1030*/  BSYNC.RECONVERGENT B3 ;  /* 0x0000000000037941 */ /* 0x000fea0003800200 */
.L_x_137:
[----:B------:R-:W-:Y:S02]  /*1040*/  IMAD.MOV.U32 R18, RZ, RZ, R40 ;  /* 0x000000ffff127224 */ /* 0x000fe400078e0028 */
[----:B------:R-:W-:Y:S01]  /*1050*/  IMAD.MOV.U32 R19, RZ, RZ, R41 ;  /* 0x000000ffff137224 */ /* 0x000fe200078e0029 */
[----:B------:R-:W-:Y:S06]  /*1060*/  BRA `(.L_x_139) ;  /* 0x0000000000847947 */ /* 0x000fec0003800000 */
.L_x_136:
[----:B------:R-:W-:Y:S02]  /*1070*/  ISETP.NE.AND P3, PT, R54, -0x1, PT ;  /* 0xffffffff3600780c */ /* 0x000fe40003f65270 */
[----:B------:R-:W-:-:S11]  /*1080*/  CS2R R18, SRZ ;  /* 0x0000000000127805 */ /* 0x000fd6000001ff00 */
[----:B------:R-:W-:Y:S05]  /*1090*/  @P3 BRA `(.L_x_139) ;  /* 0x0000000000783947 */ /* 0x000fea0003800000 */
[----:B------:R-:W2:Y:S01]  /*10a0*/  LDG.E.64 R48, desc[UR4][R32.64+-0x8] ;  /* 0xfffff80420307981 */ /* 0x000ea2000c1e1b00 */
[----:B------:R-:W0:Y:S03]  /*10b0*/  LDC.64 R40, c[0x0][0x388] ;  /* 0x0000e200ff287b82 */ /* 0x000e260000000a00 */
[----:B------:R-:W3:Y:S01]  /*10c0*/  LDG.E.64 R18, desc[UR4][R32.64+-0x10] ;  /* 0xfffff00420127981 */ /* 0x000ee2000c1e1b00 */
        /* <DEDUP_REMOVED lines=8> */
[----:B--2---:R-:W-:-:S08]  /*1150*/  DMUL R48, R48, -4 ;  /* 0xc010000030307828 */ /* 0x004fd00000000000 */
[----:B------:R-:W-:-:S08]  /*1160*/  DFMA R48, R30, 3, R48 ;  /* 0x400800001e30782b */ /* 0x000fd00000000030 */
[----:B---3--:R-:W-:-:S08]  /*1170*/  DADD R18, R48, R18 ;  /* 0x0000000030127229 */ /* 0x008fd00000000012 */
[----:B------:R-:W-:Y:S02]  /*1180*/  DMUL R46, R44, R18 ;  /* 0x000000122c2e7228 */ /* 0x000fe40000000000 */
[----:B------:R-:W-:-:S06]  /*1190*/  FSETP.GEU.AND P4, PT, |R19|, 6.5827683646048100446e-37, PT ;  /* 0x036000001300780b */ /* 0x000fcc0003f8e200 */
[----:B------:R-:W-:-:S08]  /*11a0*/  DFMA R40, R46, -R40, R18 ;  /* 0x800000282e28722b */ /* 0x000fd00000000012 */
[----:B------:R-:W-:-:S10]  /*11b0*/  DFMA R40, R44, R40, R46 ;  /* 0x000000282c28722b */ /* 0x000fd4000000002e */
[----:B------:R-:W-:-:S05]  /*11c0*/  FFMA R0, RZ, UR7, R41 ;  /* 0x00000007ff007c23 */ /* 0x000fca0008000029 */
[----:B------:R-:W-:-:S13]  /*11d0*/  FSETP.GT.AND P3, PT, |R0|, 1.469367938527859385e-39, PT ;  /* 0x001000000000780b */ /* 0x000fda0003f64200 */
[----:B------:R-:W-:Y:S05]  /*11e0*/  @P3 BRA P4, `(.L_x_141) ;  /* 0x0000000000183947 */ /* 0x000fea0002000000 */
[----:B------:R-:W-:Y:S01]  /*11f0*/  MOV R44, R18 ;  /* 0x00000012002c7202 */ /* 0x000fe20000000f00 */
[----:B------:R-:W-:Y:S01]  /*1200*/  IMAD.MOV.U32 R45, RZ, RZ, R19 ;  /* 0x000000ffff2d7224 */ /* 0x000fe200078e0013 */
[----:B------:R-:W-:-:S07]  /*1210*/  MOV R0, 0x1230 ;  /* 0x0000123000007802 */ /* 0x000fce0000000f00 */
[----:B------:R-:W-:Y:S05]  /*1220*/  CALL.REL.NOINC `($__internal_2_$__cuda_sm20_div_rn_f64_full) ;  /* 0x0000003800707944 */ /* 0x000fea0003c00000 */
[----:B------:R-:W-:Y:S02]  /*1230*/  IMAD.MOV.U32 R40, RZ, RZ, R48 ;  /* 0x000000ffff287224 */ /* 0x000fe400078e0030 */
[----:B------:R-:W-:-:S07]  /*1240*/  IMAD.MOV.U32 R41, RZ, RZ, R49 ;  /* 0x000000ffff297224 */ /* 0x000fce00078e0031 */
.L_x_141:
[----:B------:R-:W-:Y:S05]  /*1250*/  BSYNC.RECONVERGENT B3 ;  /* 0x0000000000037941 */ /* 0x000fea0003800200 */
.L_x_140:
[----:B------:R-:W-:Y:S01]  /*1260*/  MOV R18, R40 ;  /* 0x0000002800127202 */ /* 0x000fe20000000f00 */
[----:B------:R-:W-:-:S07]  /*1270*/  IMAD.MOV.U32 R19, RZ, RZ, R41 ;  /* 0x000000ffff137224 */ /* 0x000fce00078e0029 */
.L_x_139:
[----:B------:R-:W-:Y:S01]  /*1280*/  ISETP.NE.AND P3, PT, R13, 0x1, PT ;  /* 0x000000010d00780c */ /* 0x000fe20003f65270 */
[----:B------:R-:W0:-:S12]  /*1290*/  LDCU UR7, c[0x0][0x38c] ;  /* 0x00007180ff0777ac */ /* 0x000e180008000800 */
[----:B------:R-:W-:Y:S05]  /*12a0*/  @P3 BRA `(.L_x_142) ;  /* 0x0000000000743947 */ /* 0x000fea0003800000 */
[----:B------:R-:W2:Y:S01]  /*12b0*/  LDG.E.64 R50, desc[UR4][R28.64+0x8] ;  /* 0x000008041c327981 */ /* 0x000ea2000c1e1b00 */
[----:B------:R-:W1:Y:S03]  /*12c0*/  LDC.64 R40, c[0x0][0x388] ;  /* 0x0000e200ff287b82 */ /* 0x000e660000000a00 */
[----:B------:R-:W3:Y:S01]  /*12d0*/  LDG.E.64 R48, desc[UR4][R28.64+0x10] ;  /* 0x000010041c307981 */ /* 0x000ee2000c1e1b00 */
[----:B0-----:R-:W1:Y:S01]  /*12e0*/  MUFU.RCP64H R45, UR7 ;  /* 0x00000007002d7d08 */ /* 0x001e620008001800 */
[----:B------:R-:W-:Y:S01]  /*12f0*/  IMAD.MOV.U32 R44, RZ, RZ, 0x1 ;  /* 0x00000001ff2c7424 */ /* 0x000fe200078e00ff */
[----:B------:R-:W-:Y:S01]  /*1300*/  DMUL R52, R26, -3 ;  /* 0xc00800001a347828 */ /* 0x000fe20000000000 */
[----:B------:R-:W-:Y:S04]  /*1310*/  BSSY.RECONVERGENT B3, `(.L_x_143) ;  /* 0x0000015000037945 */ /* 0x000fe80003800200 */
[----:B-1----:R-:W-:-:S08]  /*1320*/  DFMA R46, R44, -R40, 1 ;  /* 0x3ff000002c2e742b */ /* 0x002fd00000000828 */
        /* <DEDUP_REMOVED lines=14> */
[----:B------:R-:W-:Y:S02]  /*1410*/  MOV R45, R49 ;  /* 0x00000031002d7202 */ /* 0x000fe40000000f00 */
[----:B------:R-:W-:-:S07]  /*1420*/  MOV R0, 0x1440 ;  /* 0x0000144000007802 */ /* 0x000fce0000000f00 */
[----:B------:R-:W-:Y:S05]  /*1430*/  CALL.REL.NOINC `($__internal_2_$__cuda_sm20_div_rn_f64_full) ;  /* 0x0000003400ec7944 */ /* 0x000fea0003c00000 */
[----:B------:R-:W-:Y:S02]  /*1440*/  IMAD.MOV.U32 R50, RZ, RZ, R48 ;  /* 0x000000ffff327224 */ /* 0x000fe400078e0030 */
[----:B------:R-:W-:-:S07]  /*1450*/  IMAD.MOV.U32 R51, RZ, RZ, R49 ;  /* 0x000000ffff337224 */ /* 0x000fce00078e0031 */
.L_x_144:
[----:B------:R-:W-:Y:S05]  /*1460*/  BSYNC.RECONVERGENT B3 ;  /* 0x0000000000037941 */ /* 0x000fea0003800200 */
.L_x_143:
[----:B------:R-:W-:Y:S05]  /*1470*/  BRA `(.L_x_135) ;  /* 0x00000000007c7947 */ /* 0x000fea0003800000 */
.L_x_142:
[----:B------:R-:W-:Y:S02]  /*1480*/  ISETP.NE.AND P3, PT, R54, -0x1, PT ;  /* 0xffffffff3600780c */ /* 0x000fe40003f65270 */
[----:B------:R-:W-:-:S11]  /*1490*/  CS2R R50, SRZ ;  /* 0x0000000000327805 */ /* 0x000fd6000001ff00 */
[----:B------:R-:W-:Y:S05]  /*14a0*/  @P3 BRA `(.L_x_135) ;  /* 0x0000000000703947 */ /* 0x000fea0003800000 */
[----:B------:R-:W2:Y:S01]  /*14b0*/  LDG.E.64 R50, desc[UR4][R28.64+-0x8] ;  /* 0xfffff8041c327981 */ /* 0x000ea2000c1e1b00 */
[----:B------:R-:W1:Y:S03]  /*14c0*/  LDC.64 R40, c[0x0][0x388] ;  /* 0x0000e200ff287b82 */ /* 0x000e660000000a00 */
[----:B------:R-:W3:Y:S01]  /*14d0*/  LDG.E.64 R48, desc[UR4][R28.64+-0x10] ;  /* 0xfffff0041c307981 */ /* 0x000ee2000c1e1b00 */
        /* <DEDUP_REMOVED lines=24> */
.L_x_145:
[----:B------:R-:W-:Y:S05]  /*1660*/  BSYNC.RECONVERGENT B3 ;  /* 0x0000000000037941 */ /* 0x000fea0003800200 */
.L_x_135:
[----:B------:R-:W-:Y:S01]  /*1670*/  BSSY.RECONVERGENT B3, `(.L_x_146) ;  /* 0x00000d8000037945 */ /* 0x000fe20003800200 */
[----:B------:R-:W-:-:S03]  /*1680*/  DADD R18, -R18, R16 ;  /* 0x0000000012127229 */ /* 0x000fc60000000110 */
[----:B------:R-:W-:Y:S08]  /*1690*/  @!P0 BRA `(.L_x_147) ;  /* 0x0000000000f48947 */ /* 0x000ff00003800000 */
[----:B------:R-:W-:Y:S01]  /*16a0*/  IMAD R16, R5, R6, RZ ;  /* 0x0000000605107224 */ /* 0x000fe200078e02ff */
[----:B0-----:R-:W0:Y:S01]  /*16b0*/  LDCU UR7, c[0x0][0x38c] ;  /* 0x00007180ff0777ac */ /* 0x001e220008000800 */
[----:B------:R-:W1:Y:S02]  /*16c0*/  LDC.64 R48, c[0x0][0x388] ;  /* 0x0000e200ff307b82 */ /* 0x000e640000000a00 */
[----:B------:R-:W-:-:S03]  /*16d0*/  IMAD.WIDE R16, R16, 0x8, RZ ;  /* 0x0000000810107825 */ /* 0x000fc600078e02ff */
[CC--:B------:R-:W-:Y:S02]  /*16e0*/  IADD3 R52, P3, PT, R24.reuse, R16.reuse, RZ ;  /* 0x0000001018347210 */ /* 0x0c0fe40007f7e0ff */
[----:B------:R-:W-:Y:S02]  /*16f0*/  IADD3 R58, P4, PT, R24, -R16, RZ ;  /* 0x80000010183a7210 */ /* 0x000fe40007f9e0ff */
[----:B------:R-:W-:-:S03]  /*1700*/  IADD3.X R53, PT, PT, R25, R17, RZ, P3, !PT ;  /* 0x0000001119357210 */ /* 0x000fc60001ffe4ff */
[----:B------:R-:W-:-:S03]  /*1710*/  IMAD.X R59, R25, 0x1, ~R17, P4 ;  /* 0x00000001193b7824 */ /* 0x000fc600020e0e11 */
        /* <DEDUP_REMOVED lines=22> */
.L_x_149:
[----:B------:R-:W-:Y:S05]  /*1880*/  BSYNC.RECONVERGENT B4 ;  /* 0x0000000000047941 */ /* 0x000fea0003800200 */
.L_x_148:
[CC--:B------:R-:W-:Y:S01]  /*1890*/  IADD3 R48, P3, PT, R32.reuse, R16.reuse, RZ ;  /* 0x0000001020307210 */ /* 0x0c0fe20007f7e0ff */
[----:B------:R-:W0:Y:S01]  /*18a0*/  LDCU UR7, c[0x0][0x38c] ;  /* 0x00007180ff0777ac */ /* 0x000e220008000800 */
[----:B------:R-:W-:Y:S01]  /*18b0*/  IADD3 R58, P4, PT, R32, -R16, RZ ;  /* 0x80000010203a7210 */ /* 0x000fe20007f9e0ff */
[----:B------:R-:W1:Y:S02]  /*18c0*/  LDC.64 R46, c[0x0][0x388] ;  /* 0x0000e200ff2e7b82 */ /* 0x000e640000000a00 */
[C-C-:B------:R-:W-:Y:S02]  /*18d0*/  IMAD.X R49, R33.reuse, 0x1, R17.reuse, P3 ;  /* 0x0000000121317824 */ /* 0x140fe400018e0611 */
[----:B------:R-:W-:-:S04]  /*18e0*/  IMAD.X R59, R33, 0x1, ~R17, P4 ;  /* 0x00000001213b7824 */ /* 0x000fc800020e0e11 */
[----:B------:R-:W2:Y:S04]  /*18f0*/  LDG.E.64 R48, desc[UR4][R48.64] ;  /* 0x0000000430307981 */ /* 0x000ea8000c1e1b00 */
        /* <DEDUP_REMOVED lines=21> */
.L_x_151:
[----:B------:R-:W-:Y:S05]  /*1a50*/  BSYNC.RECONVERGENT B4 ;  /* 0x0000000000047941 */ /* 0x000fea0003800200 */
.L_x_150:
[----:B------:R-:W-:Y:S05]  /*1a60*/  BRA `(.L_x_152) ;  /* 0x0000000800607947 */ /* 0x000fea0003800000 */
.L_x_147:
[----:B------:R-:W-:Y:S01]  /*1a70*/  ISETP.NE.AND P3, PT, R7, RZ, PT ;  /* 0x000000ff0700720c */ /* 0x000fe20003f65270 */
[----:B------:R-:W-:-:S12]  /*1a80*/  BSSY.RECONVERGENT B4, `(.L_x_153) ;  /* 0x000004a000047945 */ /* 0x000fd80003800200 */
[----:B------:R-:W-:Y:S05]  /*1a90*/  @P3 BRA `(.L_x_154) ;  /* 0x0000000000883947 */ /* 0x000fea0003800000 */
[----:B------:R-:W1:Y:S01]  /*1aa0*/  LDC.64 R16, c[0x0][0x3a0] ;  /* 0x0000e800ff107b82 */ /* 0x000e620000000a00 */
[----:B------:R-:W-:Y:S01]  /*1ab0*/  IMAD R53, R5, R6, RZ ;  /* 0x0000000605357224 */ /* 0x000fe200078e02ff */
[----:B0-----:R-:W0:Y:S03]  /*1ac0*/  LDCU UR7, c[0x0][0x38c] ;  /* 0x00007180ff0777ac */ /* 0x001e260008000800 */
[----:B------:R-:W-:-:S06]  /*1ad0*/  IMAD.WIDE R52, R53, 0x8, R24 ;  /* 0x0000000835347825 */ /* 0x000fcc00078e0218 */
[----:B------:R-:W2:Y:S01]  /*1ae0*/  LDG.E.64 R52, desc[UR4][R52.64] ;  /* 0x0000000434347981 */ /* 0x000ea2000c1e1b00 */
[----:B-1----:R-:W-:Y:S02]  /*1af0*/  IMAD.WIDE R48, R55, 0x8, R16 ;  /* 0x0000000837307825 */ /* 0x002fe400078e0210 */
[----:B------:R-:W1:Y:S04]  /*1b00*/  LDC.64 R16, c[0x0][0x388] ;  /* 0x0000e200ff107b82 */ /* 0x000e680000000a00 */
        /* <DEDUP_REMOVED lines=25> */
.L_x_156:
[----:B------:R-:W-:Y:S05]  /*1ca0*/  BSYNC.RECONVERGENT B5 ;  /* 0x0000000000057941 */ /* 0x000fea0003800200 */
.L_x_155:
[----:B------:R-:W-:Y:S05]  /*1cb0*/  BRA `(.L_x_157) ;  /* 0x0000000000987947 */ /* 0x000fea0003800000 */
.L_x_154:
[----:B------:R-:W-:Y:S02]  /*1cc0*/  ISETP.NE.AND P3, PT, R7, R8, PT ;  /* 0x000000080700720c */ /* 0x000fe40003f65270 */
[----:B------:R-:W-:-:S11]  /*1cd0*/  CS2R R52, SRZ ;  /* 0x0000000000347805 */ /* 0x000fd6000001ff00 */
[----:B------:R-:W-:Y:S05]  /*1ce0*/  @P3 BRA `(.L_x_157) ;  /* 0x00000000008c3947 */ /* 0x000fea0003800000 */
[----:B------:R-:W-:Y:S01]  /*1cf0*/  IMAD R0, R5, R6, RZ ;  /* 0x0000000605007224 */ /* 0x000fe200078e02ff */
[----:B0-----:R-:W0:Y:S03]  /*1d00*/  LDCU UR7, c[0x0][0x38c] ;  /* 0x00007180ff0777ac */ /* 0x001e260008000800 */
[----:B------:R-:W-:-:S03]  /*1d10*/  IMAD.WIDE R16, R0, 0x8, RZ ;  /* 0x0000000800107825 */ /* 0x000fc600078e02ff */
[----:B------:R-:W-:Y:S02]  /*1d20*/  IADD3 R48, P3, PT, R24, -R16, RZ ;  /* 0x8000001018307210 */ /* 0x000fe40007f7e0ff */
[----:B------:R-:W-:-:S03]  /*1d30*/  SHF.L.U32 R16, R0, 0x1, RZ ;  /* 0x0000000100107819 */ /* 0x000fc600000006ff */
[----:B------:R-:W-:Y:S02]  /*1d40*/  IMAD.X R49, R25, 0x1, ~R17, P3 ;  /* 0x0000000119317824 */ /* 0x000fe400018e0e11 */
[----:B------:R-:W-:-:S04]  /*1d50*/  IMAD.WIDE R16, R16, 0x8, RZ ;  /* 0x0000000810107825 */ /* 0x000fc800078e02ff */
[----:B------:R-:W2:Y:S01]  /*1d60*/  LDG.E.64 R48, desc[UR4][R48.64] ;  /* 0x0000000430307981 */ /* 0x000ea2000c1e1b00 */
[----:B------:R-:W-:-:S05]  /*1d70*/  IADD3 R46, P3, PT, R24, -R16, RZ ;  /* 0x80000010182e7210 */ /* 0x000fca0007f7e0ff */
[----:B------:R-:W-:Y:S02]  /*1d80*/  IMAD.X R47, R25, 0x1, ~R17, P3 ;  /* 0x00000001192f7824 */ /* 0x000fe400018e0e11 */
[----:B------:R-:W1:Y:S04]  /*1d90*/  LDC.64 R16, c[0x0][0x388] ;  /* 0x0000e200ff107b82 */ /* 0x000e680000000a00 */
        /* <DEDUP_REMOVED lines=23> */
.L_x_158:
[----:B------:R-:W-:Y:S05]  /*1f10*/  BSYNC.RECONVERGENT B5 ;  /* 0x0000000000057941 */ /* 0x000fea0003800200 */
.L_x_157:
[----:B0-----:R-:W-:Y:S05]  /*1f20*/  BSYNC.RECONVERGENT B4 ;  /* 0x0000000000047941 */ /* 0x001fea0003800200 */
.L_x_153:
[----:B------:R-:W-:-:S13]  /*1f30*/  ISETP.NE.AND P3, PT, R7, RZ, PT ;  /* 0x000000ff0700720c */ /* 0x000fda0003f65270 */
[----:B------:R-:W-:Y:S05]  /*1f40*/  @P3 BRA `(.L_x_159) ;  /* 0x0000000000883947 */ /* 0x000fea0003800000 */
[----:B------:R-:W0:Y:S01]  /*1f50*/  LDC.64 R16, c[0x0][0x398] ;  /* 0x0000e600ff107b82 */ /* 0x000e220000000a00 */
[----:B------:R-:W-:Y:S01]  /*1f60*/  IMAD R59, R5, R6, RZ ;  /* 0x00000006053b7224 */ /* 0x000fe200078e02ff */
[----:B------:R-:W1:Y:S03]  /*1f70*/  LDCU UR7, c[0x0][0x38c] ;  /* 0x00007180ff0777ac */ /* 0x000e660008000800 */
[----:B------:R-:W-:-:S06]  /*1f80*/  IMAD.WIDE R58, R59, 0x8, R32 ;  /* 0x000000083b3a7825 */ /* 0x000fcc00078e0220 */
[----:B------:R-:W2:Y:S01]  /*1f90*/  LDG.E.64 R58, desc[UR4][R58.64] ;  /* 0x000000043a3a7981 */ /* 0x000ea2000c1e1b00 */
[----:B0-----:R-:W-:Y:S02]  /*1fa0*/  IMAD.WIDE R48, R55, 0x8, R16 ;  /* 0x0000000837307825 */ /* 0x001fe400078e0210 */
[----:B------:R-:W0:Y:S04]  /*1fb0*/  LDC.64 R16, c[0x0][0x388] ;  /* 0x0000e200ff107b82 */ /* 0x000e280000000a00 */
[----:B------:R-:W3:Y:S01]  /*1fc0*/  LDG.E.64 R48, desc[UR4][R48.64] ;  /* 0x0000000430307981 */ /* 0x000ee2000c1e1b00 */
[----:B-1----:R-:W0:Y:S01]  /*1fd0*/  MUFU.RCP64H R45, UR7 ;  /* 0x00000007002d7d08 */ /* 0x002e220008001800 */
[----:B------:R-:W-:Y:S01]  /*1fe0*/  IMAD.MOV.U32 R44, RZ, RZ, 0x1 ;  /* 0x00000001ff2c7424 */ /* 0x000fe200078e00ff */
        /* <DEDUP_REMOVED lines=20> */
[----:B------:R-:W-:Y:S01]  /*2130*/  MOV R16, R48 ;  /* 0x0000003000107202 */ /* 0x000fe20000000f00 */
[----:B------:R-:W-:-:S07]  /*2140*/  IMAD.MOV.U32 R17, RZ, RZ, R49 ;  /* 0x000000ffff117224 */ /* 0x000fce00078e0031 */
.L_x_161:
[----:B------:R-:W-:Y:S05]  /*2150*/  BSYNC.RECONVERGENT B4 ;  /* 0x0000000000047941 */ /* 0x000fea0003800200 */
.L_x_160:
[----:B------:R-:W-:Y:S05]  /*2160*/  BRA `(.L_x_152) ;  /* 0x0000000000a07947 */ /* 0x000fea0003800000 */
.L_x_159:
[----:B------:R-:W-:Y:S02]  /*2170*/  ISETP.NE.AND P3, PT, R7, R8, PT ;  /* 0x000000080700720c */ /* 0x000fe40003f65270 */
[----:B------:R-:W-:-:S11]  /*2180*/  CS2R R16, SRZ ;  /* 0x0000000000107805 */ /* 0x000fd6000001ff00 */
[----:B------:R-:W-:Y:S05]  /*2190*/  @P3 BRA `(.L_x_152) ;  /* 0x0000000000943947 */ /* 0x000fea0003800000 */
[----:B------:R-:W-:Y:S01]  /*21a0*/  IMAD R0, R5, R6, RZ ;  /* 0x0000000605007224 */ /* 0x000fe200078e02ff */
[----:B------:R-:W0:Y:S03]  /*21b0*/  LDCU UR7, c[0x0][0x38c] ;  /* 0x00007180ff0777ac */ /* 0x000e260008000800 */
[----:B------:R-:W-:-:S03]  /*21c0*/  IMAD.WIDE R16, R0, 0x8, RZ ;  /* 0x0000000800107825 */ /* 0x000fc600078e02ff */
        /* <DEDUP_REMOVED lines=33> */
.L_x_162:
[----:B------:R-:W-:Y:S05]  /*23e0*/  BSYNC.RECONVERGENT B4 ;  /* 0x0000000000047941 */ /* 0x000fea0003800200 */
.L_x_152:
[----:B------:R-:W-:Y:S05]  /*23f0*/  BSYNC.RECONVERGENT B3 ;  /* 0x0000000000037941 */ /* 0x000fea0003800200 */
.L_x_146:
[----:B------:R-:W-:Y:S01]  /*2400*/  BSSY.RECONVERGENT B3, `(.L_x_163) ;  /* 0x000006e000037945 */ /* 0x000fe20003800200 */
[----:B------:R-:W-:-:S03]  /*2410*/  DADD R50, -R52, R50 ;  /* 0x0000000034327229 */ /* 0x000fc60000000132 */
[----:B------:R-:W-:Y:S08]  /*2420*/  @!P1 BRA `(.L_x_164) ;  /* 0x0000000000849947 */ /* 0x000ff00003800000 */
[----:B------:R-:W-:Y:S01]  /*2430*/  IMAD.WIDE R40, R6, 0x8, RZ ;  /* 0x0000000806287825 */ /* 0x000fe200078e02ff */
[----:B------:R-:W0:Y:S01]  /*2440*/  LDCU UR7, c[0x0][0x38c] ;  /* 0x00007180ff0777ac */ /* 0x000e220008000800 */
[----:B------:R-:W1:Y:S01]  /*2450*/  LDC.64 R46, c[0x0][0x388] ;  /* 0x0000e200ff2e7b82 */ /* 0x000e620000000a00 */
[CC--:B------:R-:W-:Y:S02]  /*2460*/  IADD3 R52, P3, PT, R28.reuse, R40.reuse, RZ ;  /* 0x000000281c347210 */ /* 0x0c0fe40007f7e0ff */
[----:B------:R-:W-:-:S03]  /*2470*/  IADD3 R58, P4, PT, R28, -R40, RZ ;  /* 0x800000281c3a7210 */ /* 0x000fc60007f9e0ff */
[C-C-:B------:R-:W-:Y:S02]  /*2480*/  IMAD.X R53, R29.reuse, 0x1, R41.reuse, P3 ;  /* 0x000000011d357824 */ /* 0x140fe400018e0629 */
[----:B------:R-:W-:-:S04]  /*2490*/  IMAD.X R59, R29, 0x1, ~R41, P4 ;  /* 0x000000011d3b7824 */ /* 0x000fc800020e0e29 */
[----:B------:R-:W2:Y:S04]  /*24a0*/  LDG.E.64 R52, desc[UR4][R52.64] ;  /* 0x0000000434347981 */ /* 0x000ea8000c1e1b00 */
[----:B------:R-:W2:Y:S01]  /*24b0*/  LDG.E.64 R48, desc[UR4][R58.64] ;  /* 0x000000043a307981 */ /* 0x000ea2000c1e1b00 */
[----:B0-----:R-:W1:Y:S01]  /*24c0*/  MUFU.RCP64H R45, UR7 ;  /* 0x00000007002d7d08 */ /* 0x001e620008001800 */
[----:B------:R-:W-:Y:S01]  /*24d0*/  MOV R44, 0x1 ;  /* 0x00000001002c7802 */ /* 0x000fe20000000f00 */
        /* <DEDUP_REMOVED lines=20> */
.L_x_166:
[----:B------:R-:W-:Y:S05]  /*2620*/  BSYNC.RECONVERGENT B4 ;  /* 0x0000000000047941 */ /* 0x000fea0003800200 */
.L_x_165:
[----:B------:R-:W-:Y:S05]  /*2630*/  BRA `(.L_x_167) ;  /* 0x0000000400287947 */ /* 0x000fea0003800000 */
.L_x_164:
[----:B------:R-:W-:-:S13]  /*2640*/  ISETP.NE.AND P3, PT, R14, RZ, PT ;  /* 0x000000ff0e00720c */ /* 0x000fda0003f65270 */
[----:B------:R-:W-:Y:S05]  /*2650*/  @P3 BRA `(.L_x_168) ;  /* 0x0000000000803947 */ /* 0x000fea0003800000 */
[C-C-:B------:R-:W-:Y:S01]  /*2660*/  IMAD.WIDE R58, R6.reuse, 0x8, R28.reuse ;  /* 0x00000008063a7825 */ /* 0x140fe200078e021c */
[----:B------:R-:W0:Y:S01]  /*2670*/  LDCU UR7, c[0x0][0x38c] ;  /* 0x00007180ff0777ac */ /* 0x000e220008000800 */
[----:B------:R-:W1:Y:S02]  /*2680*/  LDC.64 R40, c[0x0][0x388] ;  /* 0x0000e200ff287b82 */ /* 0x000e640000000a00 */
[----:B------:R-:W-:Y:S02]  /*2690*/  IMAD.WIDE R52, R6, 0x10, R28 ;  /* 0x0000001006347825 */ /* 0x000fe400078e021c */
[----:B------:R-:W2:Y:S04]  /*26a0*/  LDG.E.64 R58, desc[UR4][R58.64] ;  /* 0x000000043a3a7981 */ /* 0x000ea8000c1e1b00 */
[----:B------:R-:W3:Y:S01]  /*26b0*/  LDG.E.64 R52, desc[UR4][R52.64] ;  /* 0x0000000434347981 */ /* 0x000ee2000c1e1b00 */
[----:B------:R-:W-:Y:S01]  /*26c0*/  IMAD.MOV.U32 R46, RZ, RZ, 0x1 ;  /* 0x00000001ff2e7424 */ /* 0x000fe200078e00ff */
[----:B------:R-:W-:Y:S01]  /*26d0*/  DMUL R48, R26, -3 ;  /* 0xc00800001a307828 */ /* 0x000fe20000000000 */
[----:B------:R-:W-:Y:S01]  /*26e0*/  BSSY.RECONVERGENT B4, `(.L_x_169) ;  /* 0x0000016000047945 */ /* 0x000fe20003800200 */
[----:B0-----:R-:W1:Y:S03]  /*26f0*/  MUFU.RCP64H R47, UR7 ;  /* 0x00000007002f7d08 */ /* 0x001e660008001800 */
        /* <DEDUP_REMOVED lines=20> */
.L_x_170:
[----:B------:R-:W-:Y:S05]  /*2840*/  BSYNC.RECONVERGENT B4 ;  /* 0x0000000000047941 */ /* 0x000fea0003800200 */
.L_x_169:
[----:B------:R-:W-:Y:S05]  /*2850*/  BRA `(.L_x_167) ;  /* 0x0000000000a07947 */ /* 0x000fea0003800000 */
.L_x_168:
[----:B------:R-:W-:-:S05]  /*2860*/  VIADD R41, R5, 0xffffffff ;  /* 0xffffffff05297836 */ /* 0x000fca0000000000 */
[----:B------:R-:W-:Y:S02]  /*2870*/  ISETP.NE.AND P3, PT, R14, R41, PT ;  /* 0x000000290e00720c */ /* 0x000fe40003f65270 */
[----:B------:R-:W-:-:S11]  /*2880*/  CS2R R40, SRZ ;  /* 0x0000000000287805 */ /* 0x000fd6000001ff00 */
[----:B------:R-:W-:Y:S05]  /*2890*/  @P3 BRA `(.L_x_167) ;  /* 0x0000000000903947 */ /* 0x000fea0003800000 */
[----:B------:R-:W-:Y:S01]  /*28a0*/  IMAD.WIDE R40, R6, 0x8, RZ ;  /* 0x0000000806287825 */ /* 0x000fe200078e02ff */
[----:B------:R-:W0:Y:S02]  /*28b0*/  LDCU UR7, c[0x0][0x38c] ;  /* 0x00007180ff0777ac */ /* 0x000e240008000800 */
        /* <DEDUP_REMOVED lines=33> */
.L_x_171:
[----:B------:R-:W-:Y:S05]  /*2ad0*/  BSYNC.RECONVERGENT B4 ;  /* 0x0000000000047941 */ /* 0x000fea0003800200 */
.L_x_167:
[----:B------:R-:W-:Y:S05]  /*2ae0*/  BSYNC.RECONVERGENT B3 ;  /* 0x0000000000037941 */ /* 0x000fea0003800200 */
.L_x_163:
[----:B------:R-:W-:Y:S01]  /*2af0*/  BSSY.RECONVERGENT B3, `(.L_x_172) ;  /* 0x000006f000037945 */ /* 0x000fe20003800200 */
[----:B------:R-:W-:-:S03]  /*2b00*/  DADD R16, -R40, R16 ;  /* 0x0000000028107229 */ /* 0x000fc60000000110 */
[----:B------:R-:W-:Y:S08]  /*2b10*/  @!P0 BRA `(.L_x_173) ;  /* 0x0000000000888947 */ /* 0x000ff00003800000 */
[----:B------:R-:W-:Y:S01]  /*2b20*/  IMAD R40, R5, R6, RZ ;  /* 0x0000000605287224 */ /* 0x000fe200078e02ff */
[----:B------:R-:W0:Y:S03]  /*2b30*/  LDCU UR7, c[0x0][0x38c] ;  /* 0x00007180ff0777ac */ /* 0x000e260008000800 */
[----:B------:R-:W-:-:S03]  /*2b40*/  IMAD.WIDE R40, R40, 0x8, RZ ;  /* 0x0000000828287825 */ /* 0x000fc600078e02ff */
[CC--:B------:R-:W-:Y:S02]  /*2b50*/  IADD3 R48, P3, PT, R28.reuse, R40.reuse, RZ ;  /* 0x000000281c307210 */ /* 0x0c0fe40007f7e0ff */
[----:B------:R-:W-:-:S03]  /*2b60*/  IADD3 R52, P4, PT, R28, -R40, RZ ;  /* 0x800000281c347210 */ /* 0x000fc60007f9e0ff */
[C---:B------:R-:W-:Y:S01]  /*2b70*/  IMAD.X R49, R29.reuse, 0x1, R41, P3 ;  /* 0x000000011d317824 */ /* 0x040fe200018e0629 */
[----:B------:R-:W-:Y:S02]  /*2b80*/  IADD3.X R53, PT, PT, R29, ~R41, RZ, P4, !PT ;  /* 0x800000291d357210 */ /* 0x000fe400027fe4ff */
[----:B------:R-:W1:Y:S03]  /*2b90*/  LDC.64 R28, c[0x0][0x388] ;  /* 0x0000e200ff1c7b82 */ /* 0x000e660000000a00 */
        /* <DEDUP_REMOVED lines=24> */
.L_x_175:
[----:B------:R-:W-:Y:S05]  /*2d20*/  BSYNC.RECONVERGENT B4 ;  /* 0x0000000000047941 */ /* 0x000fea0003800200 */
.L_x_174:
[----:B------:R-:W-:Y:S05]  /*2d30*/  BRA `(.L_x_176) ;  /* 0x0000000400287947 */ /* 0x000fea0003800000 */
.L_x_173:
[----:B------:R-:W-:-:S13]  /*2d40*/  ISETP.NE.AND P3, PT, R7, RZ, PT ;  /* 0x000000ff0700720c */ /* 0x000fda0003f65270 */
[----:B------:R-:W-:Y:S05]  /*2d50*/  @P3 BRA `(.L_x_177) ;  /* 0x0000000000883947 */ /* 0x000fea0003800000 */
[----:B------:R-:W0:Y:S01]  /*2d60*/  LDC.64 R40, c[0x0][0x390] ;  /* 0x0000e400ff287b82 */ /* 0x000e220000000a00 */
[----:B------:R-:W-:Y:S01]  /*2d70*/  IMAD R53, R5, R6, RZ ;  /* 0x0000000605357224 */ /* 0x000fe200078e02ff */
[----:B------:R-:W1:Y:S03]  /*2d80*/  LDCU UR7, c[0x0][0x38c] ;  /* 0x00007180ff0777ac */ /* 0x000e660008000800 */
[----:B------:R-:W-:-:S03]  /*2d90*/  IMAD.WIDE R52, R53, 0x8, R28 ;  /* 0x0000000835347825 */ /* 0x000fc600078e021c */
[----:B------:R-:W2:Y:S03]  /*2da0*/  LDC.64 R28, c[0x0][0x388] ;  /* 0x0000e200ff1c7b82 */ /* 0x000ea60000000a00 */
[----:B------:R-:W3:Y:S01]  /*2db0*/  LDG.E.64 R52, desc[UR4][R52.64] ;  /* 0x0000000434347981 */ /* 0x000ee2000c1e1b00 */
[----:B0-----:R-:W-:-:S06]  /*2dc0*/  IMAD.WIDE R48, R55, 0x8, R40 ;  /* 0x0000000837307825 */ /* 0x001fcc00078e0228 */
[----:B------:R-:W4:Y:S01]  /*2dd0*/  LDG.E.64 R48, desc[UR4][R48.64] ;  /* 0x0000000430307981 */ /* 0x000f22000c1e1b00 */
[----:B-1----:R-:W2:Y:S01]  /*2de0*/  MUFU.RCP64H R41, UR7 ;  /* 0x0000000700297d08 */ /* 0x002ea20008001800 */
[----:B------:R-:W-:Y:S01]  /*2df0*/  IMAD.MOV.U32 R40, RZ, RZ, 0x1 ;  /* 0x00000001ff287424 */ /* 0x000fe200078e00ff */
[----:B------:R-:W-:Y:S01]  /*2e00*/  DMUL R46, R26, -3 ;  /* 0xc00800001a2e7828 */ /* 0x000fe20000000000 */
[----:B------:R-:W-:Y:S04]  /*2e10*/  BSSY.RECONVERGENT B4, `(.L_x_178) ;  /* 0x0000015000047945 */ /* 0x000fe80003800200 */
[----:B--2---:R-:W-:-:S08]  /*2e20*/  DFMA R44, R40, -R28, 1 ;  /* 0x3ff00000282c742b */ /* 0x004fd0000000081c */
[----:B------:R-:W-:-:S08]  /*2e30*/  DFMA R44, R44, R44, R44 ;  /* 0x0000002c2c2c722b */ /* 0x000fd0000000002c */
[----:B------:R-:W-:-:S08]  /*2e40*/  DFMA R44, R40, R44, R40 ;  /* 0x0000002c282c722b */ /* 0x000fd00000000028 */
[----:B------:R-:W-:-:S08]  /*2e50*/  DFMA R40, R44, -R28, 1 ;  /* 0x3ff000002c28742b */ /* 0x000fd0000000081c */
[----:B------:R-:W-:Y:S02]  /*2e60*/  DFMA R40, R44, R40, R44 ;  /* 0x000000282c28722b */ /* 0x000fe4000000002c */
[----:B---3--:R-:W-:-:S08]  /*2e70*/  DFMA R46, R52, 4, R46 ;  /* 0x40100000342e782b */ /* 0x008fd0000000002e */
[----:B----4-:R-:W-:-:S08]  /*2e80*/  DADD R48, R46, -R48 ;  /* 0x000000002e307229 */ /* 0x010fd00000000830 */
        /* <DEDUP_REMOVED lines=13> */
.L_x_179:
[----:B------:R-:W-:Y:S05]  /*2f60*/  BSYNC.RECONVERGENT B4 ;  /* 0x0000000000047941 */ /* 0x000fea0003800200 */
.L_x_178:
[----:B------:R-:W-:Y:S05]  /*2f70*/  BRA `(.L_x_176) ;  /* 0x0000000000987947 */ /* 0x000fea0003800000 */
.L_x_177:
[----:B------:R-:W-:Y:S02]  /*2f80*/  ISETP.NE.AND P3, PT, R7, R8, PT ;  /* 0x000000080700720c */ /* 0x000fe40003f65270 */
[----:B------:R-:W-:-:S11]  /*2f90*/  CS2R R52, SRZ ;  /* 0x0000000000347805 */ /* 0x000fd6000001ff00 */
[----:B------:R-:W-:Y:S05]  /*2fa0*/  @P3 BRA `(.L_x_176) ;  /* 0x00000000008c3947 */ /* 0x000fea0003800000 */
[----:B------:R-:W-:Y:S01]  /*2fb0*/  IMAD R0, R5, R6, RZ ;  /* 0x0000000605007224 */ /* 0x000fe200078e02ff */
[----:B------:R-:W0:Y:S03]  /*2fc0*/  LDCU UR7, c[0x0][0x38c] ;  /* 0x00007180ff0777ac */ /* 0x000e260008000800 */
[C---:B------:R-:W-:Y:S01]  /*2fd0*/  IMAD.WIDE R40, R0.reuse, 0x8, RZ ;  /* 0x0000000800287825 */ /* 0x040fe200078e02ff */
[----:B------:R-:W-:Y:S02]  /*2fe0*/  SHF.L.U32 R44, R0, 0x1, RZ ;  /* 0x00000001002c7819 */ /* 0x000fe400000006ff */
[----:B------:R-:W-:-:S05]  /*2ff0*/  IADD3 R40, P3, PT, R28, -R40, RZ ;  /* 0x800000281c287210 */ /* 0x000fca0007f7e0ff */
        /* <DEDUP_REMOVED lines=13> */
[----:B--2---:R-:W-:-:S06]  /*30d0*/  DMUL R46, R40, -4 ;  /* 0xc0100000282e7828 */ /* 0x004fcc0000000000 */
[----:B------:R-:W-:Y:S02]  /*30e0*/  DFMA R40, R44, -R28, 1 ;  /* 0x3ff000002c28742b */ /* 0x000fe4000000081c */
[----:B------:R-:W-:-:S06]  /*30f0*/  DFMA R46, R26, 3, R46 ;  /* 0x400800001a2e782b */ /* 0x000fcc000000002e */
[----:B------:R-:W-:Y:S02]  /*3100*/  DFMA R40, R44, R40, R44 ;  /* 0x000000282c28722b */ /* 0x000fe4000000002c */
        /* <DEDUP_REMOVED lines=12> */
.L_x_180:
[----:B------:R-:W-:Y:S05]  /*31d0*/  BSYNC.RECONVERGENT B4 ;  /* 0x0000000000047941 */ /* 0x000fea0003800200 */
.L_x_176:
[----:B------:R-:W-:Y:S05]  /*31e0*/  BSYNC.RECONVERGENT B3 ;  /* 0x0000000000037941 */ /* 0x000fea0003800200 */
.L_x_172:
[----:B------:R-:W-:Y:S04]  /*31f0*/  BSSY.RECONVERGENT B3, `(.L_x_181) ;  /* 0x0000067000037945 */ /* 0x000fe80003800200 */
[----:B------:R-:W-:Y:S05]  /*3200*/  @!P1 BRA `(.L_x_182) ;  /* 0x00000000007c9947 */ /* 0x000fea0003800000 */
        /* <DEDUP_REMOVED lines=29> */
.L_x_184:
[----:B------:R-:W-:Y:S05]  /*33e0*/  BSYNC.RECONVERGENT B4 ;  /* 0x0000000000047941 */ /* 0x000fea0003800200 */
.L_x_183:
[----:B------:R-:W-:Y:S05]  /*33f0*/  BRA `(.L_x_185) ;  /* 0x0000000400187947 */ /* 0x000fea0003800000 */
.L_x_182:
[----:B------:R-:W-:-:S13]  /*3400*/  ISETP.NE.AND P3, PT, R14, RZ, PT ;  /* 0x000000ff0e00720c */ /* 0x000fda0003f65270 */
[----:B------:R-:W-:Y:S05]  /*3410*/  @P3 BRA `(.L_x_186) ;  /* 0x0000000000783947 */ /* 0x000fea0003800000 */
[C-C-:B------:R-:W-:Y:S01]  /*3420*/  IMAD.WIDE R28, R6.reuse, 0x8, R32.reuse ;  /* 0x00000008061c7825 */ /* 0x140fe200078e0220 */
[----:B------:R-:W0:Y:S05]  /*3430*/  LDCU UR7, c[0x0][0x38c] ;  /* 0x00007180ff0777ac */ /* 0x000e2a0008000800 */
[----:B------:R-:W2:Y:S01]  /*3440*/  LDG.E.64 R28, desc[UR4][R28.64] ;  /* 0x000000041c1c7981 */ /* 0x000ea2000c1e1b00 */
[----:B------:R-:W-:Y:S02]  /*3450*/  IMAD.WIDE R48, R6, 0x10, R32 ;  /* 0x0000001006307825 */ /* 0x000fe400078e0220 */
[----:B------:R-:W1:Y:S04]  /*3460*/  LDC.64 R32, c[0x0][0x388] ;  /* 0x0000e200ff207b82 */ /* 0x000e680000000a00 */
        /* <DEDUP_REMOVED lines=23> */
.L_x_188:
[----:B------:R-:W-:Y:S05]  /*35e0*/  BSYNC.RECONVERGENT B4 ;  /* 0x0000000000047941 */ /* 0x000fea0003800200 */
.L_x_187:
[----:B------:R-:W-:Y:S05]  /*35f0*/  BRA `(.L_x_185) ;  /* 0x0000000000987947 */ /* 0x000fea0003800000 */
.L_x_186:
[----:B------:R-:W-:-:S05]  /*3600*/  VIADD R29, R5, 0xffffffff ;  /* 0xffffffff051d7836 */ /* 0x000fca0000000000 */
[----:B------:R-:W-:Y:S02]  /*3610*/  ISETP.NE.AND P3, PT, R14, R29, PT ;  /* 0x0000001d0e00720c */ /* 0x000fe40003f65270 */
[----:B------:R-:W-:-:S11]  /*3620*/  CS2R R28, SRZ ;  /* 0x00000000001c7805 */ /* 0x000fd6000001ff00 */
[----:B------:R-:W-:Y:S05]  /*3630*/  @P3 BRA `(.L_x_185) ;  /* 0x0000000000883947 */ /* 0x000fea0003800000 */
[C---:B------:R-:W-:Y:S01]  /*3640*/  IMAD.WIDE R28, R6.reuse, 0x8, RZ ;  /* 0x00000008061c7825 */ /* 0x040fe200078e02ff */
[----:B------:R-:W0:Y:S03]  /*3650*/  LDCU UR7, c[0x0][0x38c] ;  /* 0x00007180ff0777ac */ /* 0x000e260008000800 */
[----:B------:R-:W-:Y:S01]  /*3660*/  IMAD.SHL.U32 R40, R6, 0x2, RZ ;  /* 0x0000000206287824 */ /* 0x000fe200078e00ff */
[----:B------:R-:W-:-:S05]  /*3670*/  IADD3 R28, P3, PT, R32, -R28, RZ ;  /* 0x8000001c201c7210 */ /* 0x000fca0007f7e0ff */
        /* <DEDUP_REMOVED lines=29> */
.L_x_189:
[----:B------:R-:W-:Y:S05]  /*3850*/  BSYNC.RECONVERGENT B4 ;  /* 0x0000000000047941 */ /* 0x000fea0003800200 */
.L_x_185:
[----:B------:R-:W-:Y:S05]  /*3860*/  BSYNC.RECONVERGENT B3 ;  /* 0x0000000000037941 */ /* 0x000fea0003800200 */
.L_x_181:
[----:B------:R-:W0:Y:S01]  /*3870*/  LDCU UR7, c[0x0][0x38c] ;  /* 0x00007180ff0777ac */ /* 0x000e220008000800 */
[----:B------:R-:W-:Y:S01]  /*3880*/  DADD R52, R28, R52 ;  /* 0x000000001c347229 */ /* 0x000fe20000000034 */
[----:B------:R-:W-:Y:S10]  /*3890*/  @!P2 BRA `(.L_x_190) ;  /* 0x000000000074a947 */ /* 0x000ff40003800000 */
[----:B------:R-:W2:Y:S01]  /*38a0*/  LDG.E.64 R28, desc[UR4][R24.64+0x8] ;  /* 0x00000804181c7981 */ /* 0x000ea2000c1e1b00 */
[----:B------:R-:W1:Y:S03]  /*38b0*/  LDC.64 R32, c[0x0][0x388] ;  /* 0x0000e200ff207b82 */ /* 0x000e660000000a00 */
        /* <DEDUP_REMOVED lines=23> */
.L_x_192:
[----:B------:R-:W-:Y:S05]  /*3a30*/  BSYNC.RECONVERGENT B3 ;  /* 0x0000000000037941 */ /* 0x000fea0003800200 */
.L_x_191:
[----:B------:R-:W-:Y:S02]  /*3a40*/  IMAD.MOV.U32 R32, RZ, RZ, R24 ;  /* 0x000000ffff207224 */ /* 0x000fe400078e0018 */
[----:B------:R-:W-:Y:S01]  /*3a50*/  IMAD.MOV.U32 R33, RZ, RZ, R25 ;  /* 0x000000ffff217224 */ /* 0x000fe200078e0019 */
[----:B------:R-:W-:Y:S06]  /*3a60*/  BRA `(.L_x_193) ;  /* 0x0000000400087947 */ /* 0x000fec0003800000 */
.L_x_190:
[----:B------:R-:W-:-:S13]  /*3a70*/  ISETP.NE.AND P2, PT, R13, 0x1, PT ;  /* 0x000000010d00780c */ /* 0x000fda0003f45270 */
        /* <DEDUP_REMOVED lines=28> */
.L_x_196:
[----:B------:R-:W-:Y:S05]  /*3c40*/  BSYNC.RECONVERGENT B3 ;  /* 0x0000000000037941 */ /* 0x000fea0003800200 */
.L_x_195:
[----:B------:R-:W-:Y:S01]  /*3c50*/  MOV R32, R24 ;  /* 0x0000001800207202 */ /* 0x000fe20000000f00 */
[----:B------:R-:W-:Y:S01]  /*3c60*/  IMAD.MOV.U32 R33, RZ, RZ, R25 ;  /* 0x000000ffff217224 */ /* 0x000fe200078e0019 */
[----:B------:R-:W-:Y:S06]  /*3c70*/  BRA `(.L_x_193) ;  /* 0x0000000000847947 */ /* 0x000fec0003800000 */
.L_x_194:
        /* <DEDUP_REMOVED lines=30> */
.L_x_198:
[----:B------:R-:W-:Y:S05]  /*3e60*/  BSYNC.RECONVERGENT B3 ;  /* 0x0000000000037941 */ /* 0x000fea0003800200 */
.L_x_197:
[----:B------:R-:W-:Y:S01]  /*3e70*/  MOV R32, R24 ;  /* 0x0000001800207202 */ /* 0x000fe20000000f00 */
[----:B------:R-:W-:-:S07]  /*3e80*/  IMAD.MOV.U32 R33, RZ, RZ, R25 ;  /* 0x000000ffff217224 */ /* 0x000fce00078e0019 */
.L_x_193:
[----:B------:R-:W1:Y:S01]  /*3e90*/  MUFU.RCP64H R25, R21 ;  /* 0x0000001500197308 */ /* 0x000e620000001800 */
[----:B------:R-:W2:Y:S01]  /*3ea0*/  LDC.64 R28, c[0x0][0x3a8] ;  /* 0x0000ea00ff1c7b82 */ /* 0x000ea20000000a00 */
[----:B------:R-:W-:Y:S01]  /*3eb0*/  DADD R52, R52, R32 ;  /* 0x0000000034347229 */ /* 0x000fe20000000020 */
[----:B------:R-:W-:Y:S01]  /*3ec0*/  VIADD R24, R21, 0x300402 ;  /* 0x0030040215187836 */ /* 0x000fe20000000000 */
[----:B------:R-:W-:Y:S01]  /*3ed0*/  DMUL R32, R30, R16 ;  /* 0x000000101e207228 */ /* 0x000fe20000000000 */
[----:B------:R-:W-:Y:S01]  /*3ee0*/  BSSY.RECONVERGENT B2, `(.L_x_199) ;  /* 0x0000022000027945 */ /* 0x000fe20003800200 */
[----:B------:R-:W-:Y:S02]  /*3ef0*/  DMUL R62, R26, R50 ;  /* 0x000000321a3e7228 */ /* 0x000fe40000000000 */
[----:B------:R-:W3:Y:S01]  /*3f00*/  F2F.F32.F64 R57, R52 ;  /* 0x0000003400397310 */ /* 0x000ee20000301000 */
[----:B------:R-:W4:Y:S01]  /*3f10*/  LDC.64 R58, c[0x0][0x410] ;  /* 0x00010400ff3a7b82 */ /* 0x000f220000000a00 */
[----:B------:R-:W-:-:S02]  /*3f20*/  FSETP.GEU.AND P2, PT, |R24|, 5.8789094863358348022e-39, PT ;  /* 0x004004021800780b */ /* 0x000fc40003f4e200 */
[----:B------:R-:W-:Y:S02]  /*3f30*/  DFMA R32, R22, R50, -R32 ;  /* 0x000000321620722b */ /* 0x000fe40000000820 */
[----:B-1----:R-:W-:-:S03]  /*3f40*/  DFMA R40, -R20, R24, 1 ;  /* 0x3ff000001428742b */ /* 0x002fc60000000118 */
[----:B------:R-:W1:Y:S05]  /*3f50*/  LDC.64 R48, c[0x0][0x408] ;  /* 0x00010200ff307b82 */ /* 0x000e6a0000000a00 */
[----:B------:R-:W-:Y:S01]  /*3f60*/  DFMA R64, R40, R40, R40 ;  /* 0x000000282840722b */ /* 0x000fe20000000028 */
[C---:B--2---:R-:W-:Y:S02]  /*3f70*/  IMAD.WIDE R66, R56.reuse, 0x4, R28 ;  /* 0x0000000438427825 */ /* 0x044fe400078e021c */
[----:B------:R-:W2:Y:S01]  /*3f80*/  LDC.64 R46, c[0x0][0x400] ;  /* 0x00010000ff2e7b82 */ /* 0x000ea20000000a00 */
[----:B------:R-:W-:Y:S02]  /*3f90*/  DMUL R28, R22, R18 ;  /* 0x00000012161c7228 */ /* 0x000fe40000000000 */
[----:B---3--:R3:W-:Y:S02]  /*3fa0*/  STG.E desc[UR4][R66.64], R57 ;  /* 0x0000003942007986 */ /* 0x0087e4000c101904 */
[----:B------:R-:W-:Y:S01]  /*3fb0*/  DFMA R64, R24, R64, R24 ;  /* 0x000000401840722b */ /* 0x000fe20000000018 */
[----:B----4-:R-:W-:-:S02]  /*3fc0*/  IMAD.WIDE R58, R56, 0x4, R58 ;  /* 0x00000004383a7825 */ /* 0x010fc400078e023a */
[----:B------:R-:W4:Y:S01]  /*3fd0*/  LDC.64 R40, c[0x0][0x3f8] ;  /* 0x0000fe00ff287b82 */ /* 0x000f220000000a00 */
[----:B------:R-:W-:Y:S02]  /*3fe0*/  DFMA R28, R26, R16, -R28 ;  /* 0x000000101a1c722b */ /* 0x000fe4000000081c */
[----:B------:R-:W-:Y:S02]  /*3ff0*/  DFMA R24, R30, R18, -R62 ;  /* 0x000000121e18722b */ /* 0x000fe4000000083e */
[----:B------:R-:W-:Y:S01]  /*4000*/  DFMA R60, -R20, R64, 1 ;  /* 0x3ff00000143c742b */ /* 0x000fe20000000140 */
[----:B-1----:R-:W-:Y:S02]  /*4010*/  IMAD.WIDE R48, R56, 0x4, R48 ;  /* 0x0000000438307825 */ /* 0x002fe400078e0230 */
[----:B------:R-:W1:Y:S05]  /*4020*/  LDC.64 R42, c[0x0][0x3f0] ;  /* 0x0000fc00ff2a7b82 */ /* 0x000e6a0000000a00 */
[----:B------:R-:W-:-:S03]  /*4030*/  DFMA R60, R64, R60, R64 ;  /* 0x0000003c403c722b */ /* 0x000fc60000000040 */
[----:B------:R-:W5:Y:S01]  /*4040*/  LDC.64 R44, c[0x0][0x3e8] ;  /* 0x0000fa00ff2c7b82 */ /* 0x000f620000000a00 */
[----:B--2---:R-:W-:-:S04]  /*4050*/  IMAD.WIDE R46, R56, 0x4, R46 ;  /* 0x00000004382e7825 */ /* 0x004fc800078e022e */
[----:B----4-:R-:W-:-:S04]  /*4060*/  IMAD.WIDE R40, R56, 0x4, R40 ;  /* 0x0000000438287825 */ /* 0x010fc800078e0228 */
[----:B-1----:R-:W-:-:S04]  /*4070*/  IMAD.WIDE R42, R56, 0x4, R42 ;  /* 0x00000004382a7825 */ /* 0x002fc800078e022a */
[----:B-----5:R-:W-:Y:S01]  /*4080*/  IMAD.WIDE R44, R56, 0x4, R44 ;  /* 0x00000004382c7825 */ /* 0x020fe200078e022c */
[----:B---3--:R-:W-:Y:S06]  /*4090*/  @P2 BRA `(.L_x_200) ;  /* 0x0000000000182947 */ /* 0x008fec0003800000 */
[----:B------:R-:W-:Y:S02]  /*40a0*/  LOP3.LUT R62, R21, 0x7fffffff, RZ, 0xc0, !PT ;  /* 0x7fffffff153e7812 */ /* 0x000fe400078ec0ff */
[----:B------:R-:W-:Y:S02]  /*40b0*/  MOV R0, 0x40e0 ;  /* 0x000040e000007802 */ /* 0x000fe40000000f00 */
[----:B------:R-:W-:-:S07]  /*40c0*/  IADD3 R62, PT, PT, R62, -0x100000, RZ ;  /* 0xfff000003e3e7810 */ /* 0x000fce0007ffe0ff */
[----:B0-----:R-:W-:Y:S05]  /*40d0*/  CALL.REL.NOINC `($__internal_1_$__cuda_sm20_dblrcp_rn_slowpath_v3) ;  /* 0x0000000800207944 */ /* 0x001fea0003c00000 */
[----:B------:R-:W-:Y:S02]  /*40e0*/  IMAD.MOV.U32 R60, RZ, RZ, R57 ;  /* 0x000000ffff3c7224 */ /* 0x000fe400078e0039 */
[----:B------:R-:W-:-:S07]  /*40f0*/  IMAD.MOV.U32 R61, RZ, RZ, R62 ;  /* 0x000000ffff3d7224 */ /* 0x000fce00078e003e */
.L_x_200:
[----:B0-----:R-:W-:Y:S05]  /*4100*/  BSYNC.RECONVERGENT B2 ;  /* 0x0000000000027941 */ /* 0x001fea0003800200 */
.L_x_199:
[-C--:B------:R-:W-:Y:S01]  /*4110*/  DMUL R62, R26, R52.reuse ;  /* 0x000000341a3e7228 */ /* 0x080fe20000000000 */
[----:B------:R-:W0:Y:S01]  /*4120*/  LDC.64 R66, c[0x0][0x3b8] ;  /* 0x0000ee00ff427b82 */ /* 0x000e220000000a00 */
[-C--:B------:R-:W-:Y:S02]  /*4130*/  DMUL R64, R30, R52.reuse ;  /* 0x000000341e407228 */ /* 0x080fe40000000000 */
[----:B------:R-:W-:Y:S02]  /*4140*/  DMUL R52, R22, R52 ;  /* 0x0000003416347228 */ /* 0x000fe40000000000 */
[-C--:B------:R-:W-:Y:S02]  /*4150*/  DMUL R32, R32, R60.reuse ;  /* 0x0000003c20207228 */ /* 0x080fe40000000000 */
[-C--:B------:R-:W-:Y:S02]  /*4160*/  DMUL R62, R62, R60.reuse ;  /* 0x0000003c3e3e7228 */ /* 0x080fe40000000000 */
[----:B------:R-:W-:-:S02]  /*4170*/  DMUL R64, R64, R60 ;  /* 0x0000003c40407228 */ /* 0x000fc40000000000 */
[-C--:B------:R-:W-:Y:S02]  /*4180*/  DMUL R28, R28, R60.reuse ;  /* 0x0000003c1c1c7228 */ /* 0x080fe40000000000 */
[-C--:B------:R-:W-:Y:S02]  /*4190*/  DMUL R52, R52, R60.reuse ;  /* 0x0000003c34347228 */ /* 0x080fe40000000000 */
[----:B------:R-:W-:Y:S01]  /*41a0*/  DMUL R24, R24, R60 ;  /* 0x0000003c18187228 */ /* 0x000fe20000000000 */
[----:B------:R-:W1:Y:S08]  /*41b0*/  F2F.F32.F64 R33, R32 ;  /* 0x0000002000217310 */ /* 0x000e700000301000 */
[----:B------:R-:W2:Y:S01]  /*41c0*/  F2F.F32.F64 R57, R28 ;  /* 0x0000001c00397310 */ /* 0x000ea20000301000 */
[----:B-1----:R-:W-:Y:S07]  /*41d0*/  STG.E desc[UR4][R44.64], R33 ;  /* 0x000000212c007986 */ /* 0x002fee000c101904 */
[----:B------:R-:W1:Y:S01]  /*41e0*/  F2F.F32.F64 R69, R24 ;  /* 0x0000001800457310 */ /* 0x000e620000301000 */
[----:B--2---:R2:W-:Y:S07]  /*41f0*/  STG.E desc[UR4][R42.64], R57 ;  /* 0x000000392a007986 */ /* 0x0045ee000c101904 */
[----:B------:R-:W3:Y:S01]  /*4200*/  F2F.F32.F64 R63, R62 ;  /* 0x0000003e003f7310 */ /* 0x000ee20000301000 */
[----:B-1----:R1:W-:Y:S07]  /*4210*/  STG.E desc[UR4][R40.64], R69 ;  /* 0x0000004528007986 */ /* 0x0023ee000c101904 */
[----:B------:R-:W4:Y:S01]  /*4220*/  F2F.F32.F64 R65, R64 ;  /* 0x0000004000417310 */ /* 0x000f220000301000 */
[----:B---3--:R-:W-:Y:S07]  /*4230*/  STG.E desc[UR4][R46.64], R63 ;  /* 0x0000003f2e007986 */ /* 0x008fee000c101904 */
[----:B------:R-:W3:Y:S01]  /*4240*/  F2F.F32.F64 R53, R52 ;  /* 0x0000003400357310 */ /* 0x000ee20000301000 */
[----:B----4-:R4:W-:Y:S04]  /*4250*/  STG.E desc[UR4][R48.64], R65 ;  /* 0x0000004130007986 */ /* 0x0109e8000c101904 */
[----:B---3--:R-:W-:Y:S04]  /*4260*/  STG.E desc[UR4][R58.64], R53 ;  /* 0x000000353a007986 */ /* 0x008fe8000c101904 */
[----:B------:R-:W3:Y:S04]  /*4270*/  LDG.E R60, desc[UR4][R40.64] ;  /* 0x00000004283c7981 */ /* 0x000ee8000c1e1900 */
[----:B------:R-:W5:Y:S01]  /*4280*/  LDG.E R0, desc[UR4][R42.64] ;  /* 0x000000042a007981 */ /* 0x000f62000c1e1900 */
[----:B0-----:R-:W-:-:S03]  /*4290*/  IMAD.WIDE R66, R56, 0x4, R66 ;  /* 0x0000000438427825 */ /* 0x001fc600078e0242 */
[----:B------:R-:W4:Y:S04]  /*42a0*/  LDG.E R52, desc[UR4][R48.64] ;  /* 0x0000000430347981 */ /* 0x000f28000c1e1900 */
[----:B--2---:R-:W2:Y:S04]  /*42b0*/  LDG.E R57, desc[UR4][R46.64] ;  /* 0x000000042e397981 */ /* 0x004ea8000c1e1900 */
[----:B------:R-:W2:Y:S01]  /*42c0*/  LDG.E R61, desc[UR4][R44.64] ;  /* 0x000000042c3d7981 */ /* 0x000ea2000c1e1900 */
[----:B---3--:R-:W0:Y:S08]  /*42d0*/  F2F.F64.F32 R24, R60 ;  /* 0x0000003c00187310 */ /* 0x008e300000201800 */
[----:B-----5:R-:W3:Y:S01]  /*42e0*/  F2F.F64.F32 R28, R0 ;  /* 0x00000000001c7310 */ /* 0x020ee20000201800 */
[----:B0-----:R-:W-:-:S08]  /*42f0*/  DMUL R24, R30, R24 ;  /* 0x000000181e187228 */ /* 0x001fd00000000000 */
[----:B---3--:R-:W-:-:S06]  /*4300*/  DFMA R24, R22, R28, -R24 ;  /* 0x0000001c1618722b */ /* 0x008fcc0000000818 */
[----:B-1----:R0:W1:Y:S04]  /*4310*/  F2F.F32.F64 R69, R24 ;  /* 0x0000001800457310 */ /* 0x0020680000301000 */
[----:B0-----:R-:W4:Y:S01]  /*4320*/  LDC.64 R24, c[0x0][0x3c0] ;  /* 0x0000f000ff187b82 */ /* 0x001f220000000a00 */
[----:B-1----:R0:W-:Y:S04]  /*4330*/  STG.E desc[UR4][R66.64], R69 ;  /* 0x0000004542007986 */ /* 0x0021e8000c101904 */
[----:B------:R-:W3:Y:S04]  /*4340*/  LDG.E R32, desc[UR4][R44.64] ;  /* 0x000000042c207981 */ /* 0x000ee8000c1e1900 */
[----:B------:R-:W5:Y:S01]  /*4350*/  LDG.E R68, desc[UR4][R40.64] ;  /* 0x0000000428447981 */ /* 0x000f62000c1e1900 */
[----:B----4-:R-:W-:-:S02]  /*4360*/  IMAD.WIDE R64, R56, 0x4, R24 ;  /* 0x0000000438407825 */ /* 0x010fc400078e0218 */
[----:B------:R-:W1:Y:S01]  /*4370*/  LDC.64 R24, c[0x0][0x3c8] ;  /* 0x0000f200ff187b82 */ /* 0x000e620000000a00 */
[----:B---3--:R-:W3:Y:S08]  /*4380*/  F2F.F64.F32 R28, R32 ;  /* 0x00000020001c7310 */ /* 0x008ef00000201800 */
[----:B-----5:R-:W4:Y:S01]  /*4390*/  F2F.F64.F32 R32, R68 ;  /* 0x0000004400207310 */ /* 0x020f220000201800 */
[----:B---3--:R-:W-:-:S08]  /*43a0*/  DMUL R28, R22, R28 ;  /* 0x0000001c161c7228 */ /* 0x008fd00000000000 */
[----:B----4-:R-:W-:-:S10]  /*43b0*/  DFMA R62, R26, R32, -R28 ;  /* 0x000000201a3e722b */ /* 0x010fd4000000081c */
[----:B------:R-:W3:Y:S02]  /*43c0*/  F2F.F32.F64 R63, R62 ;  /* 0x0000003e003f7310 */ /* 0x000ee40000301000 */
[----:B---3--:R3:W-:Y:S04]  /*43d0*/  STG.E desc[UR4][R64.64], R63 ;  /* 0x0000003f40007986 */ /* 0x0087e8000c101904 */
[----:B0-----:R-:W4:Y:S04]  /*43e0*/  LDG.E R66, desc[UR4][R42.64] ;  /* 0x000000042a427981 */ /* 0x001f28000c1e1900 */
[----:B------:R-:W5:Y:S01]  /*43f0*/  LDG.E R33, desc[UR4][R44.64] ;  /* 0x000000042c217981 */ /* 0x000f62000c1e1900 */
[----:B-1----:R-:W-:Y:S01]  /*4400*/  IMAD.WIDE R24, R56, 0x4, R24 ;  /* 0x0000000438187825 */ /* 0x002fe200078e0218 */
[----:B----4-:R-:W0:Y:S08]  /*4410*/  F2F.F64.F32 R28, R66 ;  /* 0x00000042001c7310 */ /* 0x010e300000201800 */
[----:B-----5:R-:W1:Y:S01]  /*4420*/  F2F.F64.F32 R32, R33 ;  /* 0x0000002100207310 */ /* 0x020e620000201800 */
[----:B0-----:R-:W-:-:S08]  /*4430*/  DMUL R28, R26, R28 ;  /* 0x0000001c1a1c7228 */ /* 0x001fd00000000000 */
[----:B-1----:R-:W-:-:S10]  /*4440*/  DFMA R28, R30, R32, -R28 ;  /* 0x000000201e1c722b */ /* 0x002fd4000000081c */
[----:B------:R-:W0:Y:S02]  /*4450*/  F2F.F32.F64 R29, R28 ;  /* 0x0000001c001d7310 */ /* 0x000e240000301000 */
[----:B0-----:R0:W-:Y:S04]  /*4460*/  STG.E desc[UR4][R24.64], R29 ;  /* 0x0000001d18007986 */ /* 0x0011e8000c101904 */
[----:B------:R-:W3:Y:S04]  /*4470*/  LDG.E R48, desc[UR4][R48.64] ;  /* 0x0000000430307981 */ /* 0x000ee8000c1e1900 */
[----:B------:R-:W4:Y:S04]  /*4480*/  LDG.E R46, desc[UR4][R46.64] ;  /* 0x000000042e2e7981 */ /* 0x000f28000c1e1900 */
[----:B------:R-:W5:Y:S01]  /*4490*/  LDG.E R62, desc[UR4][R58.64] ;  /* 0x000000043a3e7981 */ /* 0x000f62000c1e1900 */
[----:B---3--:R-:W1:Y:S08]  /*44a0*/  F2F.F64.F32 R64, R48 ;  /* 0x0000003000407310 */ /* 0x008e700000201800 */
[----:B----4-:R-:W3:Y:S01]  /*44b0*/  F2F.F64.F32 R32, R46 ;  /* 0x0000002e00207310 */ /* 0x010ee20000201800 */
[----:B-1----:R-:W-:-:S07]  /*44c0*/  DMUL R64, R30, R64 ;  /* 0x000000401e407228 */ /* 0x002fce0000000000 */
[----:B-----5:R-:W1:Y:S01]  /*44d0*/  F2F.F64.F32 R62, R62 ;  /* 0x0000003e003e7310 */ /* 0x020e620000201800 */
[----:B------:R-:W4:Y:S01]  /*44e0*/  LDC.64 R30, c[0x0][0x3b0] ;  /* 0x0000ec00ff1e7b82 */ /* 0x000f220000000a00 */
[----:B---3--:R-:W-:-:S08]  /*44f0*/  DFMA R32, R26, R32, R64 ;  /* 0x000000201a20722b */ /* 0x008fd00000000040 */
[----:B-1----:R-:W-:Y:S01]  /*4500*/  DFMA R32, R22, R62, R32 ;  /* 0x0000003e1620722b */ /* 0x002fe20000000020 */
[----:B------:R-:W1:Y:S05]  /*4510*/  LDC.64 R22, c[0x0][0x3d0] ;  /* 0x0000f400ff167b82 */ /* 0x000e6a0000000a00 */
[----:B------:R-:W3:Y:S01]  /*4520*/  F2F.F32.F64 R63, R32 ;  /* 0x00000020003f7310 */ /* 0x000ee20000301000 */
[----:B----4-:R-:W-:-:S05]  /*4530*/  IMAD.WIDE R30, R56, 0x4, R30 ;  /* 0x00000004381e7825 */ /* 0x010fca00078e021e */
[----:B---3--:R3:W-:Y:S04]  /*4540*/  STG.E desc[UR4][R30.64], R63 ;  /* 0x0000003f1e007986 */ /* 0x0087e8000c101904 */
[----:B------:R-:W0:Y:S04]  /*4550*/  LDG.E R49, desc[UR4][R40.64] ;  /* 0x0000000428317981 */ /* 0x000e28000c1e1900 */
[----:B------:R-:W4:Y:S01]  /*4560*/  LDG.E R47, desc[UR4][R42.64] ;  /* 0x000000042a2f7981 */ /* 0x000f22000c1e1900 */
[----:B-1----:R-:W-:Y:S01]  /*4570*/  IMAD.WIDE R32, R56, 0x4, R22 ;  /* 0x0000000438207825 */ /* 0x002fe200078e0216 */
[----:B0-----:R-:W0:Y:S08]  /*4580*/  F2F.F64.F32 R24, R49 ;  /* 0x0000003100187310 */ /* 0x001e300000201800 */
[----:B----4-:R-:W1:Y:S01]  /*4590*/  F2F.F64.F32 R26, R47 ;  /* 0x0000002f001a7310 */ /* 0x010e620000201800 */
[----:B0-----:R-:W-:-:S08]  /*45a0*/  DMUL R24, R50, R24 ;  /* 0x0000001832187228 */ /* 0x001fd00000000000 */
[C---:B-1----:R-:W-:Y:S02]  /*45b0*/  DFMA R28, R16.reuse, R26, -R24 ;  /* 0x0000001a101c722b */ /* 0x042fe40000000818 */
[----:B------:R-:W0:Y:S08]  /*45c0*/  LDC.64 R24, c[0x0][0x3d8] ;  /* 0x0000f600ff187b82 */ /* 0x000e300000000a00 */
[----:B------:R-:W1:Y:S02]  /*45d0*/  F2F.F32.F64 R29, R28 ;  /* 0x0000001c001d7310 */ /* 0x000e640000301000 */
[----:B-1----:R-:W-:Y:S04]  /*45e0*/  STG.E desc[UR4][R32.64], R29 ;  /* 0x0000001d20007986 */ /* 0x002fe8000c101904 */
[----:B---3--:R-:W3:Y:S04]  /*45f0*/  LDG.E R30, desc[UR4][R44.64] ;  /* 0x000000042c1e7981 */ /* 0x008ee8000c1e1900 */
[----:B------:R-:W4:Y:S01]  /*4600*/  LDG.E R40, desc[UR4][R40.64] ;  /* 0x0000000428287981 */ /* 0x000f22000c1e1900 */
[----:B0-----:R-:W-:Y:S01]  /*4610*/  IMAD.WIDE R24, R56, 0x4, R24 ;  /* 0x0000000438187825 */ /* 0x001fe200078e0218 */
[----:B---3--:R-:W0:Y:S08]  /*4620*/  F2F.F64.F32 R22, R30 ;  /* 0x0000001e00167310 */ /* 0x008e300000201800 */
[----:B----4-:R-:W1:Y:S01]  /*4630*/  F2F.F64.F32 R26, R40 ;  /* 0x00000028001a7310 */ /* 0x010e620000201800 */
[----:B0-----:R-:W-:-:S08]  /*4640*/  DMUL R22, R16, R22 ;  /* 0x0000001610167228 */ /* 0x001fd00000000000 */
[----:B-1----:R-:W-:-:S10]  /*4650*/  DFMA R22, R18, R26, -R22 ;  /* 0x0000001a1216722b */ /* 0x002fd40000000816 */
[----:B------:R-:W0:Y:S02]  /*4660*/  F2F.F32.F64 R23, R22 ;  /* 0x0000001600177310 */ /* 0x000e240000301000 */
[----:B0-----:R0:W-:Y:S04]  /*4670*/  STG.E desc[UR4][R24.64], R23 ;  /* 0x0000001718007986 */ /* 0x0011e8000c101904 */
[----:B------:R-:W3:Y:S04]  /*4680*/  LDG.E R42, desc[UR4][R42.64] ;  /* 0x000000042a2a7981 */ /* 0x000ee8000c1e1900 */
[----:B------:R-:W4:Y:S01]  /*4690*/  LDG.E R44, desc[UR4][R44.64] ;  /* 0x000000042c2c7981 */ /* 0x000f22000c1e1900 */
[----:B------:R-:W-:-:S04]  /*46a0*/  FMUL R0, R0, R0 ;  /* 0x0000000000007220 */ /* 0x000fc80000400000 */
[----:B--2---:R-:W-:Y:S01]  /*46b0*/  FFMA R61, R61, R61, R0 ;  /* 0x0000003d3d3d7223 */ /* 0x004fe20000000000 */
[----:B------:R-:W-:-:S04]  /*46c0*/  FMUL R52, R52, R52 ;  /* 0x0000003434347220 */ /* 0x000fc80000400000 */
[----:B------:R-:W-:Y:S01]  /*46d0*/  FFMA R52, R57, R57, R52 ;  /* 0x0000003939347223 */ /* 0x000fe20000000034 */
[----:B------:R-:W-:-:S03]  /*46e0*/  IADD3 R15, PT, PT, R15, 0x1, RZ ;  /* 0x000000010f0f7810 */ /* 0x000fc60007ffe0ff */
[----:B------:R-:W-:Y:S01]  /*46f0*/  FFMA R52, R53, R53, R52 ;  /* 0x0000003535347223 */ /* 0x000fe20000000034 */
[----:B------:R-:W-:Y:S01]  /*4700*/  ISETP.NE.AND P2, PT, R15, RZ, PT ;  /* 0x000000ff0f00720c */ /* 0x000fe20003f45270 */
[----:B------:R-:W-:Y:S01]  /*4710*/  VIADD R13, R13, 0x1 ;  /* 0x000000010d0d7836 */ /* 0x000fe20000000000 */
[----:B------:R-:W-:Y:S01]  /*4720*/  IADD3 R55, PT, PT, R55, 0x1, RZ ;  /* 0x0000000137377810 */ /* 0x000fe20007ffe0ff */
[----:B------:R-:W-:Y:S01]  /*4730*/  VIADD R54, R54, 0x1 ;  /* 0x0000000136367836 */ /* 0x000fe20000000000 */
[----:B---3--:R-:W1:Y:S08]  /*4740*/  F2F.F64.F32 R16, R42 ;  /* 0x0000002a00107310 */ /* 0x008e700000201800 */
[----:B----4-:R-:W2:Y:S01]  /*4750*/  F2F.F64.F32 R26, R44 ;  /* 0x0000002c001a7310 */ /* 0x010ea20000201800 */
[----:B-1----:R-:W-:Y:S01]  /*4760*/  DMUL R18, R18, R16 ;  /* 0x0000001012127228 */ /* 0x002fe20000000000 */
[----:B------:R-:W0:Y:S07]  /*4770*/  LDC.64 R16, c[0x0][0x3e0] ;  /* 0x0000f800ff107b82 */ /* 0x000e2e0000000a00 */
[----:B--2---:R-:W-:Y:S01]  /*4780*/  DFMA R26, R50, R26, -R18 ;  /* 0x0000001a321a722b */ /* 0x004fe20000000812 */
[----:B------:R-:W-:-:S09]  /*4790*/  FFMA R18, R60, R60, R61 ;  /* 0x0000003c3c127223 */ /* 0x000fd2000000003d */
[----:B------:R-:W1:Y:S08]  /*47a0*/  F2F.F32.F64 R27, R26 ;  /* 0x0000001a001b7310 */ /* 0x000e700000301000 */
[----:B------:R-:W2:Y:S01]  /*47b0*/  F2F.F64.F32 R18, R18 ;  /* 0x0000001200127310 */ /* 0x000ea20000201800 */
[----:B0-----:R-:W-:-:S05]  /*47c0*/  IMAD.WIDE R22, R56, 0x4, R16 ;  /* 0x0000000438167825 */ /* 0x001fca00078e0210 */
[----:B-1----:R0:W-:Y:S02]  /*47d0*/  STG.E desc[UR4][R22.64], R27 ;  /* 0x0000001b16007986 */ /* 0x0021e4000c101904 */
[----:B------:R-:W1:Y:S01]  /*47e0*/  F2F.F64.F32 R16, R52 ;  /* 0x0000003400107310 */ /* 0x000e620000201800 */
[CC--:B--2---:R-:W-:Y:S02]  /*47f0*/  DFMA R38, R20.reuse, R18.reuse, R38 ;  /* 0x000000121426722b */ /* 0x0c4fe40000000026 */
[C---:B------:R-:W-:Y:S01]  /*4800*/  DFMA R36, R20.reuse, R18, R36 ;  /* 0x000000121424722b */ /* 0x040fe20000000024 */
[----:B------:R-:W-:Y:S01]  /*4810*/  VIADD R56, R56, 0x1 ;  /* 0x0000000138387836 */ /* 0x000fe20000000000 */
[----:B-1----:R-:W-:-:S04]  /*4820*/  DFMA R34, R20, R16, R34 ;  /* 0x000000101422722b */ /* 0x002fc80000000022 */
[----:B------:R-:W-:Y:S01]  /*4830*/  DFMA R38, R20, R16, R38 ;  /* 0x000000101426722b */ /* 0x000fe20000000026 */
[----:B0-----:R-:W-:Y:S10]  /*4840*/  @P2 BRA `(.L_x_201) ;  /* 0xffffffb800cc2947 */ /* 0x001ff4000383ffff */
.L_x_120:
[----:B------:R-:W-:-:S05]  /*4850*/  VIADD R14, R14, 0x1 ;  /* 0x000000010e0e7836 */ /* 0x000fca0000000000 */
[----:B------:R-:W-:-:S13]  /*4860*/  ISETP.NE.AND P1, PT, R14, R11, PT ;  /* 0x0000000b0e00720c */ /* 0x000fda0003f25270 */
[----:B------:R-:W-:Y:S05]  /*4870*/  @P1 BRA `(.L_x_202) ;  /* 0xffffffb800841947 */ /* 0x000fea000383ffff */
.L_x_119:
[----:B------:R-:W-:Y:S05]  /*4880*/  BSYNC.RECONVERGENT B0 ;  /* 0x0000000000007941 */ /* 0x000fea0003800200 */
.L_x_118:
[----:B------:R-:W-:-:S04]  /*4890*/  IADD3 R7, PT, PT, R7, 0x1, RZ ;  /* 0x0000000107077810 */ /* 0x000fc80007ffe0ff */
[----:B------:R-:W-:-:S13]  /*48a0*/  ISETP.NE.AND P0, PT, R7, R2, PT ;  /* 0x000000020700720c */ /* 0x000fda0003f05270 */
[----:B------:R-:W-:Y:S05]  /*48b0*/  @P0 BRA `(.L_x_203) ;  /* 0xffffffb8005c0947 */ /* 0x000fea000383ffff */
.L_x_117:
[----:B------:R-:W-:Y:S05]  /*48c0*/  BSYNC.RECONVERGENT B1 ;  /* 0x0000000000017941 */ /* 0x000fea0003800200 */
.L_x_116:
[----:B------:R-:W0:Y:S02]  /*48d0*/  LDC.64 R8, c[0x0][0x418] ;  /* 0x00010600ff087b82 */ /* 0x000e240000000a00 */
[----:B0-----:R-:W-:Y:S01]  /*48e0*/  IMAD.WIDE R6, R3, 0x8, R8 ;  /* 0x0000000803067825 */ /* 0x001fe200078e0208 */
[----:B------:R-:W-:-:S04]  /*48f0*/  IADD3 R3, PT, PT, R4, R3, R4 ;  /* 0x0000000304037210 */ /* 0x000fc80007ffe004 */
[----:B------:R-:W-:Y:S01]  /*4900*/  STG.E.64 desc[UR4][R6.64], R38 ;  /* 0x0000002606007986 */ /* 0x000fe2000c101b04 */
[----:B------:R-:W-:-:S04]  /*4910*/  IMAD.WIDE R4, R4, 0x8, R6 ;  /* 0x0000000804047825 */ /* 0x000fc800078e0206 */
[----:B------:R-:W-:Y:S01]  /*4920*/  IMAD.WIDE R2, R3, 0x8, R8 ;  /* 0x0000000803027825 */ /* 0x000fe200078e0208 */
[----:B------:R-:W-:Y:S04]  /*4930*/  STG.E.64 desc[UR4][R4.64], R36 ;  /* 0x0000002404007986 */ /* 0x000fe8000c101b04 */
[----:B------:R-:W-:Y:S01]  /*4940*/  STG.E.64 desc[UR4][R2.64], R34 ;  /* 0x0000002202007986 */ /* 0x000fe2000c101b04 */
[----:B------:R-:W-:Y:S05]  /*4950*/  EXIT ;  /* 0x000000000000794d */ /* 0x000fea0003800000 */
        .weak           $__internal_1_$__cuda_sm20_dblrcp_rn_slowpath_v3
        .type           $__internal_1_$__cuda_sm20_dblrcp_rn_slowpath_v3,@function
        .size           $__internal_1_$__cuda_sm20_dblrcp_rn_slowpath_v3,($__internal_2_$__cuda_sm20_div_rn_f64_full - $__internal_1_$__cuda_sm20_dblrcp_rn_slowpath_v3)
$__internal_1_$__cuda_sm20_dblrcp_rn_slowpath_v3:
[----:B------:R-:W-:Y:S01]  /*4960*/  DSETP.GTU.AND P2, PT, |R20|, +INF , PT ;  /* 0x7ff000001400742a */ /* 0x000fe20003f4c200 */
[----:B------:R-:W-:-:S13]  /*4970*/  BSSY.RECONVERGENT B3, `(.L_x_204) ;  /* 0x0000022000037945 */ /* 0x000fda0003800200 */
[----:B------:R-:W-:Y:S05]  /*4980*/  @P2 BRA `(.L_x_205) ;  /* 0x0000000000782947 */ /* 0x000fea0003800000 */
[----:B------:R-:W-:-:S05]  /*4990*/  LOP3.LUT R63, R21, 0x7fffffff, RZ, 0xc0, !PT ;  /* 0x7fffffff153f7812 */ /* 0x000fca00078ec0ff */
[----:B------:R-:W-:-:S05]  /*49a0*/  VIADD R57, R63, 0xffffffff ;  /* 0xffffffff3f397836 */ /* 0x000fca0000000000 */
[----:B------:R-:W-:-:S13]  /*49b0*/  ISETP.GE.U32.AND P2, PT, R57, 0x7fefffff, PT ;  /* 0x7fefffff3900780c */ /* 0x000fda0003f46070 */
[----:B------:R-:W-:Y:S01]  /*49c0*/  @P2 LOP3.LUT R61, R21, 0x7ff00000, RZ, 0x3c, !PT ;  /* 0x7ff00000153d2812 */ /* 0x000fe200078e3cff */
[----:B------:R-:W-:Y:S01]  /*49d0*/  @P2 IMAD.MOV.U32 R60, RZ, RZ, RZ ;  /* 0x000000ffff3c2224 */ /* 0x000fe200078e00ff */
[----:B------:R-:W-:Y:S06]  /*49e0*/  @P2 BRA `(.L_x_206) ;  /* 0x0000000000682947 */ /* 0x000fec0003800000 */
[----:B------:R-:W-:-:S13]  /*49f0*/  ISETP.GE.U32.AND P2, PT, R63, 0x1000001, PT ;  /* 0x010000013f00780c */ /* 0x000fda0003f46070 */
[----:B------:R-:W-:Y:S05]  /*4a00*/  @!P2 BRA `(.L_x_207) ;  /* 0x000000000034a947 */ /* 0x000fea0003800000 */
[----:B------:R-:W-:Y:S01]  /*4a10*/  IADD3 R65, PT, PT, R21, -0x3fe00000, RZ ;  /* 0xc020000015417810 */ /* 0x000fe20007ffe0ff */
[----:B------:R-:W-:-:S03]  /*4a20*/  IMAD.MOV.U32 R64, RZ, RZ, R20 ;  /* 0x000000ffff407224 */ /* 0x000fc600078e0014 */
[----:B------:R-:W0:Y:S03]  /*4a30*/  MUFU.RCP64H R63, R65 ;  /* 0x00000041003f7308 */ /* 0x000e260000001800 */
[----:B0-----:R-:W-:-:S08]  /*4a40*/  DFMA R60, -R64, R62, 1 ;  /* 0x3ff00000403c742b */ /* 0x001fd0000000013e */
[----:B------:R-:W-:-:S08]  /*4a50*/  DFMA R60, R60, R60, R60 ;  /* 0x0000003c3c3c722b */ /* 0x000fd0000000003c */
[----:B------:R-:W-:-:S08]  /*4a60*/  DFMA R60, R62, R60, R62 ;  /* 0x0000003c3e3c722b */ /* 0x000fd0000000003e */
[----:B------:R-:W-:-:S08]  /*4a70*/  DFMA R62, -R64, R60, 1 ;  /* 0x3ff00000403e742b */ /* 0x000fd0000000013c */
[----:B------:R-:W-:-:S08]  /*4a80*/  DFMA R60, R60, R62, R60 ;  /* 0x0000003e3c3c722b */ /* 0x000fd0000000003c */
[----:B------:R-:W-:-:S08]  /*4a90*/  DMUL R60, R60, 2.2250738585072013831e-308 ;  /* 0x001000003c3c7828 */ /* 0x000fd00000000000 */
[----:B------:R-:W-:-:S08]  /*4aa0*/  DFMA R62, -R20, R60, 1 ;  /* 0x3ff00000143e742b */ /* 0x000fd0000000013c */
[----:B------:R-:W-:-:S08]  /*4ab0*/  DFMA R62, R62, R62, R62 ;  /* 0x0000003e3e3e722b */ /* 0x000fd0000000003e */
[----:B------:R-:W-:Y:S01]  /*4ac0*/  DFMA R60, R60, R62, R60 ;  /* 0x0000003e3c3c722b */ /* 0x000fe2000000003c */
[----:B------:R-:W-:Y:S10]  /*4ad0*/  BRA `(.L_x_206) ;  /* 0x00000000002c7947 */ /* 0x000ff40003800000 */
.L_x_207:
[----:B------:R-:W-:-:S06]  /*4ae0*/  DMUL R64, R20, 8.11296384146066816958e+31 ;  /* 0x4690000014407828 */ /* 0x000fcc0000000000 */
[----:B------:R-:W0:Y:S02]  /*4af0*/  MUFU.RCP64H R63, R65 ;  /* 0x00000041003f7308 */ /* 0x000e240000001800 */
[----:B0-----:R-:W-:-:S08]  /*4b00*/  DFMA R60, -R64, R62, 1 ;  /* 0x3ff00000403c742b */ /* 0x001fd0000000013e */
[----:B------:R-:W-:-:S08]  /*4b10*/  DFMA R60, R60, R60, R60 ;  /* 0x0000003c3c3c722b */ /* 0x000fd0000000003c */
[----:B------:R-:W-:-:S08]  /*4b20*/  DFMA R60, R62, R60, R62 ;  /* 0x0000003c3e3c722b */ /* 0x000fd0000000003e */
[----:B------:R-:W-:-:S08]  /*4b30*/  DFMA R62, -R64, R60, 1 ;  /* 0x3ff00000403e742b */ /* 0x000fd0000000013c */
[----:B------:R-:W-:-:S08]  /*4b40*/  DFMA R60, R60, R62, R60 ;  /* 0x0000003e3c3c722b */ /* 0x000fd0000000003c */
[----:B------:R-:W-:Y:S01]  /*4b50*/  DMUL R60, R60, 8.11296384146066816958e+31 ;  /* 0x469000003c3c7828 */ /* 0x000fe20000000000 */
[----:B------:R-:W-:Y:S10]  /*4b60*/  BRA `(.L_x_206) ;  /* 0x0000000000087947 */ /* 0x000ff40003800000 */
.L_x_205:
[----:B------:R-:W-:Y:S01]  /*4b70*/  LOP3.LUT R61, R21, 0x80000, RZ, 0xfc, !PT ;  /* 0x00080000153d7812 */ /* 0x000fe200078efcff */
[----:B------:R-:W-:-:S07]  /*4b80*/  IMAD.MOV.U32 R60, RZ, RZ, R20 ;  /* 0x000000ffff3c7224 */ /* 0x000fce00078e0014 */
.L_x_206:
[----:B------:R-:W-:Y:S05]  /*4b90*/  BSYNC.RECONVERGENT B3 ;  /* 0x0000000000037941 */ /* 0x000fea0003800200 */
.L_x_204:
[----:B------:R-:W-:Y:S02]  /*4ba0*/  IMAD.MOV.U32 R62, RZ, RZ, R61 ;  /* 0x000000ffff3e7224 */ /* 0x000fe400078e003d */
[----:B------:R-:W-:Y:S01]  /*4bb0*/  HFMA2 R61, -RZ, RZ, 0, 0 ;  /* 0x00000000ff3d7431 */ /* 0x000fe200000001ff */
[----:B------:R-:W-:Y:S01]  /*4bc0*/  MOV R57, R60 ;  /* 0x0000003c00397202 */ /* 0x000fe20000000f00 */
[----:B------:R-:W-:-:S04]  /*4bd0*/  IMAD.MOV.U32 R60, RZ, RZ, R0 ;  /* 0x000000ffff3c7224 */ /* 0x000fc800078e0000 */
[----:B------:R-:W-:Y:S05]  /*4be0*/  RET.REL.NODEC R60 `(_Z12calculateL_dPKidPKdS2_S2_PfS3_S3_S3_S3_S3_S3_S3_S3_S3_S3_S3_S3_S3_Pd) ;  /* 0xffffffb43c047950 */ /* 0x000fea0003c3ffff */
        .weak           $__internal_2_$__cuda_sm20_div_rn_f64_full
        .type           $__internal_2_$__cuda_sm20_div_rn_f64_full,@function
        .size           $__internal_2_$__cuda_sm20_div_rn_f64_full,(.L_x_349 - $__internal_2_$__cuda_sm20_div_rn_f64_full)
$__internal_2_$__cuda_sm20_div_rn_f64_full:
[C---:B------:R-:W-:Y:S01]  /*4bf0*/  FSETP.GEU.AND P3, PT, |R43|.reuse, 1.469367938527859385e-39, PT ;  /* 0x001000002b00780b */ /* 0x040fe20003f6e200 */
[----:B------:R-:W-:Y:S01]  /*4c00*/  IMAD.MOV.U32 R62, RZ, RZ, 0x1 ;  /* 0x00000001ff3e7424 */ /* 0x000fe200078e00ff */
[----:B------:R-:W-:Y:S01]  /*4c10*/  LOP3.LUT R40, R43, 0x800fffff, RZ, 0xc0, !PT ;  /* 0x800fffff2b287812 */ /* 0x000fe200078ec0ff */
[----:B------:R-:W-:Y:S01]  /*4c20*/  BSSY.RECONVERGENT B2, `(.L_x_208) ;  /* 0x0000054000027945 */ /* 0x000fe20003800200 */
[C---:B------:R-:W-:Y:S02]  /*4c30*/  FSETP.GEU.AND P5, PT, |R45|.reuse, 1.469367938527859385e-39, PT ;  /* 0x001000002d00780b */ /* 0x040fe40003fae200 */
[----:B------:R-:W-:Y:S01]  /*4c40*/  LOP3.LUT R41, R40, 0x3ff00000, RZ, 0xfc, !PT ;  /* 0x3ff0000028297812 */ /* 0x000fe200078efcff */
[----:B------:R-:W-:Y:S01]  /*4c50*/  IMAD.MOV.U32 R40, RZ, RZ, R42 ;  /* 0x000000ffff287224 */ /* 0x000fe200078e002a */
[----:B------:R-:W-:Y:S02]  /*4c60*/  LOP3.LUT R57, R45, 0x7ff00000, RZ, 0xc0, !PT ;  /* 0x7ff000002d397812 */ /* 0x000fe400078ec0ff */
[----:B------:R-:W-:-:S02]  /*4c70*/  MOV R58, 0x1ca00000 ;  /* 0x1ca00000003a7802 */ /* 0x000fc40000000f00 */
[----:B------:R-:W-:Y:S01]  /*4c80*/  LOP3.LUT R60, R43, 0x7ff00000, RZ, 0xc0, !PT ;  /* 0x7ff000002b3c7812 */ /* 0x000fe200078ec0ff */
[----:B------:R-:W-:Y:S01]  /*4c90*/  @!P3 DMUL R40, R42, 8.98846567431157953865e+307 ;  /* 0x7fe000002a28b828 */ /* 0x000fe20000000000 */
[----:B------:R-:W-:Y:S02]  /*4ca0*/  MOV R59, R57 ;  /* 0x00000039003b7202 */ /* 0x000fe40000000f00 */
[----:B------:R-:W-:Y:S02]  /*4cb0*/  ISETP.GE.U32.AND P4, PT, R57, R60, PT ;  /* 0x0000003c3900720c */ /* 0x000fe40003f86070 */
[----:B------:R-:W-:Y:S01]  /*4cc0*/  @!P5 LOP3.LUT R46, R43, 0x7ff00000, RZ, 0xc0, !PT ;  /* 0x7ff000002b2ed812 */ /* 0x000fe200078ec0ff */
[----:B------:R-:W0:Y:S01]  /*4cd0*/  MUFU.RCP64H R63, R41 ;  /* 0x00000029003f7308 */ /* 0x000e220000001800 */
[----:B------:R-:W-:Y:S02]  /*4ce0*/  SEL R47, R58, 0x63400000, !P4 ;  /* 0x634000003a2f7807 */ /* 0x000fe40006000000 */
[----:B------:R-:W-:-:S02]  /*4cf0*/  @!P5 ISETP.GE.U32.AND P6, PT, R57, R46, PT ;  /* 0x0000002e3900d20c */ /* 0x000fc40003fc6070 */
[----:B------:R-:W-:Y:S02]  /*4d00*/  LOP3.LUT R47, R47, 0x800fffff, R45, 0xf8, !PT ;  /* 0x800fffff2f2f7812 */ /* 0x000fe400078ef82d */
[----:B------:R-:W-:Y:S01]  /*4d10*/  @!P3 LOP3.LUT R60, R41, 0x7ff00000, RZ, 0xc0, !PT ;  /* 0x7ff00000293cb812 */ /* 0x000fe200078ec0ff */
[----:B0-----:R-:W-:-:S08]  /*4d20*/  DFMA R48, R62, -R40, 1 ;  /* 0x3ff000003e30742b */ /* 0x001fd00000000828 */
[----:B------:R-:W-:-:S08]  /*4d30*/  DFMA R48, R48, R48, R48 ;  /* 0x000000303030722b */ /* 0x000fd00000000030 */
[----:B------:R-:W-:Y:S01]  /*4d40*/  DFMA R62, R62, R48, R62 ;  /* 0x000000303e3e722b */ /* 0x000fe2000000003e */
[----:B------:R-:W-:Y:S01]  /*4d50*/  @!P5 SEL R49, R58, 0x63400000, !P6 ;  /* 0x634000003a31d807 */ /* 0x000fe20007000000 */
[----:B------:R-:W-:-:S03]  /*4d60*/  @!P5 IMAD.MOV.U32 R48, RZ, RZ, RZ ;  /* 0x000000ffff30d224 */ /* 0x000fc600078e00ff */
[----:B------:R-:W-:-:S03]  /*4d70*/  @!P5 LOP3.LUT R46, R49, 0x80000000, R45, 0xf8, !PT ;  /* 0x80000000312ed812 */ /* 0x000fc600078ef82d */
[----:B------:R-:W-:Y:S01]  /*4d80*/  DFMA R64, R62, -R40, 1 ;  /* 0x3ff000003e40742b */ /* 0x000fe20000000828 */
[----:B------:R-:W-:Y:S01]  /*4d90*/  @!P5 LOP3.LUT R49, R46, 0x100000, RZ, 0xfc, !PT ;  /* 0x001000002e31d812 */ /* 0x000fe200078efcff */
[----:B------:R-:W-:-:S06]  /*4da0*/  IMAD.MOV.U32 R46, RZ, RZ, R44 ;  /* 0x000000ffff2e7224 */ /* 0x000fcc00078e002c */
[----:B------:R-:W-:Y:S02]  /*4db0*/  DFMA R64, R62, R64, R62 ;  /* 0x000000403e40722b */ /* 0x000fe4000000003e */
[----:B------:R-:W-:-:S08]  /*4dc0*/  @!P5 DFMA R46, R46, 2, -R48 ;  /* 0x400000002e2ed82b */ /* 0x000fd00000000830 */
[----:B------:R-:W-:Y:S02]  /*4dd0*/  DMUL R62, R64, R46 ;  /* 0x0000002e403e7228 */ /* 0x000fe40000000000 */
[----:B------:R-:W-:-:S05]  /*4de0*/  @!P5 LOP3.LUT R59, R47, 0x7ff00000, RZ, 0xc0, !PT ;  /* 0x7ff000002f3bd812 */ /* 0x000fca00078ec0ff */
[----:B------:R-:W-:Y:S01]  /*4df0*/  VIADD R61, R59, 0xffffffff ;  /* 0xffffffff3b3d7836 */ /* 0x000fe20000000000 */
[----:B------:R-:W-:-:S04]  /*4e00*/  DFMA R48, R62, -R40, R46 ;  /* 0x800000283e30722b */ /* 0x000fc8000000002e */
[----:B------:R-:W-:Y:S01]  /*4e10*/  ISETP.GT.U32.AND P3, PT, R61, 0x7feffffe, PT ;  /* 0x7feffffe3d00780c */ /* 0x000fe20003f64070 */
[----:B------:R-:W-:-:S03]  /*4e20*/  VIADD R61, R60, 0xffffffff ;  /* 0xffffffff3c3d7836 */ /* 0x000fc60000000000 */
[----:B------:R-:W-:Y:S02]  /*4e30*/  DFMA R48, R64, R48, R62 ;  /* 0x000000304030722b */ /* 0x000fe4000000003e */
[----:B------:R-:W-:-:S13]  /*4e40*/  ISETP.GT.U32.OR P3, PT, R61, 0x7feffffe, P3 ;  /* 0x7feffffe3d00780c */ /* 0x000fda0001f64470 */
[----:B------:R-:W-:Y:S05]  /*4e50*/  @P3 BRA `(.L_x_209) ;  /* 0x00000000006c3947 */ /* 0x000fea0003800000 */
[----:B------:R-:W-:-:S04]  /*4e60*/  LOP3.LUT R44, R43, 0x7ff00000, RZ, 0xc0, !PT ;  /* 0x7ff000002b2c7812 */ /* 0x000fc800078ec0ff */
[CC--:B------:R-:W-:Y:S02]  /*4e70*/  VIADDMNMX R45, R57.reuse, -R44.reuse, 0xb9600000, !PT ;  /* 0xb9600000392d7446 */ /* 0x0c0fe4000780092c */
[----:B------:R-:W-:Y:S02]  /*4e80*/  ISETP.GE.U32.AND P3, PT, R57, R44, PT ;  /* 0x0000002c3900720c */ /* 0x000fe40003f66070 */
[----:B------:R-:W-:Y:S02]  /*4e90*/  VIMNMX R45, PT, PT, R45, 0x46a00000, PT ;  /* 0x46a000002d2d7848 */ /* 0x000fe40003fe0100 */
[----:B------:R-:W-:-:S04]  /*4ea0*/  SEL R58, R58, 0x63400000, !P3 ;  /* 0x634000003a3a7807 */ /* 0x000fc80005800000 */
[----:B------:R-:W-:Y:S01]  /*4eb0*/  IADD3 R45, PT, PT, -R58, R45, RZ ;  /* 0x0000002d3a2d7210 */ /* 0x000fe20007ffe1ff */
[----:B------:R-:W-:-:S04]  /*4ec0*/  IMAD.MOV.U32 R58, RZ, RZ, RZ ;  /* 0x000000ffff3a7224 */ /* 0x000fc800078e00ff */
[----:B------:R-:W-:-:S06]  /*4ed0*/  VIADD R59, R45, 0x7fe00000 ;  /* 0x7fe000002d3b7836 */ /* 0x000fcc0000000000 */
        /* <DEDUP_REMOVED lines=9> */
[----:B------:R-:W-:Y:S01]  /*4f70*/  IMAD.MOV R47, RZ, RZ, -R45 ;  /* 0x000000ffff2f7224 */ /* 0x000fe200078e0a2d */
[----:B------:R-:W-:Y:S01]  /*4f80*/  IADD3 R45, PT, PT, -R45, -0x43300000, RZ ;  /* 0xbcd000002d2d7810 */ /* 0x000fe20007ffe1ff */
[----:B------:R-:W-:-:S06]  /*4f90*/  IMAD.MOV.U32 R46, RZ, RZ, RZ ;  /* 0x000000ffff2e7224 */ /* 0x000fcc00078e00ff */
[----:B------:R-:W-:Y:S02]  /*4fa0*/  DFMA R46, R62, -R46, R48 ;  /* 0x8000002e3e2e722b */ /* 0x000fe40000000030 */
[----:B------:R-:W-:-:S08]  /*4fb0*/  DMUL.RP R48, R48, R58 ;  /* 0x0000003a30307228 */ /* 0x000fd00000008000 */
[----:B------:R-:W-:Y:S02]  /*4fc0*/  FSETP.NEU.AND P3, PT, |R47|, R45, PT ;  /* 0x0000002d2f00720b */ /* 0x000fe40003f6d200 */
[----:B------:R-:W-:Y:S02]  /*4fd0*/  LOP3.LUT R41, R49, R40, RZ, 0x3c, !PT ;  /* 0x0000002831297212 */ /* 0x000fe400078e3cff */
[----:B------:R-:W-:Y:S02]  /*4fe0*/  FSEL R62, R48, R62, !P3 ;  /* 0x0000003e303e7208 */ /* 0x000fe40005800000 */
[----:B------:R-:W-:Y:S01]  /*4ff0*/  FSEL R63, R41, R63, !P3 ;  /* 0x0000003f293f7208 */ /* 0x000fe20005800000 */
[----:B------:R-:W-:Y:S06]  /*5000*/  BRA `(.L_x_210) ;  /* 0x0000000000547947 */ /* 0x000fec0003800000 */
.L_x_209:
[----:B------:R-:W-:-:S14]  /*5010*/  DSETP.NAN.AND P3, PT, R44, R44, PT ;  /* 0x0000002c2c00722a */ /* 0x000fdc0003f68000 */
[----:B------:R-:W-:Y:S05]  /*5020*/  @P3 BRA `(.L_x_211) ;  /* 0x0000000000443947 */ /* 0x000fea0003800000 */
[----:B------:R-:W-:-:S14]  /*5030*/  DSETP.NAN.AND P3, PT, R42, R42, PT ;  /* 0x0000002a2a00722a */ /* 0x000fdc0003f68000 */
[----:B------:R-:W-:Y:S05]  /*5040*/  @P3 BRA `(.L_x_212) ;  /* 0x0000000000303947 */ /* 0x000fea0003800000 */
[----:B------:R-:W-:Y:S01]  /*5050*/  ISETP.NE.AND P3, PT, R59, R60, PT ;  /* 0x0000003c3b00720c */ /* 0x000fe20003f65270 */
[----:B------:R-:W-:Y:S01]  /*5060*/  IMAD.MOV.U32 R63, RZ, RZ, -0x80000 ;  /* 0xfff80000ff3f7424 */ /* 0x000fe200078e00ff */
[----:B------:R-:W-:-:S11]  /*5070*/  MOV R62, 0x0 ;  /* 0x00000000003e7802 */ /* 0x000fd60000000f00 */
[----:B------:R-:W-:Y:S05]  /*5080*/  @!P3 BRA `(.L_x_210) ;  /* 0x000000000034b947 */ /* 0x000fea0003800000 */
[----:B------:R-:W-:Y:S02]  /*5090*/  ISETP.NE.AND P3, PT, R59, 0x7ff00000, PT ;  /* 0x7ff000003b00780c */ /* 0x000fe40003f65270 */
[----:B------:R-:W-:Y:S02]  /*50a0*/  LOP3.LUT R63, R45, 0x80000000, R43, 0x48, !PT ;  /* 0x800000002d3f7812 */ /* 0x000fe400078e482b */
[----:B------:R-:W-:-:S13]  /*50b0*/  ISETP.EQ.OR P3, PT, R60, RZ, !P3 ;  /* 0x000000ff3c00720c */ /* 0x000fda0005f62670 */
[----:B------:R-:W-:Y:S01]  /*50c0*/  @P3 LOP3.LUT R40, R63, 0x7ff00000, RZ, 0xfc, !PT ;  /* 0x7ff000003f283812 */ /* 0x000fe200078efcff */
[----:B------:R-:W-:Y:S01]  /*50d0*/  @!P3 IMAD.MOV.U32 R62, RZ, RZ, RZ ;  /* 0x000000ffff3eb224 */ /* 0x000fe200078e00ff */
[----:B------:R-:W-:-:S03]  /*50e0*/  @P3 MOV R62, RZ ;  /* 0x000000ff003e3202 */ /* 0x000fc60000000f00 */
[----:B------:R-:W-:Y:S01]  /*50f0*/  @P3 IMAD.MOV.U32 R63, RZ, RZ, R40 ;  /* 0x000000ffff3f3224 */ /* 0x000fe200078e0028 */
[----:B------:R-:W-:Y:S06]  /*5100*/  BRA `(.L_x_210) ;  /* 0x0000000000147947 */ /* 0x000fec0003800000 */
.L_x_212:
[----:B------:R-:W-:Y:S01]  /*5110*/  LOP3.LUT R63, R43, 0x80000, RZ, 0xfc, !PT ;  /* 0x000800002b3f7812 */ /* 0x000fe200078efcff */
[----:B------:R-:W-:Y:S01]  /*5120*/  IMAD.MOV.U32 R62, RZ, RZ, R42 ;  /* 0x000000ffff3e7224 */ /* 0x000fe200078e002a */
[----:B------:R-:W-:Y:S06]  /*5130*/  BRA `(.L_x_210) ;  /* 0x0000000000087947 */ /* 0x000fec0003800000 */
.L_x_211:
[----:B------:R-:W-:Y:S02]  /*5140*/  LOP3.LUT R63, R45, 0x80000, RZ, 0xfc, !PT ;  /* 0x000800002d3f7812 */ /* 0x000fe400078efcff */
[----:B------:R-:W-:-:S07]  /*5150*/  MOV R62, R44 ;  /* 0x0000002c003e7202 */ /* 0x000fce0000000f00 */
.L_x_210:
[----:B------:R-:W-:Y:S05]  /*5160*/  BSYNC.RECONVERGENT B2 ;  /* 0x0000000000027941 */ /* 0x000fea0003800200 */
.L_x_208:
[----:B------:R-:W-:Y:S01]  /*5170*/  MOV R40, R0 ;  /* 0x0000000000287202 */ /* 0x000fe20000000f00 */
[----:B------:R-:W-:Y:S02]  /*5180*/  IMAD.MOV.U32 R41, RZ, RZ, 0x0 ;  /* 0x00000000ff297424 */ /* 0x000fe400078e00ff */
[----:B------:R-:W-:Y:S02]  /*5190*/  IMAD.MOV.U32 R48, RZ, RZ, R62 ;  /* 0x000000ffff307224 */ /* 0x000fe400078e003e */
[----:B------:R-:W-:Y:S01]  /*51a0*/  IMAD.MOV.U32 R49, RZ, RZ, R63 ;  /* 0x000000ffff317224 */ /* 0x000fe200078e003f */
[----:B------:R-:W-:Y:S06]  /*51b0*/  RET.REL.NODEC R40 `(_Z12calculateL_dPKidPKdS2_S2_PfS3_S3_S3_S3_S3_S3_S3_S3_S3_S3_S3_S3_S3_Pd) ;  /* 0xffffffac28907950 */ /* 0x000fec0003c3ffff */
.L_x_213:
        /* <DEDUP_REMOVED lines=12> */
.L_x_349:


//--------------------- .text._Z13calculateL3_diiiiPdPKdS1_S1_S1_S1_S1_S1_ --------------------------
	.section	.text._Z13calculateL3_diiiiPdPKdS1_S1_S1_S1_S1_S1_,"ax",@progbits
	.align	128
        .global         _Z13calculateL3_diiiiPdPKdS1_S1_S1_S1_S1_S1_
        .type           _Z13calculateL3_diiiiPdPKdS1_S1_S1_S1_S1_S1_,@function
        .size           _Z13calculateL3_diiiiPdPKdS1_S1_S1_S1_S1_S1_,(.L_x_354 - _Z13calculateL3_diiiiPdPKdS1_S1_S1_S1_S1_S1_)
        .other          _Z13calculateL3_diiiiPdPKdS1_S1_S1_S1_S1_S1_,@"STO_CUDA_ENTRY STV_DEFAULT"
_Z13calculateL3_diiiiPdPKdS1_S1_S1_S1_S1_S1_:
.text._Z13calculateL3_diiiiPdPKdS1_S1_S1_S1_S1_S1_:
[----:B------:R-:W-:Y:S01]  /*0000*/  LDC R1, c[0x0][0x37c] ;  /* 0x0000df00ff017b82 */ /* 0x000fe20000000800 */
[----:B------:R-:W0:Y:S07]  /*0010*/  S2R R3, SR_TID.Y ;  /* 0x0000000000037919 */ /* 0x000e2e0000002200 */
[----:B------:R-:W1:Y:S01]  /*0020*/  LDC R0, c[0x0][0x384] ;  /* 0x0000e100ff007b82 */ /* 0x000e620000000800 */
[----:B------:R-:W0:Y:S01]  /*0030*/  LDCU UR4, c[0x0][0x38c] ;  /* 0x00007180ff0477ac */ /* 0x000e220008000800 */
[----:B------:R-:W-:Y:S01]  /*0040*/  BSSY.RECONVERGENT B0, `(.L_x_214) ;  /* 0x000011b000007945 */ /* 0x000fe20003800200 */
[----:B------:R-:W2:Y:S01]  /*0050*/  LDCU.64 UR6, c[0x0][0x358] ;  /* 0x00006b00ff0677ac */ /* 0x000ea20008000a00 */
[----:B0-----:R-:W-:-:S05]  /*0060*/  IMAD R3, R3, UR4, RZ ;  /* 0x0000000403037c24 */ /* 0x001fca000f8e02ff */
[----:B-1----:R-:W-:-:S04]  /*0070*/  VIADDMNMX R0, R3, UR4, R0, PT ;  /* 0x0000000403007c46 */ /* 0x002fc8000b800100 */
[----:B------:R-:W-:-:S13]  /*0080*/  ISETP.GE.AND P0, PT, R3, R0, PT ;  /* 0x000000000300720c */ /* 0x000fda0003f06270 */
[----:B--2---:R-:W-:Y:S05]  /*0090*/  @P0 BRA `(.L_x_215) ;  /* 0x0000001000540947 */ /* 0x004fea0003800000 */
[----:B------:R-:W0:Y:S02]  /*00a0*/  LDCU UR4, c[0x0][0x380] ;  /* 0x00007000ff0477ac */ /* 0x000e240008000800 */
[----:B0-----:R-:W-:-:S09]  /*00b0*/  UISETP.GE.AND UP0, UPT, UR4, 0x1, UPT ;  /* 0x000000010400788c */ /* 0x001fd2000bf06270 */
[----:B------:R-:W-:Y:S05]  /*00c0*/  BRA.U !UP0, `(.L_x_216) ;  /* 0x0000000d088c7547 */ /* 0x000fea000b800000 */
.L_x_221:
[----:B012---:R-:W0:Y:S01]  /*00d0*/  LDC.64 R8, c[0x0][0x390] ;  /* 0x0000e400ff087b82 */ /* 0x007e220000000a00 */
[----:B------:R-:W-:Y:S01]  /*00e0*/  HFMA2 R7, -RZ, RZ, 0, 0 ;  /* 0x00000000ff077431 */ /* 0x000fe200000001ff */
[----:B------:R-:W-:-:S06]  /*00f0*/  CS2R R18, SRZ ;  /* 0x0000000000127805 */ /* 0x000fcc000001ff00 */
[----:B------:R-:W1:Y:S01]  /*0100*/  LDC R2, c[0x0][0x380] ;  /* 0x0000e000ff027b82 */ /* 0x000e620000000800 */
[----:B0-----:R-:W-:-:S05]  /*0110*/  IMAD.WIDE R8, R3, 0x8, R8 ;  /* 0x0000000803087825 */ /* 0x001fca00078e0208 */
[----:B------:R0:W-:Y:S01]  /*0120*/  STG.E.64 desc[UR6][R8.64], RZ ;  /* 0x000000ff08007986 */ /* 0x0001e2000c101b06 */
[----:B-1----:R-:W-:-:S13]  /*0130*/  ISETP.GE.U32.AND P0, PT, R2, 0x4, PT ;  /* 0x000000040200780c */ /* 0x002fda0003f06070 */
[----:B0-----:R-:W-:Y:S05]  /*0140*/  @!P0 BRA `(.L_x_217) ;  /* 0x0000000400d48947 */ /* 0x001fea0003800000 */
[----:B------:R-:W0:Y:S01]  /*0150*/  LDC R6, c[0x0][0x384] ;  /* 0x0000e100ff067b82 */ /* 0x000e220000000800 */
[----:B------:R-:W-:Y:S02]  /*0160*/  LOP3.LUT R7, R2, 0x7ffffffc, RZ, 0xc0, !PT ;  /* 0x7ffffffc02077812 */ /* 0x000fe400078ec0ff */
[----:B------:R-:W-:Y:S02]  /*0170*/  CS2R R18, SRZ ;  /* 0x0000000000127805 */ /* 0x000fe4000001ff00 */
[-C--:B------:R-:W-:Y:S02]  /*0180*/  MOV R37, R3.reuse ;  /* 0x0000000300257202 */ /* 0x080fe40000000f00 */
[----:B------:R-:W-:Y:S01]  /*0190*/  IADD3 R4, PT, PT, -R7, RZ, RZ ;  /* 0x000000ff07047210 */ /* 0x000fe20007ffe1ff */
[----:B------:R-:W1:Y:S01]  /*01a0*/  LDC R5, c[0x0][0x388] ;  /* 0x0000e200ff057b82 */ /* 0x000e620000000800 */
[C---:B0-----:R-:W-:Y:S01]  /*01b0*/  IADD3 R10, PT, PT, R3.reuse, R6, RZ ;  /* 0x00000006030a7210 */ /* 0x041fe20007ffe0ff */
[C---:B------:R-:W-:Y:S01]  /*01c0*/  IMAD R34, R6.reuse, 0x3, R3 ;  /* 0x0000000306227824 */ /* 0x040fe200078e0203 */
[----:B------:R-:W-:Y:S01]  /*01d0*/  LEA R32, R6, R3, 0x1 ;  /* 0x0000000306207211 */ /* 0x000fe200078e08ff */
[----:B-1----:R-:W-:-:S02]  /*01e0*/  IMAD R33, R3, R5, RZ ;  /* 0x0000000503217224 */ /* 0x002fc400078e02ff */
[-C--:B------:R-:W-:Y:S02]  /*01f0*/  IMAD R35, R10, R5.reuse, RZ ;  /* 0x000000050a237224 */ /* 0x080fe400078e02ff */
[-C--:B------:R-:W-:Y:S02]  /*0200*/  IMAD R32, R32, R5.reuse, RZ ;  /* 0x0000000520207224 */ /* 0x080fe400078e02ff */
[----:B------:R-:W-:-:S07]  /*0210*/  IMAD R34, R34, R5, RZ ;  /* 0x0000000522227224 */ /* 0x000fce00078e02ff */
.L_x_218:
[----:B0-----:R-:W0:Y:S08]  /*0220*/  LDC.64 R10, c[0x0][0x3a8] ;  /* 0x0000ea00ff0a7b82 */ /* 0x001e300000000a00 */
[----:B------:R-:W1:Y:S08]  /*0230*/  LDC.64 R22, c[0x0][0x3c0] ;  /* 0x0000f000ff167b82 */ /* 0x000e700000000a00 */
[----:B------:R-:W2:Y:S08]  /*0240*/  LDC.64 R12, c[0x0][0x3a0] ;  /* 0x0000e800ff0c7b82 */ /* 0x000eb00000000a00 */
[----:B------:R-:W3:Y:S01]  /*0250*/  LDC.64 R20, c[0x0][0x3b8] ;  /* 0x0000ee00ff147b82 */ /* 0x000ee20000000a00 */
[----:B0-----:R-:W-:-:S06]  /*0260*/  IMAD.WIDE R14, R33, 0x8, R10 ;  /* 0x00000008210e7825 */ /* 0x001fcc00078e020a */
[----:B------:R-:W4:Y:S01]  /*0270*/  LDG.E.64 R14, desc[UR6][R14.64] ;  /* 0x000000060e0e7981 */ /* 0x000f22000c1e1b00 */
[----:B-1----:R-:W-:Y:S01]  /*0280*/  IMAD.WIDE R22, R37, 0x8, R22 ;  /* 0x0000000825167825 */ /* 0x002fe200078e0216 */
[----:B------:R-:W0:Y:S04]  /*0290*/  LDC.64 R26, c[0x0][0x3c8] ;  /* 0x0000f200ff1a7b82 */ /* 0x000e280000000a00 */
[----:B------:R-:W4:Y:S01]  /*02a0*/  LDG.E.64 R16, desc[UR6][R22.64] ;  /* 0x0000000616107981 */ /* 0x000f22000c1e1b00 */
[----:B--2---:R-:W-:-:S05]  /*02b0*/  IMAD.WIDE R30, R33, 0x8, R12 ;  /* 0x00000008211e7825 */ /* 0x004fca00078e020c */
[----:B------:R-:W2:Y:S01]  /*02c0*/  LDG.E.64 R28, desc[UR6][R30.64] ;  /* 0x000000061e1c7981 */ /* 0x000ea2000c1e1b00 */
[----:B---3--:R-:W-:-:S05]  /*02d0*/  IMAD.WIDE R20, R37, 0x8, R20 ;  /* 0x0000000825147825 */ /* 0x008fca00078e0214 */
[----:B------:R-:W2:Y:S01]  /*02e0*/  LDG.E.64 R24, desc[UR6][R20.64] ;  /* 0x0000000614187981 */ /* 0x000ea2000c1e1b00 */
[----:B0-----:R-:W-:-:S05]  /*02f0*/  IMAD.WIDE R26, R37, 0x8, R26 ;  /* 0x00000008251a7825 */ /* 0x001fca00078e021a */
[----:B------:R-:W3:Y:S01]  /*0300*/  LDG.E.64 R30, desc[UR6][R26.64] ;  /* 0x000000061a1e7981 */ /* 0x000ee2000c1e1b00 */
[----:B----4-:R-:W-:Y:S01]  /*0310*/  DADD R16, R14, -R16 ;  /* 0x000000000e107229 */ /* 0x010fe20000000810 */
[----:B------:R-:W0:Y:S07]  /*0320*/  LDC.64 R14, c[0x0][0x3b0] ;  /* 0x0000ec00ff0e7b82 */ /* 0x000e2e0000000a00 */
[----:B------:R-:W-:Y:S02]  /*0330*/  DMUL R16, R16, R16 ;  /* 0x0000001010107228 */ /* 0x000fe40000000000 */
[----:B--2---:R-:W-:Y:S01]  /*0340*/  DADD R24, R28, -R24 ;  /* 0x000000001c187229 */ /* 0x004fe20000000818 */
[----:B0-----:R-:W-:-:S07]  /*0350*/  IMAD.WIDE R28, R33, 0x8, R14 ;  /* 0x00000008211c7825 */ /* 0x001fce00078e020e */
[----:B------:R-:W-:Y:S01]  /*0360*/  DFMA R24, R24, R24, R16 ;  /* 0x000000181818722b */ /* 0x000fe20000000010 */
[----:B------:R-:W3:Y:S02]  /*0370*/  LDG.E.64 R16, desc[UR6][R28.64] ;  /* 0x000000061c107981 */ /* 0x000ee4000c1e1b00 */
[----:B---3--:R-:W-:Y:S01]  /*0380*/  DADD R30, R16, -R30 ;  /* 0x00000000101e7229 */ /* 0x008fe2000000081e */
[----:B------:R-:W0:Y:S07]  /*0390*/  LDC.64 R16, c[0x0][0x398] ;  /* 0x0000e600ff107b82 */ /* 0x000e2e0000000a00 */
[----:B------:R-:W-:Y:S01]  /*03a0*/  DFMA R30, R30, R30, R24 ;  /* 0x0000001e1e1e722b */ /* 0x000fe20000000018 */
[----:B0-----:R-:W-:-:S05]  /*03b0*/  IMAD.WIDE R16, R37, 0x8, R16 ;  /* 0x0000000825107825 */ /* 0x001fca00078e0210 */
[----:B------:R-:W2:Y:S01]  /*03c0*/  LDG.E.64 R24, desc[UR6][R16.64] ;  /* 0x0000000610187981 */ /* 0x000ea2000c1e1b00 */
[----:B------:R-:W-:Y:S01]  /*03d0*/  IMAD.WIDE R20, R6, 0x8, R20 ;  /* 0x0000000806147825 */ /* 0x000fe200078e0214 */
[----:B--2---:R-:W-:-:S03]  /*03e0*/  DFMA R30, R24, R30, R18 ;  /* 0x0000001e181e722b */ /* 0x004fc60000000012 */
[----:B------:R-:W-:-:S04]  /*03f0*/  IMAD.WIDE R24, R35, 0x8, R12 ;  /* 0x0000000823187825 */ /* 0x000fc800078e020c */
[----:B------:R0:W-:Y:S04]  /*0400*/  STG.E.64 desc[UR6][R8.64], R30 ;  /* 0x0000001e08007986 */ /* 0x0001e8000c101b06 */
[----:B------:R1:W2:Y:S04]  /*0410*/  LDG.E.64 R18, desc[UR6][R24.64] ;  /* 0x0000000618127981 */ /* 0x0002a8000c1e1b00 */
[----:B------:R-:W2:Y:S01]  /*0420*/  LDG.E.64 R28, desc[UR6][R20.64] ;  /* 0x00000006141c7981 */ /* 0x000ea2000c1e1b00 */
[----:B------:R-:W-:-:S04]  /*0430*/  IMAD.WIDE R22, R6, 0x8, R22 ;  /* 0x0000000806167825 */ /* 0x000fc800078e0216 */
[----:B-1----:R-:W-:-:S06]  /*0440*/  IMAD.WIDE R24, R35, 0x8, R10 ;  /* 0x0000000823187825 */ /* 0x002fcc00078e020a */
[----:B------:R-:W3:Y:S01]  /*0450*/  LDG.E.64 R24, desc[UR6][R24.64] ;  /* 0x0000000618187981 */ /* 0x000ee2000c1e1b00 */
[----:B--2---:R-:W-:-:S03]  /*0460*/  DADD R28, R18, -R28 ;  /* 0x00000000121c7229 */ /* 0x004fc6000000081c */
[----:B------:R-:W3:Y:S01]  /*0470*/  LDG.E.64 R18, desc[UR6][R22.64] ;  /* 0x0000000616127981 */ /* 0x000ee2000c1e1b00 */
[----:B------:R-:W-:Y:S01]  /*0480*/  IMAD.WIDE R26, R6, 0x8, R26 ;  /* 0x00000008061a7825 */ /* 0x000fe200078e021a */
[----:B---3--:R-:W-:-:S03]  /*0490*/  DADD R18, R24, -R18 ;  /* 0x0000000018127229 */ /* 0x008fc60000000812 */
[----:B------:R-:W-:-:S05]  /*04a0*/  IMAD.WIDE R24, R35, 0x8, R14 ;  /* 0x0000000823187825 */ /* 0x000fca00078e020e */
[----:B------:R-:W-:Y:S01]  /*04b0*/  DMUL R18, R18, R18 ;  /* 0x0000001212127228 */ /* 0x000fe20000000000 */
[----:B------:R-:W2:Y:S07]  /*04c0*/  LDG.E.64 R24, desc[UR6][R24.64] ;  /* 0x0000000618187981 */ /* 0x000eae000c1e1b00 */
[----:B------:R-:W-:Y:S02]  /*04d0*/  DFMA R28, R28, R28, R18 ;  /* 0x0000001c1c1c722b */ /* 0x000fe40000000012 */
[----:B------:R-:W2:Y:S01]  /*04e0*/  LDG.E.64 R18, desc[UR6][R26.64] ;  /* 0x000000061a127981 */ /* 0x000ea2000c1e1b00 */
[----:B------:R-:W-:Y:S01]  /*04f0*/  IMAD.WIDE R16, R6, 0x8, R16 ;  /* 0x0000000806107825 */ /* 0x000fe200078e0210 */
[----:B--2---:R-:W-:-:S04]  /*0500*/  DADD R18, R24, -R18 ;  /* 0x0000000018127229 */ /* 0x004fc80000000812 */
[----:B------:R-:W2:Y:S04]  /*0510*/  LDG.E.64 R24, desc[UR6][R16.64] ;  /* 0x0000000610187981 */ /* 0x000ea8000c1e1b00 */
[----:B------:R-:W-:Y:S01]  /*0520*/  DFMA R18, R18, R18, R28 ;  /* 0x000000121212722b */ /* 0x000fe2000000001c */
[----:B------:R-:W-:-:S04]  /*0530*/  IMAD.WIDE R20, R6, 0x8, R20 ;  /* 0x0000000806147825 */ /* 0x000fc800078e0214 */
[----:B------:R-:W-:-:S03]  /*0540*/  IMAD.WIDE R28, R32, 0x8, R12 ;  /* 0x00000008201c7825 */ /* 0x000fc600078e020c */
[----:B--2---:R-:W-:-:S07]  /*0550*/  DFMA R18, R24, R18, R30 ;  /* 0x000000121812722b */ /* 0x004fce000000001e */
[----:B------:R1:W-:Y:S04]  /*0560*/  STG.E.64 desc[UR6][R8.64], R18 ;  /* 0x0000001208007986 */ /* 0x0003e8000c101b06 */
[----:B------:R2:W3:Y:S04]  /*0570*/  LDG.E.64 R24, desc[UR6][R28.64] ;  /* 0x000000061c187981 */ /* 0x0004e8000c1e1b00 */
[----:B0-----:R-:W3:Y:S01]  /*0580*/  LDG.E.64 R30, desc[UR6][R20.64] ;  /* 0x00000006141e7981 */ /* 0x001ee2000c1e1b00 */
[----:B------:R-:W-:-:S04]  /*0590*/  IMAD.WIDE R22, R6, 0x8, R22 ;  /* 0x0000000806167825 */ /* 0x000fc800078e0216 */
[----:B--2---:R-:W-:-:S06]  /*05a0*/  IMAD.WIDE R28, R32, 0x8, R10 ;  /* 0x00000008201c7825 */ /* 0x004fcc00078e020a */
[----:B------:R-:W2:Y:S01]  /*05b0*/  LDG.E.64 R28, desc[UR6][R28.64] ;  /* 0x000000061c1c7981 */ /* 0x000ea2000c1e1b00 */
[----:B---3--:R-:W-:-:S03]  /*05c0*/  DADD R30, R24, -R30 ;  /* 0x00000000181e7229 */ /* 0x008fc6000000081e */
[----:B------:R-:W2:Y:S01]  /*05d0*/  LDG.E.64 R24, desc[UR6][R22.64] ;  /* 0x0000000616187981 */ /* 0x000ea2000c1e1b00 */
[----:B------:R-:W-:Y:S01]  /*05e0*/  IMAD.WIDE R26, R6, 0x8, R26 ;  /* 0x00000008061a7825 */ /* 0x000fe200078e021a */
[----:B--2---:R-:W-:-:S03]  /*05f0*/  DADD R24, R28, -R24 ;  /* 0x000000001c187229 */ /* 0x004fc60000000818 */
[----:B------:R-:W-:-:S05]  /*0600*/  IMAD.WIDE R28, R32, 0x8, R14 ;  /* 0x00000008201c7825 */ /* 0x000fca00078e020e */
[----:B------:R-:W-:Y:S01]  /*0610*/  DMUL R24, R24, R24 ;  /* 0x0000001818187228 */ /* 0x000fe20000000000 */
[----:B------:R-:W2:Y:S07]  /*0620*/  LDG.E.64 R28, desc[UR6][R28.64] ;  /* 0x000000061c1c7981 */ /* 0x000eae000c1e1b00 */
[----:B------:R-:W-:Y:S01]  /*0630*/  DFMA R24, R30, R30, R24 ;  /* 0x0000001e1e18722b */ /* 0x000fe20000000018 */
[----:B------:R-:W2:Y:S01]  /*0640*/  LDG.E.64 R30, desc[UR6][R26.64] ;  /* 0x000000061a1e7981 */ /* 0x000ea2000c1e1b00 */
[----:B------:R-:W-:Y:S01]  /*0650*/  IMAD.WIDE R16, R6, 0x8, R16 ;  /* 0x0000000806107825 */ /* 0x000fe200078e0210 */
[----:B--2---:R-:W-:-:S04]  /*0660*/  DADD R28, R28, -R30 ;  /* 0x000000001c1c7229 */ /* 0x004fc8000000081e */
[----:B------:R0:W1:Y:S04]  /*0670*/  LDG.E.64 R30, desc[UR6][R16.64] ;  /* 0x00000006101e7981 */ /* 0x000068000c1e1b00 */
[----:B------:R-:W-:Y:S01]  /*0680*/  DFMA R24, R28, R28, R24 ;  /* 0x0000001c1c18722b */ /* 0x000fe20000000018 */
[----:B------:R-:W-:-:S04]  /*0690*/  IMAD.WIDE R10, R34, 0x8, R10 ;  /* 0x00000008220a7825 */ /* 0x000fc800078e020a */
[----:B------:R-:W-:-:S04]  /*06a0*/  IMAD.WIDE R22, R6, 0x8, R22 ;  /* 0x0000000806167825 */ /* 0x000fc800078e0216 */
[----:B------:R-:W-:-:S04]  /*06b0*/  IMAD.WIDE R12, R34, 0x8, R12 ;  /* 0x00000008220c7825 */ /* 0x000fc800078e020c */
[----:B------:R-:W-:-:S04]  /*06c0*/  IMAD.WIDE R20, R6, 0x8, R20 ;  /* 0x0000000806147825 */ /* 0x000fc800078e0214 */
[----:B------:R-:W-:-:S04]  /*06d0*/  IMAD.WIDE R14, R34, 0x8, R14 ;  /* 0x00000008220e7825 */ /* 0x000fc800078e020e */
[----:B------:R-:W-:-:S04]  /*06e0*/  IMAD.WIDE R26, R6, 0x8, R26 ;  /* 0x00000008061a7825 */ /* 0x000fc800078e021a */
[----:B0-----:R-:W-:Y:S01]  /*06f0*/  IMAD.WIDE R16, R6, 0x8, R16 ;  /* 0x0000000806107825 */ /* 0x001fe200078e0210 */
[----:B-1----:R-:W-:-:S07]  /*0700*/  DFMA R18, R30, R24, R18 ;  /* 0x000000181e12722b */ /* 0x002fce0000000012 */
[----:B------:R0:W-:Y:S04]  /*0710*/  STG.E.64 desc[UR6][R8.64], R18 ;  /* 0x0000001208007986 */ /* 0x0001e8000c101b06 */
[----:B------:R-:W2:Y:S04]  /*0720*/  LDG.E.64 R10, desc[UR6][R10.64] ;  /* 0x000000060a0a7981 */ /* 0x000ea8000c1e1b00 */
[----:B------:R-:W2:Y:S04]  /*0730*/  LDG.E.64 R22, desc[UR6][R22.64] ;  /* 0x0000000616167981 */ /* 0x000ea8000c1e1b00 */
[----:B------:R-:W3:Y:S04]  /*0740*/  LDG.E.64 R12, desc[UR6][R12.64] ;  /* 0x000000060c0c7981 */ /* 0x000ee8000c1e1b00 */
[----:B------:R-:W3:Y:S04]  /*0750*/  LDG.E.64 R20, desc[UR6][R20.64] ;  /* 0x0000000614147981 */ /* 0x000ee8000c1e1b00 */
[----:B------:R-:W4:Y:S04]  /*0760*/  LDG.E.64 R14, desc[UR6][R14.64] ;  /* 0x000000060e0e7981 */ /* 0x000f28000c1e1b00 */
[----:B------:R-:W4:Y:S04]  /*0770*/  LDG.E.64 R26, desc[UR6][R26.64] ;  /* 0x000000061a1a7981 */ /* 0x000f28000c1e1b00 */
[----:B------:R-:W0:Y:S01]  /*0780*/  LDG.E.64 R16, desc[UR6][R16.64] ;  /* 0x0000000610107981 */ /* 0x000e22000c1e1b00 */
[----:B------:R-:W-:-:S04]  /*0790*/  IADD3 R4, PT, PT, R4, 0x4, RZ ;  /* 0x0000000404047810 */ /* 0x000fc80007ffe0ff */
[----:B------:R-:W-:Y:S02]  /*07a0*/  ISETP.NE.AND P0, PT, R4, RZ, PT ;  /* 0x000000ff0400720c */ /* 0x000fe40003f05270 */
[----:B------:R-:W-:Y:S01]  /*07b0*/  LEA R37, R6, R37, 0x2 ;  /* 0x0000002506257211 */ /* 0x000fe200078e10ff */
[----:B--2---:R-:W-:Y:S02]  /*07c0*/  DADD R10, R10, -R22 ;  /* 0x000000000a0a7229 */ /* 0x004fe40000000816 */
[----:B---3--:R-:W-:-:S06]  /*07d0*/  DADD R22, R12, -R20 ;  /* 0x000000000c167229 */ /* 0x008fcc0000000814 */
[----:B------:R-:W-:Y:S02]  /*07e0*/  DMUL R10, R10, R10 ;  /* 0x0000000a0a0a7228 */ /* 0x000fe40000000000 */
[----:B----4-:R-:W-:-:S06]  /*07f0*/  DADD R12, R14, -R26 ;  /* 0x000000000e0c7229 */ /* 0x010fcc000000081a */
[----:B------:R-:W-:-:S08]  /*0800*/  DFMA R10, R22, R22, R10 ;  /* 0x00000016160a722b */ /* 0x000fd0000000000a */
[----:B------:R-:W-:-:S08]  /*0810*/  DFMA R10, R12, R12, R10 ;  /* 0x0000000c0c0a722b */ /* 0x000fd0000000000a */
[----:B0-----:R-:W-:-:S07]  /*0820*/  DFMA R18, R16, R10, R18 ;  /* 0x0000000a1012722b */ /* 0x001fce0000000012 */
[----:B------:R0:W-:Y:S01]  /*0830*/  STG.E.64 desc[UR6][R8.64], R18 ;  /* 0x0000001208007986 */ /* 0x0001e2000c101b06 */
[----:B------:R-:W-:-:S04]  /*0840*/  IMAD R10, R6, R5, RZ ;  /* 0x00000005060a7224 */ /* 0x000fc800078e02ff */
[C---:B------:R-:W-:Y:S01]  /*0850*/  IMAD R34, R10.reuse, 0x4, R34 ;  /* 0x000000040a227824 */ /* 0x040fe200078e0222 */
[C---:B------:R-:W-:Y:S02]  /*0860*/  LEA R35, R10.reuse, R35, 0x2 ;  /* 0x000000230a237211 */ /* 0x040fe400078e10ff */
[C---:B------:R-:W-:Y:S02]  /*0870*/  LEA R32, R10.reuse, R32, 0x2 ;  /* 0x000000200a207211 */ /* 0x040fe400078e10ff */
[----:B------:R-:W-:Y:S01]  /*0880*/  LEA R33, R10, R33, 0x2 ;  /* 0x000000210a217211 */ /* 0x000fe200078e10ff */
[----:B------:R-:W-:Y:S06]  /*0890*/  @P0 BRA `(.L_x_218) ;  /* 0xfffffff800600947 */ /* 0x000fec000383ffff */
.L_x_217:
[----:B------:R-:W-:-:S13]  /*08a0*/  LOP3.LUT P0, R4, R2, 0x3, RZ, 0xc0, !PT ;  /* 0x0000000302047812 */ /* 0x000fda000780c0ff */
[----:B------:R-:W-:Y:S05]  /*08b0*/  @!P0 BRA `(.L_x_219) ;  /* 0x0000000400808947 */ /* 0x000fea0003800000 */
[----:B------:R-:W-:Y:S02]  /*08c0*/  ISETP.NE.AND P0, PT, R4, 0x1, PT ;  /* 0x000000010400780c */ /* 0x000fe40003f05270 */
[----:B------:R-:W-:-:S04]  /*08d0*/  LOP3.LUT R2, R2, 0x1, RZ, 0xc0, !PT ;  /* 0x0000000102027812 */ /* 0x000fc800078ec0ff */
[----:B------:R-:W-:-:S07]  /*08e0*/  ISETP.NE.U32.AND P1, PT, R2, 0x1, PT ;  /* 0x000000010200780c */ /* 0x000fce0003f25070 */
[----:B------:R-:W-:Y:S06]  /*08f0*/  @!P0 BRA `(.L_x_220) ;  /* 0x0000000000e88947 */ /* 0x000fec0003800000 */
[----:B------:R-:W1:Y:S01]  /*0900*/  LDC R2, c[0x0][0x384] ;  /* 0x0000e100ff027b82 */ /* 0x000e620000000800 */
[----:B------:R-:W2:Y:S07]  /*0910*/  LDCU UR4, c[0x0][0x388] ;  /* 0x00007100ff0477ac */ /* 0x000eae0008000800 */
[----:B------:R-:W3:Y:S08]  /*0920*/  LDC.64 R4, c[0x0][0x3a0] ;  /* 0x0000e800ff047b82 */ /* 0x000ef00000000a00 */
[----:B------:R-:W4:Y:S01]  /*0930*/  LDC.64 R16, c[0x0][0x3b8] ;  /* 0x0000ee00ff107b82 */ /* 0x000f220000000a00 */
[----:B-1----:R-:W-:-:S07]  /*0940*/  IMAD R35, R7, R2, R3 ;  /* 0x0000000207237224 */ /* 0x002fce00078e0203 */
[----:B------:R-:W1:Y:S01]  /*0950*/  LDC.64 R20, c[0x0][0x3c0] ;  /* 0x0000f000ff147b82 */ /* 0x000e620000000a00 */
[----:B--2---:R-:W-:-:S04]  /*0960*/  IMAD R23, R35, UR4, RZ ;  /* 0x0000000423177c24 */ /* 0x004fc8000f8e02ff */
[----:B---3--:R-:W-:-:S03]  /*0970*/  IMAD.WIDE R24, R23, 0x8, R4 ;  /* 0x0000000817187825 */ /* 0x008fc600078e0204 */
[----:B------:R-:W2:Y:S03]  /*0980*/  LDC.64 R10, c[0x0][0x3a8] ;  /* 0x0000ea00ff0a7b82 */ /* 0x000ea60000000a00 */
[----:B------:R-:W3:Y:S01]  /*0990*/  LDG.E.64 R24, desc[UR6][R24.64] ;  /* 0x0000000618187981 */ /* 0x000ee2000c1e1b00 */
[----:B----4-:R-:W-:-:S04]  /*09a0*/  IMAD.WIDE R16, R35, 0x8, R16 ;  /* 0x0000000823107825 */ /* 0x010fc800078e0210 */
[----:B------:R-:W4:Y:S01]  /*09b0*/  LDC.64 R12, c[0x0][0x3b0] ;  /* 0x0000ec00ff0c7b82 */ /* 0x000f220000000a00 */
[----:B------:R-:W3:Y:S01]  /*09c0*/  LDG.E.64 R26, desc[UR6][R16.64] ;  /* 0x00000006101a7981 */ /* 0x000ee2000c1e1b00 */
[----:B-1----:R-:W-:-:S06]  /*09d0*/  IMAD.WIDE R20, R35, 0x8, R20 ;  /* 0x0000000823147825 */ /* 0x002fcc00078e0214 */
[----:B------:R-:W1:Y:S01]  /*09e0*/  LDC.64 R14, c[0x0][0x3c8] ;  /* 0x0000f200ff0e7b82 */ /* 0x000e620000000a00 */
[----:B------:R-:W5:Y:S01]  /*09f0*/  LDG.E.64 R30, desc[UR6][R20.64] ;  /* 0x00000006141e7981 */ /* 0x000f62000c1e1b00 */
[----:B--2---:R-:W-:-:S06]  /*0a00*/  IMAD.WIDE R36, R23, 0x8, R10 ;  /* 0x0000000817247825 */ /* 0x004fcc00078e020a */
[----:B------:R-:W2:Y:S01]  /*0a10*/  LDC.64 R32, c[0x0][0x398] ;  /* 0x0000e600ff207b82 */ /* 0x000ea20000000a00 */
[----:B------:R-:W5:Y:S01]  /*0a20*/  LDG.E.64 R28, desc[UR6][R36.64] ;  /* 0x00000006241c7981 */ /* 0x000f62000c1e1b00 */
[----:B----4-:R-:W-:-:S06]  /*0a30*/  IMAD.WIDE R22, R23, 0x8, R12 ;  /* 0x0000000817167825 */ /* 0x010fcc00078e020c */
[----:B------:R-:W4:Y:S01]  /*0a40*/  LDG.E.64 R22, desc[UR6][R22.64] ;  /* 0x0000000616167981 */ /* 0x000f22000c1e1b00 */
[----:B-1----:R-:W-:-:S04]  /*0a50*/  IMAD.WIDE R14, R35, 0x8, R14 ;  /* 0x00000008230e7825 */ /* 0x002fc800078e020e */
[----:B--2---:R-:W-:Y:S01]  /*0a60*/  IMAD.WIDE R32, R35, 0x8, R32 ;  /* 0x0000000823207825 */ /* 0x004fe200078e0220 */
[----:B---3--:R-:W-:Y:S01]  /*0a70*/  DADD R26, R24, -R26 ;  /* 0x00000000181a7229 */ /* 0x008fe2000000081a */
[----:B------:R1:W4:Y:S01]  /*0a80*/  LDG.E.64 R24, desc[UR6][R14.64] ;  /* 0x000000060e187981 */ /* 0x000322000c1e1b00 */
[----:B-----5:R-:W-:-:S03]  /*0a90*/  DADD R28, R28, -R30 ;  /* 0x000000001c1c7229 */ /* 0x020fc6000000081e */
[----:B------:R2:W0:Y:S05]  /*0aa0*/  LDG.E.64 R30, desc[UR6][R32.64] ;  /* 0x00000006201e7981 */ /* 0x00042a000c1e1b00 */
[----:B------:R-:W-:-:S08]  /*0ab0*/  DMUL R28, R28, R28 ;  /* 0x0000001c1c1c7228 */ /* 0x000fd00000000000 */
[----:B------:R-:W-:Y:S01]  /*0ac0*/  DFMA R28, R26, R26, R28 ;  /* 0x0000001a1a1c722b */ /* 0x000fe2000000001c */
[----:B------:R-:W-:-:S04]  /*0ad0*/  IMAD.WIDE R20, R2, 0x8, R20 ;  /* 0x0000000802147825 */ /* 0x000fc800078e0214 */
[----:B------:R-:W-:-:S04]  /*0ae0*/  IMAD.WIDE R16, R2, 0x8, R16 ;  /* 0x0000000802107825 */ /* 0x000fc800078e0210 */
[----:B-1----:R-:W-:-:S04]  /*0af0*/  IMAD.WIDE R14, R2, 0x8, R14 ;  /* 0x00000008020e7825 */ /* 0x002fc800078e020e */
[----:B--2---:R-:W-:Y:S01]  /*0b00*/  IMAD.WIDE R32, R2, 0x8, R32 ;  /* 0x0000000802207825 */ /* 0x004fe200078e0220 */
[----:B----4-:R-:W-:-:S08]  /*0b10*/  DADD R24, R22, -R24 ;  /* 0x0000000016187229 */ /* 0x010fd00000000818 */
[----:B------:R-:W-:Y:S01]  /*0b20*/  DFMA R28, R24, R24, R28 ;  /* 0x00000018181c722b */ /* 0x000fe2000000001c */
[----:B------:R-:W-:-:S05]  /*0b30*/  IADD3 R25, PT, PT, R35, R2, RZ ;  /* 0x0000000223197210 */ /* 0x000fca0007ffe0ff */
[----:B------:R-:W-:Y:S02]  /*0b40*/  IMAD R25, R25, UR4, RZ ;  /* 0x0000000419197c24 */ /* 0x000fe4000f8e02ff */
[----:B0-----:R-:W-:Y:S02]  /*0b50*/  DFMA R18, R30, R28, R18 ;  /* 0x0000001c1e12722b */ /* 0x001fe40000000012 */
[----:B------:R-:W-:-:S05]  /*0b60*/  IMAD.WIDE R10, R25, 0x8, R10 ;  /* 0x00000008190a7825 */ /* 0x000fca00078e020a */
[----:B------:R0:W-:Y:S01]  /*0b70*/  STG.E.64 desc[UR6][R8.64], R18 ;  /* 0x0000001208007986 */ /* 0x0001e2000c101b06 */
[----:B------:R-:W-:-:S03]  /*0b80*/  IMAD.WIDE R4, R25, 0x8, R4 ;  /* 0x0000000819047825 */ /* 0x000fc600078e0204 */
[----:B------:R-:W2:Y:S04]  /*0b90*/  LDG.E.64 R10, desc[UR6][R10.64] ;  /* 0x000000060a0a7981 */ /* 0x000ea8000c1e1b00 */
[----:B------:R-:W2:Y:S01]  /*0ba0*/  LDG.E.64 R20, desc[UR6][R20.64] ;  /* 0x0000000614147981 */ /* 0x000ea2000c1e1b00 */
[----:B------:R-:W-:-:S03]  /*0bb0*/  IMAD.WIDE R12, R25, 0x8, R12 ;  /* 0x00000008190c7825 */ /* 0x000fc600078e020c */
[----:B------:R-:W3:Y:S04]  /*0bc0*/  LDG.E.64 R4, desc[UR6][R4.64] ;  /* 0x0000000604047981 */ /* 0x000ee8000c1e1b00 */
[----:B------:R-:W3:Y:S04]  /*0bd0*/  LDG.E.64 R16, desc[UR6][R16.64] ;  /* 0x0000000610107981 */ /* 0x000ee8000c1e1b00 */
[----:B------:R-:W4:Y:S04]  /*0be0*/  LDG.E.64 R12, desc[UR6][R12.64] ;  /* 0x000000060c0c7981 */ /* 0x000f28000c1e1b00 */
[----:B------:R-:W4:Y:S04]  /*0bf0*/  LDG.E.64 R14, desc[UR6][R14.64] ;  /* 0x000000060e0e7981 */ /* 0x000f28000c1e1b00 */
[----:B------:R-:W0:Y:S01]  /*0c00*/  LDG.E.64 R32, desc[UR6][R32.64] ;  /* 0x0000000620207981 */ /* 0x000e22000c1e1b00 */
[----:B------:R-:W-:Y:S01]  /*0c10*/  IADD3 R7, PT, PT, R7, 0x2, RZ ;  /* 0x0000000207077810 */ /* 0x000fe20007ffe0ff */
[----:B--2---:R-:W-:-:S02]  /*0c20*/  DADD R20, R10, -R20 ;  /* 0x000000000a147229 */ /* 0x004fc40000000814 */
[----:B---3--:R-:W-:-:S06]  /*0c30*/  DADD R10, R4, -R16 ;  /* 0x00000000040a7229 */ /* 0x008fcc0000000810 */
[----:B------:R-:W-:Y:S02]  /*0c40*/  DMUL R20, R20, R20 ;  /* 0x0000001414147228 */ /* 0x000fe40000000000 */
[----:B----4-:R-:W-:-:S06]  /*0c50*/  DADD R4, R12, -R14 ;  /* 0x000000000c047229 */ /* 0x010fcc000000080e */
[----:B------:R-:W-:-:S08]  /*0c60*/  DFMA R20, R10, R10, R20 ;  /* 0x0000000a0a14722b */ /* 0x000fd00000000014 */
[----:B------:R-:W-:-:S08]  /*0c70*/  DFMA R20, R4, R4, R20 ;  /* 0x000000040414722b */ /* 0x000fd00000000014 */
[----:B0-----:R-:W-:-:S07]  /*0c80*/  DFMA R18, R32, R20, R18 ;  /* 0x000000142012722b */ /* 0x001fce0000000012 */
[----:B------:R1:W-:Y:S04]  /*0c90*/  STG.E.64 desc[UR6][R8.64], R18 ;  /* 0x0000001208007986 */ /* 0x0003e8000c101b06 */
.L_x_220:
[----:B------:R-:W-:Y:S05]  /*0ca0*/  @P1 BRA `(.L_x_219) ;  /* 0x0000000000841947 */ /* 0x000fea0003800000 */
[----:B------:R-:W2:Y:S01]  /*0cb0*/  LDCU UR4, c[0x0][0x384] ;  /* 0x00007080ff0477ac */ /* 0x000ea20008000800 */
[----:B------:R-:W3:Y:S01]  /*0cc0*/  LDC.64 R4, c[0x0][0x3c0] ;  /* 0x0000f000ff047b82 */ /* 0x000ee20000000a00 */
[----:B------:R-:W4:Y:S07]  /*0cd0*/  LDCU UR5, c[0x0][0x388] ;  /* 0x00007100ff0577ac */ /* 0x000f2e0008000800 */
[----:B------:R-:W5:Y:S08]  /*0ce0*/  LDC.64 R10, c[0x0][0x3a8] ;  /* 0x0000ea00ff0a7b82 */ /* 0x000f700000000a00 */
[----:B------:R-:W0:Y:S01]  /*0cf0*/  LDC.64 R16, c[0x0][0x3b8] ;  /* 0x0000ee00ff107b82 */ /* 0x000e220000000a00 */
[----:B--2---:R-:W-:-:S04]  /*0d00*/  IMAD R21, R7, UR4, R3 ;  /* 0x0000000407157c24 */ /* 0x004fc8000f8e0203 */
[----:B----4-:R-:W-:-:S03]  /*0d10*/  IMAD R25, R21, UR5, RZ ;  /* 0x0000000515197c24 */ /* 0x010fc6000f8e02ff */
[----:B------:R-:W2:Y:S01]  /*0d20*/  LDC.64 R12, c[0x0][0x3a0] ;  /* 0x0000e800ff0c7b82 */ /* 0x000ea20000000a00 */
[----:B---3--:R-:W-:-:S06]  /*0d30*/  IMAD.WIDE R4, R21, 0x8, R4 ;  /* 0x0000000815047825 */ /* 0x008fcc00078e0204 */
[----:B------:R-:W3:Y:S01]  /*0d40*/  LDG.E.64 R4, desc[UR6][R4.64] ;  /* 0x0000000604047981 */ /* 0x000ee2000c1e1b00 */
[----:B------:R-:W4:Y:S01]  /*0d50*/  LDC.64 R22, c[0x0][0x3c8] ;  /* 0x0000f200ff167b82 */ /* 0x000f220000000a00 */
[----:B-----5:R-:W-:-:S06]  /*0d60*/  IMAD.WIDE R10, R25, 0x8, R10 ;  /* 0x00000008190a7825 */ /* 0x020fcc00078e020a */
[----:B------:R-:W3:Y:S01]  /*0d70*/  LDG.E.64 R10, desc[UR6][R10.64] ;  /* 0x000000060a0a7981 */ /* 0x000ee2000c1e1b00 */
[----:B------:R-:W5:Y:S01]  /*0d80*/  LDC.64 R14, c[0x0][0x3b0] ;  /* 0x0000ec00ff0e7b82 */ /* 0x000f620000000a00 */
[----:B0-----:R-:W-:-:S06]  /*0d90*/  IMAD.WIDE R6, R21, 0x8, R16 ;  /* 0x0000000815067825 */ /* 0x001fcc00078e0210 */
[----:B------:R-:W3:Y:S01]  /*0da0*/  LDG.E.64 R6, desc[UR6][R6.64] ;  /* 0x0000000606067981 */ /* 0x000ee2000c1e1b00 */
[----:B--2---:R-:W-:Y:S01]  /*0db0*/  IMAD.WIDE R12, R25, 0x8, R12 ;  /* 0x00000008190c7825 */ /* 0x004fe200078e020c */
[----:B------:R-:W0:Y:S05]  /*0dc0*/  LDC.64 R16, c[0x0][0x398] ;  /* 0x0000e600ff107b82 */ /* 0x000e2a0000000a00 */
[----:B------:R-:W2:Y:S01]  /*0dd0*/  LDG.E.64 R12, desc[UR6][R12.64] ;  /* 0x000000060c0c7981 */ /* 0x000ea2000c1e1b00 */
[----:B----4-:R-:W-:-:S06]  /*0de0*/  IMAD.WIDE R22, R21, 0x8, R22 ;  /* 0x0000000815167825 */ /* 0x010fcc00078e0216 */
[----:B------:R-:W4:Y:S01]  /*0df0*/  LDG.E.64 R22, desc[UR6][R22.64] ;  /* 0x0000000616167981 */ /* 0x000f22000c1e1b00 */
[----:B-----5:R-:W-:-:S06]  /*0e00*/  IMAD.WIDE R14, R25, 0x8, R14 ;  /* 0x00000008190e7825 */ /* 0x020fcc00078e020e */
[----:B------:R-:W4:Y:S01]  /*0e10*/  LDG.E.64 R14, desc[UR6][R14.64] ;  /* 0x000000060e0e7981 */ /* 0x000f22000c1e1b00 */
[----:B0-----:R-:W-:-:S06]  /*0e20*/  IMAD.WIDE R16, R21, 0x8, R16 ;  /* 0x0000000815107825 */ /* 0x001fcc00078e0210 */
[----:B------:R-:W5:Y:S01]  /*0e30*/  LDG.E.64 R16, desc[UR6][R16.64] ;  /* 0x0000000610107981 */ /* 0x000f62000c1e1b00 */
[----:B---3--:R-:W-:-:S08]  /*0e40*/  DADD R10, R10, -R4 ;  /* 0x000000000a0a7229 */ /* 0x008fd00000000804 */
[----:B------:R-:W-:Y:S02]  /*0e50*/  DMUL R10, R10, R10 ;  /* 0x0000000a0a0a7228 */ /* 0x000fe40000000000 */
[----:B--2---:R-:W-:-:S08]  /*0e60*/  DADD R4, R12, -R6 ;  /* 0x000000000c047229 */ /* 0x004fd00000000806 */
[----:B------:R-:W-:Y:S02]  /*0e70*/  DFMA R10, R4, R4, R10 ;  /* 0x00000004040a722b */ /* 0x000fe4000000000a */
[----:B----4-:R-:W-:-:S08]  /*0e80*/  DADD R6, R14, -R22 ;  /* 0x000000000e067229 */ /* 0x010fd00000000816 */
[----:B------:R-:W-:-:S08]  /*0e90*/  DFMA R10, R6, R6, R10 ;  /* 0x00000006060a722b */ /* 0x000fd0000000000a */
[----:B-----5:R-:W-:-:S07]  /*0ea0*/  DFMA R10, R16, R10, R18 ;  /* 0x0000000a100a722b */ /* 0x020fce0000000012 */
[----:B------:R2:W-:Y:S04]  /*0eb0*/  STG.E.64 desc[UR6][R8.64], R10 ;  /* 0x0000000a08007986 */ /* 0x0005e8000c101b06 */
.L_x_219:
[----:B------:R-:W-:-:S04]  /*0ec0*/  IADD3 R3, PT, PT, R3, 0x1, RZ ;  /* 0x0000000103037810 */ /* 0x000fc80007ffe0ff */
[----:B------:R-:W-:-:S13]  /*0ed0*/  ISETP.NE.AND P0, PT, R3, R0, PT ;  /* 0x000000000300720c */ /* 0x000fda0003f05270 */
[----:B------:R-:W-:Y:S05]  /*0ee0*/  @!P0 BRA `(.L_x_215) ;  /* 0x0000000000c08947 */ /* 0x000fea0003800000 */
[----:B------:R-:W-:Y:S05]  /*0ef0*/  BRA `(.L_x_221) ;  /* 0xfffffff000747947 */ /* 0x000fea000383ffff */
.L_x_216:
[----:B------:R-:W-:Y:S01]  /*0f00*/  IADD3 R2, PT, PT, R0, -R3, RZ ;  /* 0x8000000300027210 */ /* 0x000fe20007ffe0ff */
[----:B------:R-:W-:Y:S01]  /*0f10*/  IMAD.IADD R0, R3, 0x1, -R0 ;  /* 0x0000000103007824 */ /* 0x000fe200078e0a00 */
[----:B------:R-:W-:Y:S02]  /*0f20*/  BSSY.RECONVERGENT B1, `(.L_x_222) ;  /* 0x0000015000017945 */ /* 0x000fe40003800200 */
[----:B------:R-:W-:Y:S02]  /*0f30*/  LOP3.LUT R8, R2, 0x7, RZ, 0xc0, !PT ;  /* 0x0000000702087812 */ /* 0x000fe400078ec0ff */
[----:B------:R-:W-:Y:S02]  /*0f40*/  ISETP.GT.U32.AND P1, PT, R0, -0x8, PT ;  /* 0xfffffff80000780c */ /* 0x000fe40003f24070 */
[----:B------:R-:W-:-:S11]  /*0f50*/  ISETP.NE.AND P0, PT, R8, RZ, PT ;  /* 0x000000ff0800720c */ /* 0x000fd60003f05270 */
[----:B------:R-:W-:Y:S05]  /*0f60*/  @P1 BRA `(.L_x_223) ;  /* 0x0000000000401947 */ /* 0x000fea0003800000 */
[----:B------:R-:W0:Y:S01]  /*0f70*/  LDC.64 R6, c[0x0][0x390] ;  /* 0x0000e400ff067b82 */ /* 0x000e220000000a00 */
[----:B------:R-:W-:Y:S02]  /*0f80*/  LOP3.LUT R9, R2, 0xfffffff8, RZ, 0xc0, !PT ;  /* 0xfffffff802097812 */ /* 0x000fe400078ec0ff */
[----:B------:R-:W-:-:S07]  /*0f90*/  MOV R0, RZ ;  /* 0x000000ff00007202 */ /* 0x000fce0000000f00 */
.L_x_224:
[C---:B01----:R-:W-:Y:S01]  /*0fa0*/  IMAD.WIDE R4, R3.reuse, 0x8, R6 ;  /* 0x0000000803047825 */ /* 0x043fe200078e0206 */
[----:B------:R-:W-:Y:S02]  /*0fb0*/  IADD3 R0, PT, PT, R0, 0x8, RZ ;  /* 0x0000000800007810 */ /* 0x000fe40007ffe0ff */
[----:B------:R-:W-:Y:S02]  /*0fc0*/  IADD3 R3, PT, PT, R3, 0x8, RZ ;  /* 0x0000000803037810 */ /* 0x000fe40007ffe0ff */
[----:B------:R1:W-:Y:S01]  /*0fd0*/  STG.E.64 desc[UR6][R4.64], RZ ;  /* 0x000000ff04007986 */ /* 0x0003e2000c101b06 */
[----:B------:R-:W-:-:S03]  /*0fe0*/  ISETP.NE.AND P1, PT, R0, R9, PT ;  /* 0x000000090000720c */ /* 0x000fc60003f25270 */
[----:B------:R1:W-:Y:S04]  /*0ff0*/  STG.E.64 desc[UR6][R4.64+0x8], RZ ;  /* 0x000008ff04007986 */ /* 0x0003e8000c101b06 */
[----:B------:R1:W-:Y:S04]  /*1000*/  STG.E.64 desc[UR6][R4.64+0x10], RZ ;  /* 0x000010ff04007986 */ /* 0x0003e8000c101b06 */
[----:B------:R1:W-:Y:S04]  /*1010*/  STG.E.64 desc[UR6][R4.64+0x18], RZ ;  /* 0x000018ff04007986 */ /* 0x0003e8000c101b06 */
[----:B------:R1:W-:Y:S04]  /*1020*/  STG.E.64 desc[UR6][R4.64+0x20], RZ ;  /* 0x000020ff04007986 */ /* 0x0003e8000c101b06 */
[----:B------:R1:W-:Y:S04]  /*1030*/  STG.E.64 desc[UR6][R4.64+0x28], RZ ;  /* 0x000028ff04007986 */ /* 0x0003e8000c101b06 */
[----:B------:R1:W-:Y:S04]  /*1040*/  STG.E.64 desc[UR6][R4.64+0x30], RZ ;  /* 0x000030ff04007986 */ /* 0x0003e8000c101b06 */
[----:B------:R1:W-:Y:S01]  /*1050*/  STG.E.64 desc[UR6][R4.64+0x38], RZ ;  /* 0x000038ff04007986 */ /* 0x0003e2000c101b06 */
[----:B------:R-:W-:Y:S05]  /*1060*/  @P1 BRA `(.L_x_224) ;  /* 0xfffffffc00cc1947 */ /* 0x000fea000383ffff */
.L_x_223:
[----:B------:R-:W-:Y:S05]  /*1070*/  BSYNC.RECONVERGENT B1 ;  /* 0x0000000000017941 */ /* 0x000fea0003800200 */
.L_x_222:
[----:B------:R-:W-:Y:S05]  /*1080*/  @!P0 BRA `(.L_x_215) ;  /* 0x0000000000588947 */ /* 0x000fea0003800000 */
[----:B------:R-:W-:Y:S02]  /*1090*/  ISETP.GE.U32.AND P0, PT, R8, 0x4, PT ;  /* 0x000000040800780c */ /* 0x000fe40003f06070 */
[----:B------:R-:W-:-:S04]  /*10a0*/  LOP3.LUT R0, R2, 0x3, RZ, 0xc0, !PT ;  /* 0x0000000302007812 */ /* 0x000fc800078ec0ff */
[----:B------:R-:W-:-:S07]  /*10b0*/  ISETP.NE.AND P1, PT, R0, RZ, PT ;  /* 0x000000ff0000720c */ /* 0x000fce0003f25270 */
[----:B-1----:R-:W0:Y:S02]  /*10c0*/  @P0 LDC.64 R4, c[0x0][0x390] ;  /* 0x0000e400ff040b82 */ /* 0x002e240000000a00 */
[C---:B0-----:R-:W-:Y:S01]  /*10d0*/  @P0 IMAD.WIDE R4, R3.reuse, 0x8, R4 ;  /* 0x0000000803040825 */ /* 0x041fe200078e0204 */
[----:B------:R-:W-:-:S04]  /*10e0*/  @P0 IADD3 R3, PT, PT, R3, 0x4, RZ ;  /* 0x0000000403030810 */ /* 0x000fc80007ffe0ff */
[----:B------:R3:W-:Y:S04]  /*10f0*/  @P0 STG.E.64 desc[UR6][R4.64], RZ ;  /* 0x000000ff04000986 */ /* 0x0007e8000c101b06 */
[----:B------:R3:W-:Y:S04]  /*1100*/  @P0 STG.E.64 desc[UR6][R4.64+0x8], RZ ;  /* 0x000008ff04000986 */ /* 0x0007e8000c101b06 */
[----:B------:R3:W-:Y:S04]  /*1110*/  @P0 STG.E.64 desc[UR6][R4.64+0x10], RZ ;  /* 0x000010ff04000986 */ /* 0x0007e8000c101b06 */
[----:B------:R3:W-:Y:S01]  /*1120*/  @P0 STG.E.64 desc[UR6][R4.64+0x18], RZ ;  /* 0x000018ff04000986 */ /* 0x0007e2000c101b06 */
[----:B------:R-:W-:Y:S05]  /*1130*/  @!P1 BRA `(.L_x_215) ;  /* 0x00000000002c9947 */ /* 0x000fea0003800000 */
[----:B------:R-:W-:Y:S02]  /*1140*/  ISETP.NE.AND P0, PT, R0, 0x1, PT ;  /* 0x000000010000780c */ /* 0x000fe40003f05270 */
[----:B------:R-:W-:-:S04]  /*1150*/  LOP3.LUT R0, R2, 0x1, RZ, 0xc0, !PT ;  /* 0x0000000102007812 */ /* 0x000fc800078ec0ff */
[----:B------:R-:W-:-:S07]  /*1160*/  ISETP.NE.U32.AND P1, PT, R0, 0x1, PT ;  /* 0x000000010000780c */ /* 0x000fce0003f25070 */
[----:B---3--:R-:W0:Y:S08]  /*1170*/  @P0 LDC.64 R4, c[0x0][0x390] ;  /* 0x0000e400ff040b82 */ /* 0x008e300000000a00 */
[----:B------:R-:W1:Y:S01]  /*1180*/  @!P1 LDC.64 R6, c[0x0][0x390] ;  /* 0x0000e400ff069b82 */ /* 0x000e620000000a00 */
[C---:B0-----:R-:W-:Y:S01]  /*1190*/  @P0 IMAD.WIDE R4, R3.reuse, 0x8, R4 ;  /* 0x0000000803040825 */ /* 0x041fe200078e0204 */
[----:B------:R-:W-:-:S04]  /*11a0*/  @P0 IADD3 R3, PT, PT, R3, 0x2, RZ ;  /* 0x0000000203030810 */ /* 0x000fc80007ffe0ff */
[----:B------:R4:W-:Y:S01]  /*11b0*/  @P0 STG.E.64 desc[UR6][R4.64], RZ ;  /* 0x000000ff04000986 */ /* 0x0009e2000c101b06 */
[----:B-1----:R-:W-:-:S03]  /*11c0*/  @!P1 IMAD.WIDE R2, R3, 0x8, R6 ;  /* 0x0000000803029825 */ /* 0x002fc600078e0206 */
[----:B------:R4:W-:Y:S04]  /*11d0*/  @P0 STG.E.64 desc[UR6][R4.64+0x8], RZ ;  /* 0x000008ff04000986 */ /* 0x0009e8000c101b06 */
[----:B------:R4:W-:Y:S02]  /*11e0*/  @!P1 STG.E.64 desc[UR6][R2.64], RZ ;  /* 0x000000ff02009986 */ /* 0x0009e4000c101b06 */
.L_x_215:
[----:B------:R-:W-:Y:S05]  /*11f0*/  BSYNC.RECONVERGENT B0 ;  /* 0x0000000000007941 */ /* 0x000fea0003800200 */
.L_x_214:
[----:B------:R-:W5:Y:S01]  /*1200*/  S2R R0, SR_TID.Y ;  /* 0x0000000000007919 */ /* 0x000f620000002200 */
[----:B----4-:R-:W4:Y:S08]  /*1210*/  LDC R2, c[0x0][0x384] ;  /* 0x0000e100ff027b82 */ /* 0x010f300000000800 */
[----:B------:R-:W-:Y:S01]  /*1220*/  BAR.SYNC.DEFER_BLOCKING 0x0 ;  /* 0x0000000000007b1d */ /* 0x000fe20000010000 */
[----:B----4-:R-:W-:-:S04]  /*1230*/  ISETP.GE.AND P0, PT, R2, 0x2, PT ;  /* 0x000000020200780c */ /* 0x010fc80003f06270 */
[----:B-----5:R-:W-:-:S13]  /*1240*/  ISETP.NE.OR P0, PT, R0, RZ, !P0 ;  /* 0x000000ff0000720c */ /* 0x020fda0004705670 */
[----:B------:R-:W-:Y:S05]  /*1250*/  @P0 EXIT ;  /* 0x000000000000094d */ /* 0x000fea0003800000 */
[----:B-1-3--:R-:W1:Y:S02]  /*1260*/  LDC.64 R4, c[0x0][0x390] ;  /* 0x0000e400ff047b82 */ /* 0x00ae640000000a00 */
[----:B-1----:R1:W5:Y:S01]  /*1270*/  LDG.E.64 R24, desc[UR6][R4.64] ;  /* 0x0000000604187981 */ /* 0x002362000c1e1b00 */
[----:B------:R-:W-:Y:S01]  /*1280*/  IADD3 R0, PT, PT, R2, -0x2, RZ ;  /* 0xfffffffe02007810 */ /* 0x000fe20007ffe0ff */
[----:B0-2---:R-:W-:-:S03]  /*1290*/  IMAD.MOV.U32 R8, RZ, RZ, 0x1 ;  /* 0x00000001ff087424 */ /* 0x005fc600078e00ff */
[----:B------:R-:W-:Y:S02]  /*12a0*/  ISETP.GE.U32.AND P0, PT, R0, 0xf, PT ;  /* 0x0000000f0000780c */ /* 0x000fe40003f06070 */
[----:B------:R-:W-:-:S04]  /*12b0*/  IADD3 R0, PT, PT, R2, -0x1, RZ ;  /* 0xffffffff02007810 */ /* 0x000fc80007ffe0ff */
[----:B------:R-:W-:-:S07]  /*12c0*/  LOP3.LUT R2, R0, 0xf, RZ, 0xc0, !PT ;  /* 0x0000000f00027812 */ /* 0x000fce00078ec0ff */
[----:B-1----:R-:W-:Y:S05]  /*12d0*/  @!P0 BRA `(.L_x_225) ;  /* 0x0000000000bc8947 */ /* 0x002fea0003800000 */
[----:B------:R-:W0:Y:S01]  /*12e0*/  LDCU.64 UR4, c[0x0][0x390] ;  /* 0x00007200ff0477ac */ /* 0x000e220008000a00 */
[----:B------:R-:W-:Y:S01]  /*12f0*/  LOP3.LUT R34, R0, 0xfffffff0, RZ, 0xc0, !PT ;  /* 0xfffffff000227812 */ /* 0x000fe200078ec0ff */
[----:B------:R-:W-:-:S03]  /*1300*/  HFMA2 R3, -RZ, RZ, 0, 0 ;  /* 0x00000000ff037431 */ /* 0x000fc600000001ff */
[----:B------:R-:W-:Y:S01]  /*1310*/  IADD3 R34, PT, PT, -R34, RZ, RZ ;  /* 0x000000ff22227210 */ /* 0x000fe20007ffe1ff */
[----:B0-----:R-:W-:-:S04]  /*1320*/  UIADD3 UR4, UP0, UPT, UR4, 0x40, URZ ;  /* 0x0000004004047890 */ /* 0x001fc8000ff1e0ff */
[----:B------:R-:W-:Y:S02]  /*1330*/  UIADD3.X UR5, UPT, UPT, URZ, UR5, URZ, UP0, !UPT ;  /* 0x00000005ff057290 */ /* 0x000fe400087fe4ff */
[----:B------:R-:W-:-:S04]  /*1340*/  MOV R6, UR4 ;  /* 0x0000000400067c02 */ /* 0x000fc80008000f00 */
[----:B------:R-:W-:-:S07]  /*1350*/  MOV R7, UR5 ;  /* 0x0000000500077c02 */ /* 0x000fce0008000f00 */
.L_x_226:
[----:B------:R-:W2:Y:S04]  /*1360*/  LDG.E.64 R26, desc[UR6][R6.64+-0x38] ;  /* 0xffffc806061a7981 */ /* 0x000ea8000c1e1b00 */
[----:B------:R-:W3:Y:S04]  /*1370*/  LDG.E.64 R28, desc[UR6][R6.64+-0x30] ;  /* 0xffffd006061c7981 */ /* 0x000ee8000c1e1b00 */
[----:B------:R-:W4:Y:S04]  /*1380*/  LDG.E.64 R32, desc[UR6][R6.64+-0x28] ;  /* 0xffffd80606207981 */ /* 0x000f28000c1e1b00 */
        /* <DEDUP_REMOVED lines=8> */
[----:B------:R-:W4:Y:S01]  /*1410*/  LDG.E.64 R22, desc[UR6][R6.64+0x20] ;  /* 0x0000200606167981 */ /* 0x000f22000c1e1b00 */
[----:B--2--5:R-:W-:-:S03]  /*1420*/  DADD R26, R26, R24 ;  /* 0x000000001a1a7229 */ /* 0x024fc60000000018 */
[----:B------:R-:W2:Y:S05]  /*1430*/  LDG.E.64 R24, desc[UR6][R6.64+0x28] ;  /* 0x0000280606187981 */ /* 0x000eaa000c1e1b00 */
[----:B---3--:R-:W-:Y:S02]  /*1440*/  DADD R28, R26, R28 ;  /* 0x000000001a1c7229 */ /* 0x008fe4000000001c */
[----:B------:R-:W3:Y:S06]  /*1450*/  LDG.E.64 R26, desc[UR6][R6.64+0x30] ;  /* 0x00003006061a7981 */ /* 0x000eec000c1e1b00 */
[----:B----4-:R-:W-:-:S02]  /*1460*/  DADD R32, R28, R32 ;  /* 0x000000001c207229 */ /* 0x010fc40000000020 */
[----:B------:R-:W4:Y:S06]  /*1470*/  LDG.E.64 R28, desc[UR6][R6.64+0x38] ;  /* 0x00003806061c7981 */ /* 0x000f2c000c1e1b00 */
[----:B------:R-:W-:Y:S02]  /*1480*/  DADD R30, R32, R30 ;  /* 0x00000000201e7229 */ /* 0x000fe4000000001e */
[----:B------:R0:W4:Y:S01]  /*1490*/  LDG.E.64 R32, desc[UR6][R6.64+0x40] ;  /* 0x0000400606207981 */ /* 0x000122000c1e1b00 */
[----:B------:R-:W-:Y:S02]  /*14a0*/  IADD3 R34, PT, PT, R34, 0x10, RZ ;  /* 0x0000001022227810 */ /* 0x000fe40007ffe0ff */
[----:B------:R-:W-:-:S02]  /*14b0*/  IADD3 R3, PT, PT, R3, 0x10, RZ ;  /* 0x0000001003037810 */ /* 0x000fc40007ffe0ff */
[----:B------:R-:W-:Y:S01]  /*14c0*/  ISETP.NE.AND P0, PT, R34, RZ, PT ;  /* 0x000000ff2200720c */ /* 0x000fe20003f05270 */
[----:B------:R-:W-:Y:S01]  /*14d0*/  DADD R8, R30, R8 ;  /* 0x000000001e087229 */ /* 0x000fe20000000008 */
[----:B0-----:R-:W-:-:S07]  /*14e0*/  IADD3 R6, P1, PT, R6, 0x80, RZ ;  /* 0x0000008006067810 */ /* 0x001fce0007f3e0ff */
[----:B------:R-:W-:Y:S01]  /*14f0*/  DADD R8, R8, R10 ;  /* 0x0000000008087229 */ /* 0x000fe2000000000a */
[----:B------:R-:W-:-:S07]  /*1500*/  IADD3.X R7, PT, PT, RZ, R7, RZ, P1, !PT ;  /* 0x00000007ff077210 */ /* 0x000fce0000ffe4ff */
[----:B------:R-:W-:-:S08]  /*1510*/  DADD R8, R8, R12 ;  /* 0x0000000008087229 */ /* 0x000fd0000000000c */
[----:B------:R-:W-:-:S08]  /*1520*/  DADD R8, R8, R14 ;  /* 0x0000000008087229 */ /* 0x000fd0000000000e */
[----:B------:R-:W-:-:S08]  /*1530*/  DADD R8, R8, R16 ;  /* 0x0000000008087229 */ /* 0x000fd00000000010 */
[----:B------:R-:W-:-:S08]  /*1540*/  DADD R8, R8, R18 ;  /* 0x0000000008087229 */ /* 0x000fd00000000012 */
[----:B------:R-:W-:-:S08]  /*1550*/  DADD R8, R8, R20 ;  /* 0x0000000008087229 */ /* 0x000fd00000000014 */
[----:B------:R-:W-:-:S08]  /*1560*/  DADD R8, R8, R22 ;  /* 0x0000000008087229 */ /* 0x000fd00000000016 */
[----:B--2---:R-:W-:-:S08]  /*1570*/  DADD R8, R8, R24 ;  /* 0x0000000008087229 */ /* 0x004fd00000000018 */
[----:B---3--:R-:W-:-:S08]  /*1580*/  DADD R8, R8, R26 ;  /* 0x0000000008087229 */ /* 0x008fd0000000001a */
[----:B----4-:R-:W-:-:S08]  /*1590*/  DADD R8, R8, R28 ;  /* 0x0000000008087229 */ /* 0x010fd0000000001c */
[----:B------:R-:W-:Y:S01]  /*15a0*/  DADD R24, R8, R32 ;  /* 0x0000000008187229 */ /* 0x000fe20000000020 */
[----:B------:R-:W-:Y:S10]  /*15b0*/  @P0 BRA `(.L_x_226) ;  /* 0xfffffffc00680947 */ /* 0x000ff4000383ffff */
[----:B------:R-:W-:-:S07]  /*15c0*/  VIADD R8, R3, 0x1 ;  /* 0x0000000103087836 */ /* 0x000fce0000000000 */
.L_x_225:
[----:B------:R-:W-:-:S13]  /*15d0*/  ISETP.NE.AND P0, PT, R2, RZ, PT ;  /* 0x000000ff0200720c */ /* 0x000fda0003f05270 */
[----:B------:R-:W-:Y:S05]  /*15e0*/  @!P0 BRA `(.L_x_227) ;  /* 0x0000000000d08947 */ /* 0x000fea0003800000 */
[----:B------:R-:W-:Y:S02]  /*15f0*/  ISETP.GE.U32.AND P0, PT, R2, 0x8, PT ;  /* 0x000000080200780c */ /* 0x000fe40003f06070 */
[----:B------:R-:W-:-:S04]  /*1600*/  LOP3.LUT R9, R0, 0x7, RZ, 0xc0, !PT ;  /* 0x0000000700097812 */ /* 0x000fc800078ec0ff */
[----:B------:R-:W-:-:S07]  /*1610*/  ISETP.NE.AND P1, PT, R9, RZ, PT ;  /* 0x000000ff0900720c */ /* 0x000fce0003f25270 */
[----:B------:R-:W-:Y:S06]  /*1620*/  @!P0 BRA `(.L_x_228) ;  /* 0x00000000004c8947 */ /* 0x000fec0003800000 */
[----:B------:R-:W0:Y:S02]  /*1630*/  LDC.64 R12, c[0x0][0x390] ;  /* 0x0000e400ff0c7b82 */ /* 0x000e240000000a00 */
[----:B0-----:R-:W-:-:S05]  /*1640*/  IMAD.WIDE.U32 R12, R8, 0x8, R12 ;  /* 0x00000008080c7825 */ /* 0x001fca00078e000c */
[----:B------:R-:W2:Y:S04]  /*1650*/  LDG.E.64 R14, desc[UR6][R12.64] ;  /* 0x000000060c0e7981 */ /* 0x000ea8000c1e1b00 */
[----:B------:R-:W3:Y:S04]  /*1660*/  LDG.E.64 R16, desc[UR6][R12.64+0x8] ;  /* 0x000008060c107981 */ /* 0x000ee8000c1e1b00 */
[----:B------:R-:W4:Y:S04]  /*1670*/  LDG.E.64 R18, desc[UR6][R12.64+0x10] ;  /* 0x000010060c127981 */ /* 0x000f28000c1e1b00 */
[----:B------:R-:W4:Y:S04]  /*1680*/  LDG.E.64 R20, desc[UR6][R12.64+0x18] ;  /* 0x000018060c147981 */ /* 0x000f28000c1e1b00 */
[----:B------:R-:W4:Y:S04]  /*1690*/  LDG.E.64 R22, desc[UR6][R12.64+0x20] ;  /* 0x000020060c167981 */ /* 0x000f28000c1e1b00 */
[----:B------:R-:W4:Y:S04]  /*16a0*/  LDG.E.64 R2, desc[UR6][R12.64+0x28] ;  /* 0x000028060c027981 */ /* 0x000f28000c1e1b00 */
[----:B------:R-:W4:Y:S04]  /*16b0*/  LDG.E.64 R6, desc[UR6][R12.64+0x30] ;  /* 0x000030060c067981 */ /* 0x000f28000c1e1b00 */
[----:B------:R-:W4:Y:S01]  /*16c0*/  LDG.E.64 R10, desc[UR6][R12.64+0x38] ;  /* 0x000038060c0a7981 */ /* 0x000f22000c1e1b00 */
[----:B------:R-:W-:Y:S01]  /*16d0*/  IADD3 R8, PT, PT, R8, 0x8, RZ ;  /* 0x0000000808087810 */ /* 0x000fe20007ffe0ff */
[----:B--2--5:R-:W-:-:S08]  /*16e0*/  DADD R14, R24, R14 ;  /* 0x00000000180e7229 */ /* 0x024fd0000000000e */
[----:B---3--:R-:W-:-:S08]  /*16f0*/  DADD R14, R14, R16 ;  /* 0x000000000e0e7229 */ /* 0x008fd00000000010 */
[----:B----4-:R-:W-:-:S08]  /*1700*/  DADD R14, R14, R18 ;  /* 0x000000000e0e7229 */ /* 0x010fd00000000012 */
[----:B------:R-:W-:-:S08]  /*1710*/  DADD R14, R14, R20 ;  /* 0x000000000e0e7229 */ /* 0x000fd00000000014 */
[----:B------:R-:W-:-:S08]  /*1720*/  DADD R14, R14, R22 ;  /* 0x000000000e0e7229 */ /* 0x000fd00000000016 */
[----:B------:R-:W-:-:S08]  /*1730*/  DADD R2, R14, R2 ;  /* 0x000000000e027229 */ /* 0x000fd00000000002 */
[----:B------:R-:W-:-:S08]  /*1740*/  DADD R2, R2, R6 ;  /* 0x0000000002027229 */ /* 0x000fd00000000006 */
[----:B------:R-:W-:-:S11]  /*1750*/  DADD R24, R2, R10 ;  /* 0x0000000002187229 */ /* 0x000fd6000000000a */
.L_x_228:
        /* <DEDUP_REMOVED lines=10> */
[----:B------:R-:W4:Y:S01]  /*1800*/  LDG.E.64 R14, desc[UR6][R2.64+0x18] ;  /* 0x00001806020e7981 */ /* 0x000f22000c1e1b00 */
[----:B------:R-:W-:Y:S01]  /*1810*/  IADD3 R8, PT, PT, R8, 0x4, RZ ;  /* 0x0000000408087810 */ /* 0x000fe20007ffe0ff */
[----:B--2--5:R-:W-:-:S08]  /*1820*/  DADD R6, R24, R6 ;  /* 0x0000000018067229 */ /* 0x024fd00000000006 */
[----:B---3--:R-:W-:-:S08]  /*1830*/  DADD R6, R6, R10 ;  /* 0x0000000006067229 */ /* 0x008fd0000000000a */
[----:B----4-:R-:W-:-:S08]  /*1840*/  DADD R6, R6, R12 ;  /* 0x0000000006067229 */ /* 0x010fd0000000000c */
[----:B------:R-:W-:-:S11]  /*1850*/  DADD R24, R6, R14 ;  /* 0x0000000006187229 */ /* 0x000fd6000000000e */
.L_x_229:
[----:B------:R-:W-:Y:S05]  /*1860*/  @!P1 BRA `(.L_x_227) ;  /* 0x0000000000309947 */ /* 0x000fea0003800000 */
[----:B------:R-:W0:Y:S01]  /*1870*/  LDC.64 R2, c[0x0][0x390] ;  /* 0x0000e400ff027b82 */ /* 0x000e220000000a00 */
[----:B------:R-:W-:Y:S01]  /*1880*/  IADD3 R0, PT, PT, -R0, RZ, RZ ;  /* 0x000000ff00007210 */ /* 0x000fe20007ffe1ff */
[----:B0-----:R-:W-:-:S07]  /*1890*/  IMAD.WIDE.U32 R8, R8, 0x8, R2 ;  /* 0x0000000808087825 */ /* 0x001fce00078e0002 */
.L_x_230:
[----:B------:R-:W-:Y:S02]  /*18a0*/  MOV R2, R8 ;  /* 0x0000000800027202 */ /* 0x000fe40000000f00 */
[----:B------:R-:W-:-:S06]  /*18b0*/  MOV R3, R9 ;  /* 0x0000000900037202 */ /* 0x000fcc0000000f00 */
[----:B------:R-:W2:Y:S01]  /*18c0*/  LDG.E.64 R2, desc[UR6][R2.64] ;  /* 0x0000000602027981 */ /* 0x000ea2000c1e1b00 */
[----:B------:R-:W-:Y:S02]  /*18d0*/  IADD3 R0, PT, PT, R0, 0x1, RZ ;  /* 0x0000000100007810 */ /* 0x000fe40007ffe0ff */
[----:B------:R-:W-:Y:S02]  /*18e0*/  IADD3 R8, P1, PT, R8, 0x8, RZ ;  /* 0x0000000808087810 */ /* 0x000fe40007f3e0ff */
[----:B------:R-:W-:Y:S02]  /*18f0*/  ISETP.NE.AND P0, PT, R0, RZ, PT ;  /* 0x000000ff0000720c */ /* 0x000fe40003f05270 */
[----:B------:R-:W-:Y:S01]  /*1900*/  IADD3.X R9, PT, PT, RZ, R9, RZ, P1, !PT ;  /* 0x00000009ff097210 */ /* 0x000fe20000ffe4ff */
[----:B--2--5:R-:W-:-:S10]  /*1910*/  DADD R24, R2, R24 ;  /* 0x0000000002187229 */ /* 0x024fd40000000018 */
[----:B------:R-:W-:Y:S05]  /*1920*/  @P0 BRA `(.L_x_230) ;  /* 0xfffffffc00dc0947 */ /* 0x000fea000383ffff */
.L_x_227:
[----:B-----5:R-:W-:Y:S01]  /*1930*/  STG.E.64 desc[UR6][R4.64], R24 ;  /* 0x0000001804007986 */ /* 0x020fe2000c101b06 */
[----:B------:R-:W-:Y:S05]  /*1940*/  EXIT ;  /* 0x000000000000794d */ /* 0x000fea0003800000 */
.L_x_231:
        /* <DEDUP_REMOVED lines=11> */
.L_x_354:


//--------------------- .text._Z7sum1D_diiPd      --------------------------
	.section	.text._Z7sum1D_diiPd,"ax",@progbits
	.align	128
        .global         _Z7sum1D_diiPd
        .type           _Z7sum1D_diiPd,@function
        .size           _Z7sum1D_diiPd,(.L_x_355 - _Z7sum1D_diiPd)
        .other          _Z7sum1D_diiPd,@"STO_CUDA_ENTRY STV_DEFAULT"
_Z7sum1D_diiPd:
.text._Z7sum1D_diiPd:
[----:B------:R-:W-:Y:S01]  /*0000*/  LDC R1, c[0x0][0x37c] ;  /* 0x0000df00ff017b82 */ /* 0x000fe20000000800 */
[----:B------:R-:W0:Y:S07]  /*0010*/  S2R R0, SR_TID.X ;  /* 0x0000000000007919 */ /* 0x000e2e0000002100 */
[----:B------:R-:W0:Y:S01]  /*0020*/  LDC.64 R2, c[0x0][0x380] ;  /* 0x0000e000ff027b82 */ /* 0x000e220000000a00 */
[----:B------:R-:W1:Y:S01]  /*0030*/  LDCU.64 UR4, c[0x0][0x358] ;  /* 0x00006b00ff0477ac */ /* 0x000e620008000a00 */
[----:B------:R-:W-:Y:S01]  /*0040*/  BSSY.RECONVERGENT B0, `(.L_x_232) ;  /* 0x0000035000007945 */ /* 0x000fe20003800200 */
[----:B0-----:R-:W-:-:S04]  /*0050*/  IMAD R7, R0, R3, RZ ;  /* 0x0000000300077224 */ /* 0x001fc800078e02ff */
[C---:B------:R-:W-:Y:S01]  /*0060*/  VIADD R6, R7.reuse, 0x1 ;  /* 0x0000000107067836 */ /* 0x040fe20000000000 */
[----:B------:R-:W-:-:S04]  /*0070*/  VIADDMNMX R14, R7, R3, R2, PT ;  /* 0x00000003070e7246 */ /* 0x000fc80003800102 */
[----:B------:R-:W-:-:S13]  /*0080*/  ISETP.GE.AND P0, PT, R6, R14, PT ;  /* 0x0000000e0600720c */ /* 0x000fda0003f06270 */
[----:B-1----:R-:W-:Y:S05]  /*0090*/  @P0 BRA `(.L_x_233) ;  /* 0x0000000000bc0947 */ /* 0x002fea0003800000 */
[----:B------:R-:W0:Y:S02]  /*00a0*/  LDC.64 R8, c[0x0][0x388] ;  /* 0x0000e200ff087b82 */ /* 0x000e240000000a00 */
[----:B0-----:R-:W-:-:S05]  /*00b0*/  IMAD.WIDE R4, R7, 0x8, R8 ;  /* 0x0000000807047825 */ /* 0x001fca00078e0208 */
[----:B------:R0:W5:Y:S01]  /*00c0*/  LDG.E.64 R10, desc[UR4][R4.64] ;  /* 0x00000004040a7981 */ /* 0x000162000c1e1b00 */
[----:B------:R-:W-:Y:S01]  /*00d0*/  LOP3.LUT R13, RZ, R7, RZ, 0x33, !PT ;  /* 0x00000007ff0d7212 */ /* 0x000fe200078e33ff */
[----:B------:R-:W-:Y:S04]  /*00e0*/  BSSY.RECONVERGENT B1, `(.L_x_234) ;  /* 0x0000012000017945 */ /* 0x000fe80003800200 */
[----:B------:R-:W-:-:S05]  /*00f0*/  IMAD.IADD R13, R14, 0x1, R13 ;  /* 0x000000010e0d7824 */ /* 0x000fca00078e020d */
[----:B------:R-:W-:-:S13]  /*0100*/  LOP3.LUT P0, R13, R13, 0x3, RZ, 0xc0, !PT ;  /* 0x000000030d0d7812 */ /* 0x000fda000780c0ff */
[----:B0-----:R-:W-:Y:S05]  /*0110*/  @!P0 BRA `(.L_x_235) ;  /* 0x0000000000388947 */ /* 0x001fea0003800000 */
[----:B------:R-:W-:Y:S01]  /*0120*/  BSSY.RECONVERGENT B2, `(.L_x_236) ;  /* 0x000000c000027945 */ /* 0x000fe20003800200 */
[----:B------:R-:W-:Y:S01]  /*0130*/  IMAD.MOV R15, RZ, RZ, -R13 ;  /* 0x000000ffff0f7224 */ /* 0x000fe200078e0a0d */
[----:B------:R-:W-:-:S07]  /*0140*/  MOV R16, R7 ;  /* 0x0000000700107202 */ /* 0x000fce0000000f00 */
.L_x_237:
[----:B------:R-:W-:-:S06]  /*0150*/  IMAD.WIDE R12, R6, 0x8, R8 ;  /* 0x00000008060c7825 */ /* 0x000fcc00078e0208 */
[----:B------:R-:W2:Y:S01]  /*0160*/  LDG.E.64 R12, desc[UR4][R12.64] ;  /* 0x000000040c0c7981 */ /* 0x000ea2000c1e1b00 */
[----:B------:R-:W-:Y:S01]  /*0170*/  VIADD R15, R15, 0x1 ;  /* 0x000000010f0f7836 */ /* 0x000fe20000000000 */
[----:B------:R-:W-:Y:S01]  /*0180*/  IADD3 R6, PT, PT, R6, 0x1, RZ ;  /* 0x0000000106067810 */ /* 0x000fe20007ffe0ff */
[----:B------:R-:W-:-:S03]  /*0190*/  VIADD R16, R16, 0x1 ;  /* 0x0000000110107836 */ /* 0x000fc60000000000 */
[----:B------:R-:W-:Y:S01]  /*01a0*/  ISETP.NE.AND P0, PT, R15, RZ, PT ;  /* 0x000000ff0f00720c */ /* 0x000fe20003f05270 */
[----:B0-2--5:R-:W-:-:S07]  /*01b0*/  DADD R10, R12, R10 ;  /* 0x000000000c0a7229 */ /* 0x025fce000000000a */
[----:B------:R0:W-:Y:S05]  /*01c0*/  STG.E.64 desc[UR4][R4.64], R10 ;  /* 0x0000000a04007986 */ /* 0x0001ea000c101b04 */
[----:B------:R-:W-:Y:S05]  /*01d0*/  @P0 BRA `(.L_x_237) ;  /* 0xfffffffc00dc0947 */ /* 0x000fea000383ffff */
[----:B------:R-:W-:Y:S05]  /*01e0*/  BSYNC.RECONVERGENT B2 ;  /* 0x0000000000027941 */ /* 0x000fea0003800200 */
.L_x_236:
[----:B------:R-:W-:-:S07]  /*01f0*/  VIADD R6, R16, 0x1 ;  /* 0x0000000110067836 */ /* 0x000fce0000000000 */
.L_x_235:
[----:B------:R-:W-:Y:S05]  /*0200*/  BSYNC.RECONVERGENT B1 ;  /* 0x0000000000017941 */ /* 0x000fea0003800200 */
.L_x_234:
[----:B------:R-:W-:-:S04]  /*0210*/  IADD3 R7, PT, PT, R14, -0x2, -R7 ;  /* 0xfffffffe0e077810 */ /* 0x000fc80007ffe807 */
[----:B------:R-:W-:-:S13]  /*0220*/  ISETP.GE.U32.AND P0, PT, R7, 0x3, PT ;  /* 0x000000030700780c */ /* 0x000fda0003f06070 */
[----:B------:R-:W-:Y:S05]  /*0230*/  @!P0 BRA `(.L_x_233) ;  /* 0x0000000000548947 */ /* 0x000fea0003800000 */
[----:B------:R-:W1:Y:S01]  /*0240*/  LDC.64 R8, c[0x0][0x388] ;  /* 0x0000e200ff087b82 */ /* 0x000e620000000a00 */
[----:B------:R-:W-:Y:S01]  /*0250*/  IMAD.IADD R7, R6, 0x1, -R14 ;  /* 0x0000000106077824 */ /* 0x000fe200078e0a0e */
[----:B-1----:R-:W-:-:S04]  /*0260*/  IADD3 R8, P0, PT, R8, 0x10, RZ ;  /* 0x0000001008087810 */ /* 0x002fc80007f1e0ff */
[----:B------:R-:W-:-:S09]  /*0270*/  IADD3.X R9, PT, PT, RZ, R9, RZ, P0, !PT ;  /* 0x00000009ff097210 */ /* 0x000fd200007fe4ff */
.L_x_238:
[----:B------:R-:W-:-:S05]  /*0280*/  IMAD.WIDE R12, R6, 0x8, R8 ;  /* 0x00000008060c7825 */ /* 0x000fca00078e0208 */
[----:B-1----:R-:W2:Y:S02]  /*0290*/  LDG.E.64 R14, desc[UR4][R12.64+-0x10] ;  /* 0xfffff0040c0e7981 */ /* 0x002ea4000c1e1b00 */
[----:B--2--5:R-:W-:-:S07]  /*02a0*/  DADD R14, R14, R10 ;  /* 0x000000000e0e7229 */ /* 0x024fce000000000a */
[----:B------:R1:W-:Y:S04]  /*02b0*/  STG.E.64 desc[UR4][R4.64], R14 ;  /* 0x0000000e04007986 */ /* 0x0003e8000c101b04 */
[----:B0-----:R-:W2:Y:S02]  /*02c0*/  LDG.E.64 R10, desc[UR4][R12.64+-0x8] ;  /* 0xfffff8040c0a7981 */ /* 0x001ea4000c1e1b00 */
[----:B--2---:R-:W-:-:S07]  /*02d0*/  DADD R16, R14, R10 ;  /* 0x000000000e107229 */ /* 0x004fce000000000a */
[----:B------:R1:W-:Y:S04]  /*02e0*/  STG.E.64 desc[UR4][R4.64], R16 ;  /* 0x0000001004007986 */ /* 0x0003e8000c101b04 */
[----:B------:R-:W2:Y:S02]  /*02f0*/  LDG.E.64 R10, desc[UR4][R12.64] ;  /* 0x000000040c0a7981 */ /* 0x000ea4000c1e1b00 */
[----:B--2---:R-:W-:-:S07]  /*0300*/  DADD R18, R16, R10 ;  /* 0x0000000010127229 */ /* 0x004fce000000000a */
[----:B------:R1:W-:Y:S04]  /*0310*/  STG.E.64 desc[UR4][R4.64], R18 ;  /* 0x0000001204007986 */ /* 0x0003e8000c101b04 */
[----:B------:R-:W2:Y:S01]  /*0320*/  LDG.E.64 R10, desc[UR4][R12.64+0x8] ;  /* 0x000008040c0a7981 */ /* 0x000ea2000c1e1b00 */
[----:B------:R-:W-:Y:S02]  /*0330*/  VIADD R7, R7, 0x4 ;  /* 0x0000000407077836 */ /* 0x000fe40000000000 */
[----:B------:R-:W-:-:S03]  /*0340*/  VIADD R6, R6, 0x4 ;  /* 0x0000000406067836 */ /* 0x000fc60000000000 */
[----:B------:R-:W-:Y:S01]  /*0350*/  ISETP.NE.AND P0, PT, R7, RZ, PT ;  /* 0x000000ff0700720c */ /* 0x000fe20003f05270 */
[----:B--2---:R-:W-:-:S07]  /*0360*/  DADD R10, R18, R10 ;  /* 0x00000000120a7229 */ /* 0x004fce000000000a */
[----:B------:R1:W-:Y:S05]  /*0370*/  STG.E.64 desc[UR4][R4.64], R10 ;  /* 0x0000000a04007986 */ /* 0x0003ea000c101b04 */
[----:B------:R-:W-:Y:S05]  /*0380*/  @P0 BRA `(.L_x_238) ;  /* 0xfffffffc00bc0947 */ /* 0x000fea000383ffff */
.L_x_233:
[----:B------:R-:W-:Y:S05]  /*0390*/  BSYNC.RECONVERGENT B0 ;  /* 0x0000000000007941 */ /* 0x000fea0003800200 */
.L_x_232:
[----:B------:R-:W-:Y:S01]  /*03a0*/  BAR.SYNC.DEFER_BLOCKING 0x0 ;  /* 0x0000000000007b1d */ /* 0x000fe20000010000 */
[----:B------:R-:W-:-:S04]  /*03b0*/  ISETP.GE.AND P0, PT, R3, R2, PT ;  /* 0x000000020300720c */ /* 0x000fc80003f06270 */
[----:B------:R-:W-:-:S13]  /*03c0*/  ISETP.NE.OR P0, PT, R0, RZ, P0 ;  /* 0x000000ff0000720c */ /* 0x000fda0000705670 */
[----:B------:R-:W-:Y:S05]  /*03d0*/  @P0 EXIT ;  /* 0x000000000000094d */ /* 0x000fea0003800000 */
[----:B01----:R-:W0:Y:S02]  /*03e0*/  LDC.64 R4, c[0x0][0x388] ;  /* 0x0000e200ff047b82 */ /* 0x003e240000000a00 */
[----:B0-----:R0:W5:Y:S01]  /*03f0*/  LDG.E.64 R8, desc[UR4][R4.64] ;  /* 0x0000000404087981 */ /* 0x001162000c1e1b00 */
[----:B------:R-:W1:Y:S01]  /*0400*/  I2F.U32.RP R12, R3 ;  /* 0x00000003000c7306 */ /* 0x000e620000209000 */
[C---:B-----5:R-:W-:Y:S01]  /*0410*/  IMAD.SHL.U32 R11, R3.reuse, 0x2, RZ ;  /* 0x00000002030b7824 */ /* 0x060fe200078e00ff */
[----:B------:R-:W-:-:S04]  /*0420*/  ISETP.NE.U32.AND P2, PT, R3, RZ, PT ;  /* 0x000000ff0300720c */ /* 0x000fc80003f45070 */
[CC--:B------:R-:W-:Y:S02]  /*0430*/  ISETP.GE.AND P0, PT, R11.reuse, R2.reuse, PT ;  /* 0x000000020b00720c */ /* 0x0c0fe40003f06270 */
[----:B------:R-:W-:Y:S01]  /*0440*/  VIMNMX R0, PT, PT, R11, R2, !PT ;  /* 0x000000020b007248 */ /* 0x000fe20007fe0100 */
[----:B-1----:R-:W1:Y:S02]  /*0450*/  MUFU.RCP R12, R12 ;  /* 0x0000000c000c7308 */ /* 0x002e640000001000 */
[----:B-1----:R-:W-:-:S06]  /*0460*/  IADD3 R6, PT, PT, R12, 0xffffffe, RZ ;  /* 0x0ffffffe0c067810 */ /* 0x002fcc0007ffe0ff */
[----:B------:R1:W2:Y:S02]  /*0470*/  F2I.FTZ.U32.TRUNC.NTZ R7, R6 ;  /* 0x0000000600077305 */ /* 0x0002a4000021f000 */
[----:B-1----:R-:W-:Y:S02]  /*0480*/  HFMA2 R6, -RZ, RZ, 0, 0 ;  /* 0x00000000ff067431 */ /* 0x002fe400000001ff */
[----:B--2---:R-:W-:-:S04]  /*0490*/  IMAD.MOV R10, RZ, RZ, -R7 ;  /* 0x000000ffff0a7224 */ /* 0x004fc800078e0a07 */
[----:B------:R-:W-:Y:S01]  /*04a0*/  IMAD R13, R10, R3, RZ ;  /* 0x000000030a0d7224 */ /* 0x000fe200078e02ff */
[----:B------:R-:W-:-:S03]  /*04b0*/  SEL R10, RZ, 0x1, P0 ;  /* 0x00000001ff0a7807 */ /* 0x000fc60000000000 */
[----:B------:R-:W-:Y:S01]  /*04c0*/  IMAD.HI.U32 R7, R7, R13, R6 ;  /* 0x0000000d07077227 */ /* 0x000fe200078e0006 */
[----:B------:R-:W-:-:S05]  /*04d0*/  IADD3 R0, PT, PT, R0, -R11, -R10 ;  /* 0x8000000b00007210 */ /* 0x000fca0007ffe80a */
[----:B------:R-:W-:-:S04]  /*04e0*/  IMAD.HI.U32 R11, R7, R0, RZ ;  /* 0x00000000070b7227 */ /* 0x000fc800078e00ff */
[----:B------:R-:W-:-:S04]  /*04f0*/  IMAD.MOV R6, RZ, RZ, -R11 ;  /* 0x000000ffff067224 */ /* 0x000fc800078e0a0b */
[----:B------:R-:W-:Y:S02]  /*0500*/  IMAD R0, R3, R6, R0 ;  /* 0x0000000603007224 */ /* 0x000fe400078e0200 */
[----:B------:R-:W1:Y:S03]  /*0510*/  LDC.64 R6, c[0x0][0x388] ;  /* 0x0000e200ff067b82 */ /* 0x000e660000000a00 */
[----:B------:R-:W-:-:S13]  /*0520*/  ISETP.GE.U32.AND P0, PT, R0, R3, PT ;  /* 0x000000030000720c */ /* 0x000fda0003f06070 */
[----:B------:R-:W-:Y:S01]  /*0530*/  @P0 IMAD.IADD R0, R0, 0x1, -R3 ;  /* 0x0000000100000824 */ /* 0x000fe200078e0a03 */
[----:B------:R-:W-:-:S04]  /*0540*/  @P0 IADD3 R11, PT, PT, R11, 0x1, RZ ;  /* 0x000000010b0b0810 */ /* 0x000fc80007ffe0ff */
[-C--:B------:R-:W-:Y:S02]  /*0550*/  ISETP.GE.U32.AND P1, PT, R0, R3.reuse, PT ;  /* 0x000000030000720c */ /* 0x080fe40003f26070 */
[----:B------:R-:W2:Y:S11]  /*0560*/  LDC R0, c[0x0][0x384] ;  /* 0x0000e100ff007b82 */ /* 0x000eb60000000800 */
[----:B------:R-:W-:Y:S01]  /*0570*/  @P1 VIADD R11, R11, 0x1 ;  /* 0x000000010b0b1836 */ /* 0x000fe20000000000 */
[----:B------:R-:W-:-:S05]  /*0580*/  @!P2 LOP3.LUT R11, RZ, R3, RZ, 0x33, !PT ;  /* 0x00000003ff0ba212 */ /* 0x000fca00078e33ff */
[----:B------:R-:W-:-:S05]  /*0590*/  IMAD.IADD R10, R10, 0x1, R11 ;  /* 0x000000010a0a7824 */ /* 0x000fca00078e020b */
[C---:B------:R-:W-:Y:S02]  /*05a0*/  LOP3.LUT R11, R10.reuse, 0x3, RZ, 0xc0, !PT ;  /* 0x000000030a0b7812 */ /* 0x040fe400078ec0ff */
[----:B------:R-:W-:Y:S02]  /*05b0*/  ISETP.GE.U32.AND P1, PT, R10, 0x3, PT ;  /* 0x000000030a00780c */ /* 0x000fe40003f26070 */
[----:B------:R-:W-:-:S13]  /*05c0*/  ISETP.NE.AND P0, PT, R11, 0x3, PT ;  /* 0x000000030b00780c */ /* 0x000fda0003f05270 */
[----:B01----:R-:W-:Y:S05]  /*05d0*/  @!P0 BRA `(.L_x_239) ;  /* 0x0000000000308947 */ /* 0x003fea0003800000 */
[----:B------:R-:W0:Y:S01]  /*05e0*/  LDC.64 R12, c[0x0][0x388] ;  /* 0x0000e200ff0c7b82 */ /* 0x000e220000000a00 */
[----:B------:R-:W-:-:S04]  /*05f0*/  IADD3 R10, PT, PT, R10, 0x1, RZ ;  /* 0x000000010a0a7810 */ /* 0x000fc80007ffe0ff */
[----:B------:R-:W-:-:S05]  /*0600*/  LOP3.LUT R10, R10, 0x3, RZ, 0xc0, !PT ;  /* 0x000000030a0a7812 */ /* 0x000fca00078ec0ff */
[----:B------:R-:W-:-:S07]  /*0610*/  IMAD.MOV R14, RZ, RZ, -R10 ;  /* 0x000000ffff0e7224 */ /* 0x000fce00078e0a0a */
.L_x_240:
[----:B0-2---:R-:W-:-:S06]  /*0620*/  IMAD.WIDE R10, R0, 0x8, R12 ;  /* 0x00000008000a7825 */ /* 0x005fcc00078e020c */
[----:B------:R-:W2:Y:S01]  /*0630*/  LDG.E.64 R10, desc[UR4][R10.64] ;  /* 0x000000040a0a7981 */ /* 0x000ea2000c1e1b00 */
[----:B------:R-:W-:Y:S01]  /*0640*/  VIADD R14, R14, 0x1 ;  /* 0x000000010e0e7836 */ /* 0x000fe20000000000 */
[----:B------:R-:W-:-:S04]  /*0650*/  IADD3 R0, PT, PT, R0, R3, RZ ;  /* 0x0000000300007210 */ /* 0x000fc80007ffe0ff */
[----:B------:R-:W-:Y:S01]  /*0660*/  ISETP.NE.AND P0, PT, R14, RZ, PT ;  /* 0x000000ff0e00720c */ /* 0x000fe20003f05270 */
[----:B-12---:R-:W-:-:S07]  /*0670*/  DADD R8, R10, R8 ;  /* 0x000000000a087229 */ /* 0x006fce0000000008 */
[----:B------:R1:W-:Y:S05]  /*0680*/  STG.E.64 desc[UR4][R4.64], R8 ;  /* 0x0000000804007986 */ /* 0x0003ea000c101b04 */
[----:B------:R-:W-:Y:S05]  /*0690*/  @P0 BRA `(.L_x_240) ;  /* 0xfffffffc00e00947 */ /* 0x000fea000383ffff */
.L_x_239:
[----:B------:R-:W-:Y:S05]  /*06a0*/  @!P1 EXIT ;  /* 0x000000000000994d */ /* 0x000fea0003800000 */
.L_x_241:
[----:B--2---:R-:W-:-:S05]  /*06b0*/  IMAD.WIDE R22, R0, 0x8, R6 ;  /* 0x0000000800167825 */ /* 0x004fca00078e0206 */
[----:B0-----:R-:W2:Y:S01]  /*06c0*/  LDG.E.64 R10, desc[UR4][R22.64] ;  /* 0x00000004160a7981 */ /* 0x001ea2000c1e1b00 */
[----:B------:R-:W-:Y:S01]  /*06d0*/  IMAD.WIDE R12, R3, 0x8, R22 ;  /* 0x00000008030c7825 */ /* 0x000fe200078e0216 */
[----:B--2---:R-:W-:-:S07]  /*06e0*/  DADD R10, R10, R8 ;  /* 0x000000000a0a7229 */ /* 0x004fce0000000008 */
[----:B------:R0:W-:Y:S04]  /*06f0*/  STG.E.64 desc[UR4][R4.64], R10 ;  /* 0x0000000a04007986 */ /* 0x0001e8000c101b04 */
[----:B-1----:R-:W2:Y:S01]  /*0700*/  LDG.E.64 R8, desc[UR4][R12.64] ;  /* 0x000000040c087981 */ /* 0x002ea2000c1e1b00 */
[----:B------:R-:W-:Y:S01]  /*0710*/  IMAD.WIDE R16, R3, 0x8, R12 ;  /* 0x0000000803107825 */ /* 0x000fe200078e020c */
[----:B--2---:R-:W-:-:S07]  /*0720*/  DADD R14, R10, R8 ;  /* 0x000000000a0e7229 */ /* 0x004fce0000000008 */
[----:B------:R0:W-:Y:S04]  /*0730*/  STG.E.64 desc[UR4][R4.64], R14 ;  /* 0x0000000e04007986 */ /* 0x0001e8000c101b04 */
[----:B------:R-:W2:Y:S01]  /*0740*/  LDG.E.64 R8, desc[UR4][R16.64] ;  /* 0x0000000410087981 */ /* 0x000ea2000c1e1b00 */
[----:B------:R-:W-:Y:S01]  /*0750*/  IMAD.WIDE R20, R3, 0x8, R16 ;  /* 0x0000000803147825 */ /* 0x000fe200078e0210 */
[----:B--2---:R-:W-:-:S07]  /*0760*/  DADD R18, R14, R8 ;  /* 0x000000000e127229 */ /* 0x004fce0000000008 */
[----:B------:R0:W-:Y:S04]  /*0770*/  STG.E.64 desc[UR4][R4.64], R18 ;  /* 0x0000001204007986 */ /* 0x0001e8000c101b04 */
[----:B------:R-:W2:Y:S01]  /*0780*/  LDG.E.64 R20, desc[UR4][R20.64] ;  /* 0x0000000414147981 */ /* 0x000ea2000c1e1b00 */
[----:B------:R-:W-:-:S05]  /*0790*/  IMAD R0, R3, 0x4, R0 ;  /* 0x0000000403007824 */ /* 0x000fca00078e0200 */
[----:B------:R-:W-:Y:S01]  /*07a0*/  ISETP.GE.AND P0, PT, R0, R2, PT ;  /* 0x000000020000720c */ /* 0x000fe20003f06270 */
[----:B--2---:R-:W-:-:S07]  /*07b0*/  DADD R8, R18, R20 ;  /* 0x0000000012087229 */ /* 0x004fce0000000014 */
[----:B------:R0:W-:Y:S05]  /*07c0*/  STG.E.64 desc[UR4][R4.64], R8 ;  /* 0x0000000804007986 */ /* 0x0001ea000c101b04 */
[----:B------:R-:W-:Y:S05]  /*07d0*/  @!P0 BRA `(.L_x_241) ;  /* 0xfffffffc00b48947 */ /* 0x000fea000383ffff */
[----:B------:R-:W-:Y:S05]  /*07e0*/  EXIT ;  /* 0x000000000000794d */ /* 0x000fea0003800000 */
.L_x_242:
        /* <DEDUP_REMOVED lines=9> */
.L_x_355:


//--------------------- .text._Z7green_diiiiiiPKdS0_S0_S0_Pd --------------------------
	.section	.text._Z7green_diiiiiiPKdS0_S0_S0_Pd,"ax",@progbits
	.align	128
        .global         _Z7green_diiiiiiPKdS0_S0_S0_Pd
        .type           _Z7green_diiiiiiPKdS0_S0_S0_Pd,@function
        .size           _Z7green_diiiiiiPKdS0_S0_S0_Pd,(.L_x_351 - _Z7green_diiiiiiPKdS0_S0_S0_Pd)
        .other          _Z7green_diiiiiiPKdS0_S0_S0_Pd,@"STO_CUDA_ENTRY STV_DEFAULT"
_Z7green_diiiiiiPKdS0_S0_S0_Pd:
.text._Z7green_diiiiiiPKdS0_S0_S0_Pd:
[----:B------:R-:W-:Y:S01]  /*0000*/  LDC R1, c[0x0][0x37c] ;  /* 0x0000df00ff017b82 */ /* 0x000fe20000000800 */
[----:B------:R-:W0:Y:S07]  /*0010*/  S2R R17, SR_TID.X ;  /* 0x0000000000117919 */ /* 0x000e2e0000002100 */
[----:B------:R-:W1:Y:S01]  /*0020*/  LDC R0, c[0x0][0x380] ;  /* 0x0000e000ff007b82 */ /* 0x000e620000000800 */
[----:B------:R-:W0:Y:S07]  /*0030*/  LDCU.64 UR6, c[0x0][0x388] ;  /* 0x00007100ff0677ac */ /* 0x000e2e0008000a00 */
[----:B------:R-:W2:Y:S08]  /*0040*/  S2UR UR4, SR_CTAID.Z ;  /* 0x00000000000479c3 */ /* 0x000eb00000002700 */
[----:B------:R-:W2:Y:S01]  /*0050*/  LDC.64 R2, c[0x0][0x390] ;  /* 0x0000e400ff027b82 */ /* 0x000ea20000000a00 */
[----:B0-----:R-:W-:-:S05]  /*0060*/  IMAD R17, R17, UR7, RZ ;  /* 0x0000000711117c24 */ /* 0x001fca000f8e02ff */
[----:B-1----:R-:W-:-:S04]  /*0070*/  VIADDMNMX R38, R17, UR7, R0, PT ;  /* 0x0000000711267c46 */ /* 0x002fc8000b800100 */
[----:B------:R-:W-:Y:S01]  /*0080*/  ISETP.GE.AND P0, PT, R17, R38, PT ;  /* 0x000000261100720c */ /* 0x000fe20003f06270 */
[----:B--2---:R-:W-:-:S05]  /*0090*/  IMAD R37, R3, UR4, RZ ;  /* 0x0000000403257c24 */ /* 0x004fca000f8e02ff */
[----:B------:R-:W-:-:S07]  /*00a0*/  VIADDMNMX R36, R37, R3, UR6, PT ;  /* 0x0000000625247e46 */ /* 0x000fce000b800103 */
[----:B------:R-:W-:Y:S05]  /*00b0*/  @P0 EXIT ;  /* 0x000000000000094d */ /* 0x000fea0003800000 */
[----:B------:R-:W0:Y:S01]  /*00c0*/  S2R R3, SR_TID.Y ;  /* 0x0000000000037919 */ /* 0x000e220000002200 */
[----:B------:R-:W1:Y:S01]  /*00d0*/  LDCU UR4, c[0x0][0x384] ;  /* 0x00007080ff0477ac */ /* 0x000e620008000800 */
[----:B------:R-:W-:Y:S01]  /*00e0*/  ISETP.GE.AND P0, PT, R0, 0x1, PT ;  /* 0x000000010000780c */ /* 0x000fe20003f06270 */
[----:B------:R-:W2:Y:S01]  /*00f0*/  LDCU.64 UR10, c[0x0][0x358] ;  /* 0x00006b00ff0a77ac */ /* 0x000ea20008000a00 */
[CC--:B0-----:R-:W-:Y:S02]  /*0100*/  IMAD R15, R3.reuse, R2.reuse, R2 ;  /* 0x00000002030f7224 */ /* 0x0c1fe400078e0202 */
[----:B------:R-:W-:-:S03]  /*0110*/  IMAD R16, R3, R2, RZ ;  /* 0x0000000203107224 */ /* 0x000fc600078e02ff */
[----:B-1----:R-:W-:-:S06]  /*0120*/  VIMNMX R15, PT, PT, R15, UR4, PT ;  /* 0x000000040f0f7c48 */ /* 0x002fcc000bfe0100 */
[----:B--2---:R-:W-:Y:S05]  /*0130*/  @!P0 BRA `(.L_x_243) ;  /* 0x0000003c00848947 */ /* 0x004fea0003800000 */
[----:B------:R-:W-:-:S09]  /*0140*/  UISETP.GE.AND UP0, UPT, UR4, 0x1, UPT ;  /* 0x000000010400788c */ /* 0x000fd2000bf06270 */
[----:B------:R-:W-:Y:S05]  /*0150*/  BRA.U !UP0, `(.L_x_244) ;  /* 0x0000003908587547 */ /* 0x000fea000b800000 */
[----:B------:R-:W0:Y:S01]  /*0160*/  LDCU.64 UR6, c[0x0][0x3a0] ;  /* 0x00007400ff0677ac */ /* 0x000e220008000a00 */
[----:B------:R-:W-:Y:S02]  /*0170*/  ULOP3.LUT UR9, UR4, 0x7ffffff8, URZ, 0xc0, !UPT ;  /* 0x7ffffff804097892 */ /* 0x000fe4000f8ec0ff */
[----:B------:R-:W-:Y:S02]  /*0180*/  ULOP3.LUT UR8, UR4, 0x7, URZ, 0xc0, !UPT ;  /* 0x0000000704087892 */ /* 0x000fe4000f8ec0ff */
[----:B------:R-:W-:Y:S02]  /*0190*/  ULOP3.LUT UR4, UR4, 0x3, URZ, 0xc0, !UPT ;  /* 0x0000000304047892 */ /* 0x000fe4000f8ec0ff */
[----:B------:R-:W-:Y:S02]  /*01a0*/  UIADD3 UR12, UPT, UPT, -UR9, URZ, URZ ;  /* 0x000000ff090c7290 */ /* 0x000fe4000fffe1ff */
[----:B0-----:R-:W-:-:S04]  /*01b0*/  UIADD3 UR5, UP0, UPT, UR6, 0x20, URZ ;  /* 0x0000002006057890 */ /* 0x001fc8000ff1e0ff */
[----:B------:R-:W-:-:S12]  /*01c0*/  UIADD3.X UR6, UPT, UPT, URZ, UR7, URZ, UP0, !UPT ;  /* 0x00000007ff067290 */ /* 0x000fd800087fe4ff */
.L_x_318:
[----:B------:R-:W-:Y:S01]  /*01d0*/  ISETP.GE.AND P0, PT, R16, R15, PT ;  /* 0x0000000f1000720c */ /* 0x000fe20003f06270 */
[----:B------:R-:W-:-:S12]  /*01e0*/  BSSY.RECONVERGENT B0, `(.L_x_245) ;  /* 0x0000389000007945 */ /* 0x000fd80003800200 */
[----:B0-----:R-:W-:Y:S05]  /*01f0*/  @P0 BRA `(.L_x_246) ;  /* 0x00000038001c0947 */ /* 0x001fea0003800000 */
[----:B------:R-:W0:Y:S01]  /*0200*/  LDC.64 R32, c[0x0][0x398] ;  /* 0x0000e600ff207b82 */ /* 0x000e220000000a00 */
[----:B------:R-:W-:Y:S02]  /*0210*/  IMAD.MOV.U32 R14, RZ, RZ, R16 ;  /* 0x000000ffff0e7224 */ /* 0x000fe400078e0010 */
[----:B0-----:R-:W-:-:S07]  /*0220*/  IMAD.WIDE R32, R17, 0x8, R32 ;  /* 0x0000000811207825 */ /* 0x001fce00078e0220 */
.L_x_317:
[----:B------:R-:W-:-:S13]  /*0230*/  ISETP.GE.AND P0, PT, R37, R36, PT ;  /* 0x000000242500720c */ /* 0x000fda0003f06270 */
[----:B0-----:R-:W-:Y:S05]  /*0240*/  @P0 BRA `(.L_x_247) ;  /* 0x0000003400fc0947 */ /* 0x001fea0003800000 */
[----:B------:R-:W0:Y:S01]  /*0250*/  LDC.64 R30, c[0x0][0x3a0] ;  /* 0x0000e800ff1e7b82 */ /* 0x000e220000000a00 */
[----:B------:R-:W1:Y:S01]  /*0260*/  LDCU UR7, c[0x0][0x384] ;  /* 0x00007080ff0777ac */ /* 0x000e620008000800 */
[----:B------:R-:W-:Y:S02]  /*0270*/  IMAD.MOV.U32 R13, RZ, RZ, R37 ;  /* 0x000000ffff0d7224 */ /* 0x000fe400078e0025 */
[----:B-1----:R-:W-:Y:S02]  /*0280*/  IMAD R12, R17, UR7, R14 ;  /* 0x00000007110c7c24 */ /* 0x002fe4000f8e020e */
[----:B0-----:R-:W-:-:S07]  /*0290*/  IMAD.WIDE R30, R14, 0x8, R30 ;  /* 0x000000080e1e7825 */ /* 0x001fce00078e021e */
.L_x_316:
[----:B0-----:R-:W0:Y:S01]  /*02a0*/  LDC.64 R2, c[0x0][0x3a8] ;  /* 0x0000ea00ff027b82 */ /* 0x001e220000000a00 */
[----:B------:R1:W5:Y:S04]  /*02b0*/  LDG.E.64 R28, desc[UR10][R32.64] ;  /* 0x0000000a201c7981 */ /* 0x000368000c1e1b00 */
[----:B------:R1:W5:Y:S01]  /*02c0*/  LDG.E.64 R26, desc[UR10][R30.64] ;  /* 0x0000000a1e1a7981 */ /* 0x000362000c1e1b00 */
[----:B0-----:R-:W-:-:S06]  /*02d0*/  IMAD.WIDE R2, R13, 0x8, R2 ;  /* 0x000000080d027825 */ /* 0x001fcc00078e0202 */
[----:B------:R-:W2:Y:S01]  /*02e0*/  LDG.E.64 R2, desc[UR10][R2.64] ;  /* 0x0000000a02027981 */ /* 0x000ea2000c1e1b00 */
[----:B------:R-:W-:Y:S01]  /*02f0*/  IMAD.MOV.U32 R11, RZ, RZ, RZ ;  /* 0x000000ffff0b7224 */ /* 0x000fe200078e00ff */
[----:B------:R-:W-:Y:S01]  /*0300*/  CS2R R34, SRZ ;  /* 0x0000000000227805 */ /* 0x000fe2000001ff00 */
[----:B-12---:R-:W-:-:S11]  /*0310*/  DMUL R24, R2, R2 ;  /* 0x0000000202187228 */ /* 0x006fd60000000000 */
.L_x_313:
[----:B------:R-:W0:Y:S01]  /*0320*/  LDC.64 R2, c[0x0][0x398] ;  /* 0x0000e600ff027b82 */ /* 0x000e220000000a00 */
[----:B------:R-:W1:Y:S01]  /*0330*/  LDCU.64 UR14, c[0x0][0x380] ;  /* 0x00007000ff0e77ac */ /* 0x000e620008000a00 */
[----:B0-----:R-:W-:-:S06]  /*0340*/  IMAD.WIDE.U32 R2, R11, 0x8, R2 ;  /* 0x000000080b027825 */ /* 0x001fcc00078e0002 */
[----:B------:R-:W2:Y:S01]  /*0350*/  LDG.E.64 R2, desc[UR10][R2.64] ;  /* 0x0000000a02027981 */ /* 0x000ea2000c1e1b00 */
[----:B-1----:R-:W-:Y:S02]  /*0360*/  UISETP.GE.U32.AND UP0, UPT, UR15, 0x8, UPT ;  /* 0x000000080f00788c */ /* 0x002fe4000bf06070 */
[C---:B------:R-:W-:Y:S01]  /*0370*/  IMAD R10, R11.reuse, UR15, RZ ;  /* 0x0000000f0b0a7c24 */ /* 0x040fe2000f8e02ff */
[----:B------:R-:W-:Y:S01]  /*0380*/  IADD3 R11, PT, PT, R11, 0x1, RZ ;  /* 0x000000010b0b7810 */ /* 0x000fe20007ffe0ff */
[----:B------:R-:W-:-:S03]  /*0390*/  IMAD.MOV.U32 R39, RZ, RZ, RZ ;  /* 0x000000ffff277224 */ /* 0x000fc600078e00ff */
[----:B------:R-:W-:Y:S01]  /*03a0*/  ISETP.NE.AND P1, PT, R11, UR14, PT ;  /* 0x0000000e0b007c0c */ /* 0x000fe2000bf25270 */
[----:B--2--5:R-:W-:-:S08]  /*03b0*/  DADD R22, R28, -R2 ;  /* 0x000000001c167229 */ /* 0x024fd00000000802 */
[----:B------:R-:W-:Y:S01]  /*03c0*/  DMUL R22, R22, R22 ;  /* 0x0000001616167228 */ /* 0x000fe20000000000 */
[----:B------:R-:W-:Y:S10]  /*03d0*/  BRA.U !UP0, `(.L_x_248) ;  /* 0x0000001908bc7547 */ /* 0x000ff4000b800000 */
[----:B------:R-:W0:Y:S01]  /*03e0*/  LDC.64 R2, c[0x0][0x3b0] ;  /* 0x0000ec00ff027b82 */ /* 0x000e220000000a00 */
[----:B------:R-:W-:Y:S02]  /*03f0*/  IMAD.U32 R20, RZ, RZ, UR5 ;  /* 0x00000005ff147e24 */ /* 0x000fe4000f8e00ff */
[----:B------:R-:W-:Y:S02]  /*0400*/  IMAD.U32 R21, RZ, RZ, UR6 ;  /* 0x00000006ff157e24 */ /* 0x000fe4000f8e00ff */
[----:B------:R-:W-:Y:S02]  /*0410*/  IMAD.U32 R39, RZ, RZ, UR12 ;  /* 0x0000000cff277e24 */ /* 0x000fe4000f8e00ff */
[----:B0-----:R-:W-:-:S03]  /*0420*/  IMAD.WIDE.U32 R2, R10, 0x8, R2 ;  /* 0x000000080a027825 */ /* 0x001fc600078e0002 */
[----:B------:R-:W-:-:S04]  /*0430*/  IADD3 R18, P0, PT, R2, 0x20, RZ ;  /* 0x0000002002127810 */ /* 0x000fc80007f1e0ff */
[----:B------:R-:W-:-:S09]  /*0440*/  IADD3.X R19, PT, PT, RZ, R3, RZ, P0, !PT ;  /* 0x00000003ff137210 */ /* 0x000fd200007fe4ff */
.L_x_281:
[----:B------:R-:W2:Y:S01]  /*0450*/  LDG.E.64 R2, desc[UR10][R20.64+-0x20] ;  /* 0xffffe00a14027981 */ /* 0x000ea2000c1e1b00 */
[----:B------:R-:W-:Y:S01]  /*0460*/  IMAD.MOV.U32 R44, RZ, RZ, 0x0 ;  /* 0x00000000ff2c7424 */ /* 0x000fe200078e00ff */
[----:B------:R-:W-:Y:S01]  /*0470*/  MOV R45, 0x3fd80000 ;  /* 0x3fd80000002d7802 */ /* 0x000fe20000000f00 */
[----:B------:R-:W-:Y:S01]  /*0480*/  VIADD R39, R39, 0x8 ;  /* 0x0000000827277836 */ /* 0x000fe20000000000 */
[----:B------:R-:W-:Y:S04]  /*0490*/  BSSY.RECONVERGENT B2, `(.L_x_249) ;  /* 0x000001b000027945 */ /* 0x000fe80003800200 */
[----:B------:R-:W-:Y:S01]  /*04a0*/  ISETP.NE.AND P2, PT, R39, RZ, PT ;  /* 0x000000ff2700720c */ /* 0x000fe20003f45270 */
[----:B--2---:R-:W-:-:S08]  /*04b0*/  DADD R2, R26, -R2 ;  /* 0x000000001a027229 */ /* 0x004fd00000000802 */
[----:B------:R-:W-:-:S08]  /*04c0*/  DFMA R42, R2, R2, R22 ;  /* 0x00000002022a722b */ /* 0x000fd00000000016 */
[----:B------:R-:W-:-:S06]  /*04d0*/  DADD R42, R24, R42 ;  /* 0x00000000182a7229 */ /* 0x000fcc000000002a */
[----:B------:R-:W0:Y:S04]  /*04e0*/  MUFU.RSQ64H R41, R43 ;  /* 0x0000002b00297308 */ /* 0x000e280000001c00 */
[----:B------:R-:W-:-:S05]  /*04f0*/  VIADD R40, R43, 0xfcb00000 ;  /* 0xfcb000002b287836 */ /* 0x000fca0000000000 */
[----:B------:R-:W-:Y:S01]  /*0500*/  ISETP.GE.U32.AND P0, PT, R40, 0x7ca00000, PT ;  /* 0x7ca000002800780c */ /* 0x000fe20003f06070 */
[----:B0-----:R-:W-:-:S08]  /*0510*/  DMUL R2, R40, R40 ;  /* 0x0000002828027228 */ /* 0x001fd00000000000 */
[----:B------:R-:W-:-:S08]  /*0520*/  DFMA R2, R42, -R2, 1 ;  /* 0x3ff000002a02742b */ /* 0x000fd00000000802 */
[----:B------:R-:W-:Y:S02]  /*0530*/  DFMA R44, R2, R44, 0.5 ;  /* 0x3fe00000022c742b */ /* 0x000fe4000000002c */
[----:B------:R-:W-:-:S08]  /*0540*/  DMUL R2, R40, R2 ;  /* 0x0000000228027228 */ /* 0x000fd00000000000 */
[----:B------:R-:W-:-:S08]  /*0550*/  DFMA R44, R44, R2, R40 ;  /* 0x000000022c2c722b */ /* 0x000fd00000000028 */
[----:B------:R-:W-:Y:S02]  /*0560*/  DMUL R4, R42, R44 ;  /* 0x0000002c2a047228 */ /* 0x000fe40000000000 */
[----:B------:R-:W-:Y:S02]  /*0570*/  VIADD R3, R45, 0xfff00000 ;  /* 0xfff000002d037836 */ /* 0x000fe40000000000 */
[----:B------:R-:W-:-:S04]  /*0580*/  IMAD.MOV.U32 R2, RZ, RZ, R44 ;  /* 0x000000ffff027224 */ /* 0x000fc800078e002c */
[----:B------:R-:W-:-:S08]  /*0590*/  DFMA R6, R4, -R4, R42 ;  /* 0x800000040406722b */ /* 0x000fd0000000002a */
[----:B------:R-:W-:Y:S01]  /*05a0*/  DFMA R8, R6, R2, R4 ;  /* 0x000000020608722b */ /* 0x000fe20000000004 */
[----:B------:R-:W-:Y:S10]  /*05b0*/  @!P0 BRA `(.L_x_250) ;  /* 0x0000000000208947 */ /* 0x000ff40003800000 */
[----:B------:R-:W-:Y:S01]  /*05c0*/  IMAD.MOV.U32 R0, RZ, RZ, R40 ;  /* 0x000000ffff007224 */ /* 0x000fe200078e0028 */
[----:B------:R-:W-:Y:S01]  /*05d0*/  MOV R2, R44 ;  /* 0x0000002c00027202 */ /* 0x000fe20000000f00 */
[----:B------:R-:W-:Y:S01]  /*05e0*/  IMAD.MOV.U32 R8, RZ, RZ, R42 ;  /* 0x000000ffff087224 */ /* 0x000fe200078e002a */
[----:B------:R-:W-:Y:S01]  /*05f0*/  MOV R40, 0x620 ;  /* 0x0000062000287802 */ /* 0x000fe20000000f00 */
[----:B------:R-:W-:-:S07]  /*0600*/  IMAD.MOV.U32 R9, RZ, RZ, R43 ;  /* 0x000000ffff097224 */ /* 0x000fce00078e002b */
[----:B------:R-:W-:Y:S05]  /*0610*/  CALL.REL.NOINC `($__internal_4_$__cuda_sm20_dsqrt_rn_f64_mediumpath_v1) ;  /* 0x0000004400107944 */ /* 0x000fea0003c00000 */
[----:B------:R-:W-:Y:S01]  /*0620*/  MOV R8, R2 ;  /* 0x0000000200087202 */ /* 0x000fe20000000f00 */
[----:B------:R-:W-:-:S07]  /*0630*/  IMAD.MOV.U32 R9, RZ, RZ, R3 ;  /* 0x000000ffff097224 */ /* 0x000fce00078e0003 */
.L_x_250:
[----:B------:R-:W-:Y:S05]  /*0640*/  BSYNC.RECONVERGENT B2 ;  /* 0x0000000000027941 */ /* 0x000fea0003800200 */
.L_x_249:
[----:B------:R-:W2:Y:S01]  /*0650*/  LDG.E.64 R4, desc[UR10][R18.64+-0x20] ;  /* 0xffffe00a12047981 */ /* 0x000ea2000c1e1b00 */
[----:B------:R-:W0:Y:S01]  /*0660*/  MUFU.RCP64H R3, R9 ;  /* 0x0000000900037308 */ /* 0x000e220000001800 */
[----:B------:R-:W-:Y:S01]  /*0670*/  IMAD.MOV.U32 R2, RZ, RZ, 0x1 ;  /* 0x00000001ff027424 */ /* 0x000fe200078e00ff */
[----:B------:R-:W-:Y:S05]  /*0680*/  BSSY.RECONVERGENT B2, `(.L_x_251) ;  /* 0x0000013000027945 */ /* 0x000fea0003800200 */
[----:B0-----:R-:W-:-:S08]  /*0690*/  DFMA R6, R2, -R8, 1 ;  /* 0x3ff000000206742b */ /* 0x001fd00000000808 */
[----:B------:R-:W-:-:S08]  /*06a0*/  DFMA R6, R6, R6, R6 ;  /* 0x000000060606722b */ /* 0x000fd00000000006 */
[----:B------:R-:W-:-:S08]  /*06b0*/  DFMA R6, R2, R6, R2 ;  /* 0x000000060206722b */ /* 0x000fd00000000002 */
[----:B------:R-:W-:-:S08]  /*06c0*/  DFMA R2, R6, -R8, 1 ;  /* 0x3ff000000602742b */ /* 0x000fd00000000808 */
[----:B------:R-:W-:-:S08]  /*06d0*/  DFMA R2, R6, R2, R6 ;  /* 0x000000020602722b */ /* 0x000fd00000000006 */
[----:B--2---:R-:W-:Y:S01]  /*06e0*/  DMUL R42, R4, R2 ;  /* 0x00000002042a7228 */ /* 0x004fe20000000000 */
[----:B------:R-:W-:-:S07]  /*06f0*/  FSETP.GEU.AND P3, PT, |R5|, 6.5827683646048100446e-37, PT ;  /* 0x036000000500780b */ /* 0x000fce0003f6e200 */
[----:B------:R-:W-:-:S08]  /*0700*/  DFMA R6, R42, -R8, R4 ;  /* 0x800000082a06722b */ /* 0x000fd00000000004 */
[----:B------:R-:W-:-:S10]  /*0710*/  DFMA R42, R2, R6, R42 ;  /* 0x00000006022a722b */ /* 0x000fd4000000002a */
[----:B------:R-:W-:-:S05]  /*0720*/  FFMA R0, RZ, R9, R43 ;  /* 0x00000009ff007223 */ /* 0x000fca000000002b */
[----:B------:R-:W-:-:S13]  /*0730*/  FSETP.GT.AND P0, PT, |R0|, 1.469367938527859385e-39, PT ;  /* 0x001000000000780b */ /* 0x000fda0003f04200 */
[----:B------:R-:W-:Y:S05]  /*0740*/  @P0 BRA P3, `(.L_x_252) ;  /* 0x0000000000180947 */ /* 0x000fea0001800000 */
[----:B------:R-:W-:Y:S01]  /*0750*/  IMAD.MOV.U32 R2, RZ, RZ, R8 ;  /* 0x000000ffff027224 */ /* 0x000fe200078e0008 */
[----:B------:R-:W-:Y:S02]  /*0760*/  MOV R3, R9 ;  /* 0x0000000900037202 */ /* 0x000fe40000000f00 */
[----:B------:R-:W-:-:S07]  /*0770*/  MOV R0, 0x790 ;  /* 0x0000079000007802 */ /* 0x000fce0000000f00 */
[----:B------:R-:W-:Y:S05]  /*0780*/  CALL.REL.NOINC `($__internal_3_$__cuda_sm20_div_rn_f64_full) ;  /* 0x0000003c00147944 */ /* 0x000fea0003c00000 */
[----:B------:R-:W-:Y:S02]  /*0790*/  IMAD.MOV.U32 R42, RZ, RZ, R2 ;  /* 0x000000ffff2a7224 */ /* 0x000fe400078e0002 */
[----:B------:R-:W-:-:S07]  /*07a0*/  IMAD.MOV.U32 R43, RZ, RZ, R3 ;  /* 0x000000ffff2b7224 */ /* 0x000fce00078e0003 */
.L_x_252:
[----:B------:R-:W-:Y:S05]  /*07b0*/  BSYNC.RECONVERGENT B2 ;  /* 0x0000000000027941 */ /* 0x000fea0003800200 */
.L_x_251:
[----:B------:R-:W2:Y:S01]  /*07c0*/  LDG.E.64 R2, desc[UR10][R20.64+-0x18] ;  /* 0xffffe80a14027981 */ /* 0x000ea2000c1e1b00 */
[----:B------:R-:W-:Y:S01]  /*07d0*/  MOV R44, 0x0 ;  /* 0x00000000002c7802 */ /* 0x000fe20000000f00 */
[----:B------:R-:W-:Y:S01]  /*07e0*/  IMAD.MOV.U32 R45, RZ, RZ, 0x3fd80000 ;  /* 0x3fd80000ff2d7424 */ /* 0x000fe200078e00ff */
[----:B------:R-:W-:Y:S01]  /*07f0*/  DADD R34, -R42, R34 ;  /* 0x000000002a227229 */ /* 0x000fe20000000122 */
[----:B------:R-:W-:Y:S01]  /*0800*/  BSSY.RECONVERGENT B2, `(.L_x_253) ;  /* 0x0000018000027945 */ /* 0x000fe20003800200 */
        /* <DEDUP_REMOVED lines=18> */
[----:B------:R-:W-:Y:S02]  /*0930*/  MOV R2, R44 ;  /* 0x0000002c00027202 */ /* 0x000fe40000000f00 */
[----:B------:R-:W-:-:S07]  /*0940*/  MOV R40, 0x960 ;  /* 0x0000096000287802 */ /* 0x000fce0000000f00 */
[----:B------:R-:W-:Y:S05]  /*0950*/  CALL.REL.NOINC `($__internal_4_$__cuda_sm20_dsqrt_rn_f64_mediumpath_v1) ;  /* 0x0000004000407944 */ /* 0x000fea0003c00000 */
[----:B------:R-:W-:Y:S02]  /*0960*/  IMAD.MOV.U32 R42, RZ, RZ, R2 ;  /* 0x000000ffff2a7224 */ /* 0x000fe400078e0002 */
[----:B------:R-:W-:-:S07]  /*0970*/  IMAD.MOV.U32 R43, RZ, RZ, R3 ;  /* 0x000000ffff2b7224 */ /* 0x000fce00078e0003 */
.L_x_254:
[----:B------:R-:W-:Y:S05]  /*0980*/  BSYNC.RECONVERGENT B2 ;  /* 0x0000000000027941 */ /* 0x000fea0003800200 */
.L_x_253:
[----:B------:R-:W2:Y:S01]  /*0990*/  LDG.E.64 R4, desc[UR10][R18.64+-0x18] ;  /* 0xffffe80a12047981 */ /* 0x000ea2000c1e1b00 */
[----:B------:R-:W0:Y:S01]  /*09a0*/  MUFU.RCP64H R3, R43 ;  /* 0x0000002b00037308 */ /* 0x000e220000001800 */
[----:B------:R-:W-:Y:S01]  /*09b0*/  MOV R2, 0x1 ;  /* 0x0000000100027802 */ /* 0x000fe20000000f00 */
        /* <DEDUP_REMOVED lines=14> */
[----:B------:R-:W-:Y:S01]  /*0aa0*/  MOV R0, 0xad0 ;  /* 0x00000ad000007802 */ /* 0x000fe20000000f00 */
[----:B------:R-:W-:-:S07]  /*0ab0*/  IMAD.MOV.U32 R3, RZ, RZ, R43 ;  /* 0x000000ffff037224 */ /* 0x000fce00078e002b */
[----:B------:R-:W-:Y:S05]  /*0ac0*/  CALL.REL.NOINC `($__internal_3_$__cuda_sm20_div_rn_f64_full) ;  /* 0x0000003800447944 */ /* 0x000fea0003c00000 */
[----:B------:R-:W-:Y:S01]  /*0ad0*/  IMAD.MOV.U32 R46, RZ, RZ, R2 ;  /* 0x000000ffff2e7224 */ /* 0x000fe200078e0002 */
[----:B------:R-:W-:-:S07]  /*0ae0*/  MOV R47, R3 ;  /* 0x00000003002f7202 */ /* 0x000fce0000000f00 */
.L_x_256:
[----:B------:R-:W-:Y:S05]  /*0af0*/  BSYNC.RECONVERGENT B2 ;  /* 0x0000000000027941 */ /* 0x000fea0003800200 */
.L_x_255:
[----:B------:R-:W2:Y:S01]  /*0b00*/  LDG.E.64 R2, desc[UR10][R20.64+-0x10] ;  /* 0xfffff00a14027981 */ /* 0x000ea2000c1e1b00 */
[----:B------:R-:W-:Y:S01]  /*0b10*/  IMAD.MOV.U32 R44, RZ, RZ, 0x0 ;  /* 0x00000000ff2c7424 */ /* 0x000fe200078e00ff */
[----:B------:R-:W-:Y:S01]  /*0b20*/  BSSY.RECONVERGENT B2, `(.L_x_257) ;  /* 0x000001a000027945 */ /* 0x000fe20003800200 */
[----:B------:R-:W-:Y:S01]  /*0b30*/  IMAD.MOV.U32 R45, RZ, RZ, 0x3fd80000 ;  /* 0x3fd80000ff2d7424 */ /* 0x000fe200078e00ff */
[----:B------:R-:W-:Y:S02]  /*0b40*/  DADD R34, R34, -R46 ;  /* 0x0000000022227229 */ /* 0x000fe4000000082e */
        /* <DEDUP_REMOVED lines=12> */
[----:B------:R-:W-:Y:S01]  /*0c10*/  IADD3 R3, PT, PT, R45, -0x100000, RZ ;  /* 0xfff000002d037810 */ /* 0x000fe20007ffe0ff */
[----:B------:R-:W-:-:S05]  /*0c20*/  IMAD.MOV.U32 R2, RZ, RZ, R44 ;  /* 0x000000ffff027224 */ /* 0x000fca00078e002c */
[----:B------:R-:W-:-:S08]  /*0c30*/  DFMA R6, R4, -R4, R8 ;  /* 0x800000040406722b */ /* 0x000fd00000000008 */
[----:B------:R-:W-:Y:S01]  /*0c40*/  DFMA R42, R6, R2, R4 ;  /* 0x00000002062a722b */ /* 0x000fe20000000004 */
[----:B------:R-:W-:Y:S10]  /*0c50*/  @!P0 BRA `(.L_x_258) ;  /* 0x0000000000188947 */ /* 0x000ff40003800000 */
[----:B------:R-:W-:Y:S01]  /*0c60*/  IMAD.MOV.U32 R0, RZ, RZ, R40 ;  /* 0x000000ffff007224 */ /* 0x000fe200078e0028 */
[----:B------:R-:W-:Y:S01]  /*0c70*/  MOV R40, 0xca0 ;  /* 0x00000ca000287802 */ /* 0x000fe20000000f00 */
[----:B------:R-:W-:-:S07]  /*0c80*/  IMAD.MOV.U32 R2, RZ, RZ, R44 ;  /* 0x000000ffff027224 */ /* 0x000fce00078e002c */
[----:B------:R-:W-:Y:S05]  /*0c90*/  CALL.REL.NOINC `($__internal_4_$__cuda_sm20_dsqrt_rn_f64_mediumpath_v1) ;  /* 0x0000003c00707944 */ /* 0x000fea0003c00000 */
[----:B------:R-:W-:Y:S01]  /*0ca0*/  MOV R42, R2 ;  /* 0x00000002002a7202 */ /* 0x000fe20000000f00 */
[----:B------:R-:W-:-:S07]  /*0cb0*/  IMAD.MOV.U32 R43, RZ, RZ, R3 ;  /* 0x000000ffff2b7224 */ /* 0x000fce00078e0003 */
.L_x_258:
[----:B------:R-:W-:Y:S05]  /*0cc0*/  BSYNC.RECONVERGENT B2 ;  /* 0x0000000000027941 */ /* 0x000fea0003800200 */
.L_x_257:
        /* <DEDUP_REMOVED lines=22> */
.L_x_260:
[----:B------:R-:W-:Y:S05]  /*0e30*/  BSYNC.RECONVERGENT B2 ;  /* 0x0000000000027941 */ /* 0x000fea0003800200 */
.L_x_259:
[----:B------:R-:W2:Y:S01]  /*0e40*/  LDG.E.64 R2, desc[UR10][R20.64+-0x8] ;  /* 0xfffff80a14027981 */ /* 0x000ea2000c1e1b00 */
[----:B------:R-:W-:Y:S01]  /*0e50*/  MOV R44, 0x0 ;  /* 0x00000000002c7802 */ /* 0x000fe20000000f00 */
[----:B------:R-:W-:Y:S01]  /*0e60*/  IMAD.MOV.U32 R45, RZ, RZ, 0x3fd80000 ;  /* 0x3fd80000ff2d7424 */ /* 0x000fe200078e00ff */
[----:B------:R-:W-:Y:S01]  /*0e70*/  BSSY.RECONVERGENT B2, `(.L_x_261) ;  /* 0x0000019000027945 */ /* 0x000fe20003800200 */
        /* <DEDUP_REMOVED lines=24> */
.L_x_262:
[----:B------:R-:W-:Y:S05]  /*1000*/  BSYNC.RECONVERGENT B2 ;  /* 0x0000000000027941 */ /* 0x000fea0003800200 */
.L_x_261:
        /* <DEDUP_REMOVED lines=22> */
.L_x_264:
[----:B------:R-:W-:Y:S05]  /*1170*/  BSYNC.RECONVERGENT B2 ;  /* 0x0000000000027941 */ /* 0x000fea0003800200 */
.L_x_263:
        /* <DEDUP_REMOVED lines=22> */
[----:B------:R-:W-:Y:S01]  /*12e0*/  MOV R0, R40 ;  /* 0x0000002800007202 */ /* 0x000fe20000000f00 */
[----:B------:R-:W-:Y:S01]  /*12f0*/  IMAD.MOV.U32 R2, RZ, RZ, R44 ;  /* 0x000000ffff027224 */ /* 0x000fe200078e002c */
[----:B------:R-:W-:-:S07]  /*1300*/  MOV R40, 0x1320 ;  /* 0x0000132000287802 */ /* 0x000fce0000000f00 */
[----:B------:R-:W-:Y:S05]  /*1310*/  CALL.REL.NOINC `($__internal_4_$__cuda_sm20_dsqrt_rn_f64_mediumpath_v1) ;  /* 0x0000003400d07944 */ /* 0x000fea0003c00000 */
[----:B------:R-:W-:Y:S02]  /*1320*/  IMAD.MOV.U32 R42, RZ, RZ, R2 ;  /* 0x000000ffff2a7224 */ /* 0x000fe400078e0002 */
[----:B------:R-:W-:-:S07]  /*1330*/  IMAD.MOV.U32 R43, RZ, RZ, R3 ;  /* 0x000000ffff2b7224 */ /* 0x000fce00078e0003 */
.L_x_266:
[----:B------:R-:W-:Y:S05]  /*1340*/  BSYNC.RECONVERGENT B2 ;  /* 0x0000000000027941 */ /* 0x000fea0003800200 */
.L_x_265:
        /* <DEDUP_REMOVED lines=20> */
[----:B------:R-:W-:Y:S01]  /*1490*/  MOV R46, R2 ;  /* 0x00000002002e7202 */ /* 0x000fe20000000f00 */
[----:B------:R-:W-:-:S07]  /*14a0*/  IMAD.MOV.U32 R47, RZ, RZ, R3 ;  /* 0x000000ffff2f7224 */ /* 0x000fce00078e0003 */
.L_x_268:
[----:B------:R-:W-:Y:S05]  /*14b0*/  BSYNC.RECONVERGENT B2 ;  /* 0x0000000000027941 */ /* 0x000fea0003800200 */
.L_x_267:
        /* <DEDUP_REMOVED lines=17> */
[----:B------:R-:W-:Y:S01]  /*15d0*/  VIADD R3, R45, 0xfff00000 ;  /* 0xfff000002d037836 */ /* 0x000fe20000000000 */
[----:B------:R-:W-:-:S05]  /*15e0*/  MOV R2, R44 ;  /* 0x0000002c00027202 */ /* 0x000fca0000000f00 */
        /* <DEDUP_REMOVED lines=9> */
.L_x_270:
[----:B------:R-:W-:Y:S05]  /*1680*/  BSYNC.RECONVERGENT B2 ;  /* 0x0000000000027941 */ /* 0x000fea0003800200 */
.L_x_269:
        /* <DEDUP_REMOVED lines=16> */
[----:B------:R-:W-:Y:S01]  /*1790*/  MOV R2, R42 ;  /* 0x0000002a00027202 */ /* 0x000fe20000000f00 */
[----:B------:R-:W-:Y:S01]  /*17a0*/  IMAD.MOV.U32 R3, RZ, RZ, R43 ;  /* 0x000000ffff037224 */ /* 0x000fe200078e002b */
[----:B------:R-:W-:-:S07]  /*17b0*/  MOV R0, 0x17d0 ;  /* 0x000017d000007802 */ /* 0x000fce0000000f00 */
[----:B------:R-:W-:Y:S05]  /*17c0*/  CALL.REL.NOINC `($__internal_3_$__cuda_sm20_div_rn_f64_full) ;  /* 0x0000002c00047944 */ /* 0x000fea0003c00000 */
[----:B------:R-:W-:Y:S01]  /*17d0*/  IMAD.MOV.U32 R46, RZ, RZ, R2 ;  /* 0x000000ffff2e7224 */ /* 0x000fe200078e0002 */
[----:B------:R-:W-:-:S07]  /*17e0*/  MOV R47, R3 ;  /* 0x00000003002f7202 */ /* 0x000fce0000000f00 */
.L_x_272:
[----:B------:R-:W-:Y:S05]  /*17f0*/  BSYNC.RECONVERGENT B2 ;  /* 0x0000000000027941 */ /* 0x000fea0003800200 */
.L_x_271:
[----:B------:R-:W2:Y:S01]  /*1800*/  LDG.E.64 R2, desc[UR10][R20.64+0x10] ;  /* 0x0000100a14027981 */ /* 0x000ea2000c1e1b00 */
[----:B------:R-:W-:Y:S01]  /*1810*/  IMAD.MOV.U32 R44, RZ, RZ, 0x0 ;  /* 0x00000000ff2c7424 */ /* 0x000fe200078e00ff */
[----:B------:R-:W-:Y:S01]  /*1820*/  MOV R45, 0x3fd80000 ;  /* 0x3fd80000002d7802 */ /* 0x000fe20000000f00 */
        /* <DEDUP_REMOVED lines=23> */
[----:B------:R-:W-:Y:S01]  /*19a0*/  IMAD.MOV.U32 R42, RZ, RZ, R2 ;  /* 0x000000ffff2a7224 */ /* 0x000fe200078e0002 */
[----:B------:R-:W-:-:S07]  /*19b0*/  MOV R43, R3 ;  /* 0x00000003002b7202 */ /* 0x000fce0000000f00 */
.L_x_274:
[----:B------:R-:W-:Y:S05]  /*19c0*/  BSYNC.RECONVERGENT B2 ;  /* 0x0000000000027941 */ /* 0x000fea0003800200 */
.L_x_273:
        /* <DEDUP_REMOVED lines=22> */
.L_x_276:
[----:B------:R-:W-:Y:S05]  /*1b30*/  BSYNC.RECONVERGENT B2 ;  /* 0x0000000000027941 */ /* 0x000fea0003800200 */
.L_x_275:
        /* <DEDUP_REMOVED lines=9> */
[----:B------:R-:W-:-:S04]  /*1bd0*/  IADD3 R40, PT, PT, R9, -0x3500000, RZ ;  /* 0xfcb0000009287810 */ /* 0x000fc80007ffe0ff */
[----:B------:R-:W-:Y:S02]  /*1be0*/  ISETP.GE.U32.AND P0, PT, R40, 0x7ca00000, PT ;  /* 0x7ca000002800780c */ /* 0x000fe40003f06070 */
        /* <DEDUP_REMOVED lines=17> */
.L_x_278:
[----:B------:R-:W-:Y:S05]  /*1d00*/  BSYNC.RECONVERGENT B2 ;  /* 0x0000000000027941 */ /* 0x000fea0003800200 */
.L_x_277:
        /* <DEDUP_REMOVED lines=20> */
.L_x_280:
[----:B------:R-:W-:Y:S05]  /*1e50*/  BSYNC.RECONVERGENT B2 ;  /* 0x0000000000027941 */ /* 0x000fea0003800200 */
.L_x_279:
[----:B------:R-:W-:Y:S01]  /*1e60*/  IADD3 R20, P3, PT, R20, 0x40, RZ ;  /* 0x0000004014147810 */ /* 0x000fe20007f7e0ff */
[----:B------:R-:W-:Y:S01]  /*1e70*/  DADD R34, R34, -R2 ;  /* 0x0000000022227229 */ /* 0x000fe20000000802 */
[----:B------:R-:W-:-:S03]  /*1e80*/  IADD3 R18, P0, PT, R18, 0x40, RZ ;  /* 0x0000004012127810 */ /* 0x000fc60007f1e0ff */
[----:B------:R-:W-:Y:S01]  /*1e90*/  IMAD.X R21, RZ, RZ, R21, P3 ;  /* 0x000000ffff157224 */ /* 0x000fe200018e0615 */
[----:B------:R-:W-:Y:S01]  /*1ea0*/  IADD3.X R19, PT, PT, RZ, R19, RZ, P0, !PT ;  /* 0x00000013ff137210 */ /* 0x000fe200007fe4ff */
[----:B------:R-:W-:Y:S08]  /*1eb0*/  @P2 BRA `(.L_x_281) ;  /* 0xffffffe400642947 */ /* 0x000ff0000383ffff */
[----:B------:R-:W-:-:S07]  /*1ec0*/  IMAD.U32 R39, RZ, RZ, UR9 ;  /* 0x00000009ff277e24 */ /* 0x000fce000f8e00ff */
.L_x_248:
[----:B------:R-:W-:-:S09]  /*1ed0*/  UISETP.NE.AND UP0, UPT, UR8, URZ, UPT ;  /* 0x000000ff0800728c */ /* 0x000fd2000bf05270 */
[----:B------:R-:W-:Y:S05]  /*1ee0*/  BRA.U !UP0, `(.L_x_282) ;  /* 0x00000019084c7547 */ /* 0x000fea000b800000 */
[----:B------:R-:W-:-:S04]  /*1ef0*/  UIADD3 UR7, UPT, UPT, UR8, -0x1, URZ ;  /* 0xffffffff08077890 */ /* 0x000fc8000fffe0ff */
[----:B------:R-:W-:-:S09]  /*1f00*/  UISETP.GE.U32.AND UP0, UPT, UR7, 0x3, UPT ;  /* 0x000000030700788c */ /* 0x000fd2000bf06070 */
[----:B------:R-:W-:Y:S05]  /*1f10*/  BRA.U !UP0, `(.L_x_283) ;  /* 0x0000000d08747547 */ /* 0x000fea000b800000 */
[----:B------:R-:W0:Y:S02]  /*1f20*/  LDC.64 R18, c[0x0][0x3a0] ;  /* 0x0000e800ff127b82 */ /* 0x000e240000000a00 */
[----:B0-----:R-:W-:-:S05]  /*1f30*/  IMAD.WIDE.U32 R18, R39, 0x8, R18 ;  /* 0x0000000827127825 */ /* 0x001fca00078e0012 */
[----:B------:R-:W2:Y:S01]  /*1f40*/  LDG.E.64 R2, desc[UR10][R18.64] ;  /* 0x0000000a12027981 */ /* 0x000ea2000c1e1b00 */
[----:B------:R-:W-:Y:S01]  /*1f50*/  IMAD.MOV.U32 R44, RZ, RZ, 0x0 ;  /* 0x00000000ff2c7424 */ /* 0x000fe200078e00ff */
[----:B------:R-:W-:Y:S01]  /*1f60*/  BSSY.RECONVERGENT B2, `(.L_x_284) ;  /* 0x000001c000027945 */ /* 0x000fe20003800200 */
[----:B------:R-:W-:Y:S02]  /*1f70*/  IMAD.MOV.U32 R45, RZ, RZ, 0x3fd80000 ;  /* 0x3fd80000ff2d7424 */ /* 0x000fe400078e00ff */
[----:B------:R-:W-:Y:S01]  /*1f80*/  IMAD.IADD R20, R10, 0x1, R39 ;  /* 0x000000010a147824 */ /* 0x000fe200078e0227 */
        /* <DEDUP_REMOVED lines=19> */
[----:B------:R-:W-:Y:S01]  /*20c0*/  MOV R2, R44 ;  /* 0x0000002c00027202 */ /* 0x000fe20000000f00 */
[----:B------:R-:W-:Y:S01]  /*20d0*/  IMAD.MOV.U32 R9, RZ, RZ, R43 ;  /* 0x000000ffff097224 */ /* 0x000fe200078e002b */
[----:B------:R-:W-:-:S07]  /*20e0*/  MOV R40, 0x2100 ;  /* 0x0000210000287802 */ /* 0x000fce0000000f00 */
[----:B------:R-:W-:Y:S05]  /*20f0*/  CALL.REL.NOINC `($__internal_4_$__cuda_sm20_dsqrt_rn_f64_mediumpath_v1) ;  /* 0x0000002800587944 */ /* 0x000fea0003c00000 */
[----:B------:R-:W-:Y:S02]  /*2100*/  IMAD.MOV.U32 R8, RZ, RZ, R2 ;  /* 0x000000ffff087224 */ /* 0x000fe400078e0002 */
[----:B------:R-:W-:-:S07]  /*2110*/  IMAD.MOV.U32 R9, RZ, RZ, R3 ;  /* 0x000000ffff097224 */ /* 0x000fce00078e0003 */
.L_x_285:
[----:B------:R-:W-:Y:S05]  /*2120*/  BSYNC.RECONVERGENT B2 ;  /* 0x0000000000027941 */ /* 0x000fea0003800200 */
.L_x_284:
[----:B------:R-:W0:Y:S02]  /*2130*/  LDC.64 R4, c[0x0][0x3b0] ;  /* 0x0000ec00ff047b82 */ /* 0x000e240000000a00 */
[----:B0-----:R-:W-:-:S06]  /*2140*/  IMAD.WIDE.U32 R4, R20, 0x8, R4 ;  /* 0x0000000814047825 */ /* 0x001fcc00078e0004 */
        /* <DEDUP_REMOVED lines=22> */
.L_x_287:
[----:B------:R-:W-:Y:S05]  /*22b0*/  BSYNC.RECONVERGENT B2 ;  /* 0x0000000000027941 */ /* 0x000fea0003800200 */
.L_x_286:
        /* <DEDUP_REMOVED lines=28> */
[----:B------:R-:W-:Y:S01]  /*2480*/  IMAD.MOV.U32 R8, RZ, RZ, R2 ;  /* 0x000000ffff087224 */ /* 0x000fe200078e0002 */
[----:B------:R-:W-:-:S07]  /*2490*/  MOV R9, R3 ;  /* 0x0000000300097202 */ /* 0x000fce0000000f00 */
.L_x_289:
[----:B------:R-:W-:Y:S05]  /*24a0*/  BSYNC.RECONVERGENT B2 ;  /* 0x0000000000027941 */ /* 0x000fea0003800200 */
.L_x_288:
[----:B------:R-:W0:Y:S01]  /*24b0*/  LDC.64 R20, c[0x0][0x3b0] ;  /* 0x0000ec00ff147b82 */ /* 0x000e220000000a00 */
[----:B------:R-:W-:-:S05]  /*24c0*/  IADD3 R0, P0, PT, R10, R39, RZ ;  /* 0x000000270a007210 */ /* 0x000fca0007f1e0ff */
[----:B------:R-:W-:Y:S01]  /*24d0*/  IMAD.X R2, RZ, RZ, RZ, P0 ;  /* 0x000000ffff027224 */ /* 0x000fe200000e06ff */
[----:B0-----:R-:W-:-:S04]  /*24e0*/  LEA R20, P0, R0, R20, 0x3 ;  /* 0x0000001400147211 */ /* 0x001fc800078018ff */
[----:B------:R-:W-:-:S05]  /*24f0*/  LEA.HI.X R21, R0, R21, R2, 0x3, P0 ;  /* 0x0000001500157211 */ /* 0x000fca00000f1c02 */
        /* <DEDUP_REMOVED lines=22> */
.L_x_291:
[----:B------:R-:W-:Y:S05]  /*2660*/  BSYNC.RECONVERGENT B2 ;  /* 0x0000000000027941 */ /* 0x000fea0003800200 */
.L_x_290:
[----:B------:R-:W2:Y:S01]  /*2670*/  LDG.E.64 R2, desc[UR10][R18.64+0x10] ;  /* 0x0000100a12027981 */ /* 0x000ea2000c1e1b00 */
[----:B------:R-:W-:Y:S01]  /*2680*/  IMAD.MOV.U32 R44, RZ, RZ, 0x0 ;  /* 0x00000000ff2c7424 */ /* 0x000fe200078e00ff */
[----:B------:R-:W-:Y:S01]  /*2690*/  MOV R45, 0x3fd80000 ;  /* 0x3fd80000002d7802 */ /* 0x000fe20000000f00 */
[----:B------:R-:W-:Y:S01]  /*26a0*/  DADD R34, R34, -R42 ;  /* 0x0000000022227229 */ /* 0x000fe2000000082a */
        /* <DEDUP_REMOVED lines=24> */
.L_x_293:
[----:B------:R-:W-:Y:S05]  /*2830*/  BSYNC.RECONVERGENT B2 ;  /* 0x0000000000027941 */ /* 0x000fea0003800200 */
.L_x_292:
        /* <DEDUP_REMOVED lines=22> */
.L_x_295:
[----:B------:R-:W-:Y:S05]  /*29a0*/  BSYNC.RECONVERGENT B2 ;  /* 0x0000000000027941 */ /* 0x000fea0003800200 */
.L_x_294:
        /* <DEDUP_REMOVED lines=28> */
.L_x_297:
[----:B------:R-:W-:Y:S05]  /*2b70*/  BSYNC.RECONVERGENT B2 ;  /* 0x0000000000027941 */ /* 0x000fea0003800200 */
.L_x_296:
        /* <DEDUP_REMOVED lines=20> */
.L_x_299:
[----:B------:R-:W-:Y:S05]  /*2cc0*/  BSYNC.RECONVERGENT B2 ;  /* 0x0000000000027941 */ /* 0x000fea0003800200 */
.L_x_298:
[----:B------:R-:W-:Y:S01]  /*2cd0*/  DADD R34, R34, -R2 ;  /* 0x0000000022227229 */ /* 0x000fe20000000802 */
[----:B------:R-:W-:-:S10]  /*2ce0*/  IADD3 R39, PT, PT, R39, 0x4, RZ ;  /* 0x0000000427277810 */ /* 0x000fd40007ffe0ff */
.L_x_283:
[----:B------:R-:W-:-:S09]  /*2cf0*/  UISETP.NE.AND UP0, UPT, UR4, URZ, UPT ;  /* 0x000000ff0400728c */ /* 0x000fd2000bf05270 */
[----:B------:R-:W-:Y:S05]  /*2d00*/  BRA.U !UP0, `(.L_x_282) ;  /* 0x0000000908c47547 */ /* 0x000fea000b800000 */
[----:B------:R-:W-:-:S09]  /*2d10*/  UISETP.NE.AND UP0, UPT, UR4, 0x1, UPT ;  /* 0x000000010400788c */ /* 0x000fd2000bf05270 */
[----:B------:R-:W-:Y:S05]  /*2d20*/  BRA.U !UP0, `(.L_x_300) ;  /* 0x0000000508cc7547 */ /* 0x000fea000b800000 */
[----:B------:R-:W0:Y:S02]  /*2d30*/  LDC.64 R18, c[0x0][0x3a0] ;  /* 0x0000e800ff127b82 */ /* 0x000e240000000a00 */
[----:B0-----:R-:W-:-:S05]  /*2d40*/  IMAD.WIDE.U32 R18, R39, 0x8, R18 ;  /* 0x0000000827127825 */ /* 0x001fca00078e0012 */
[----:B------:R-:W2:Y:S01]  /*2d50*/  LDG.E.64 R2, desc[UR10][R18.64] ;  /* 0x0000000a12027981 */ /* 0x000ea2000c1e1b00 */
[----:B------:R-:W-:Y:S01]  /*2d60*/  IMAD.MOV.U32 R44, RZ, RZ, 0x0 ;  /* 0x00000000ff2c7424 */ /* 0x000fe200078e00ff */
[----:B------:R-:W-:Y:S01]  /*2d70*/  MOV R45, 0x3fd80000 ;  /* 0x3fd80000002d7802 */ /* 0x000fe20000000f00 */
[----:B------:R-:W-:Y:S01]  /*2d80*/  BSSY.RECONVERGENT B2, `(.L_x_301) ;  /* 0x000001b000027945 */ /* 0x000fe20003800200 */
[----:B------:R-:W-:Y:S01]  /*2d90*/  IADD3 R20, PT, PT, R10, R39, RZ ;  /* 0x000000270a147210 */ /* 0x000fe20007ffe0ff */
        /* <DEDUP_REMOVED lines=25> */
.L_x_302:
[----:B------:R-:W-:Y:S05]  /*2f30*/  BSYNC.RECONVERGENT B2 ;  /* 0x0000000000027941 */ /* 0x000fea0003800200 */
.L_x_301:
[----:B------:R-:W0:Y:S02]  /*2f40*/  LDC.64 R4, c[0x0][0x3b0] ;  /* 0x0000ec00ff047b82 */ /* 0x000e240000000a00 */
[----:B0-----:R-:W-:-:S06]  /*2f50*/  IMAD.WIDE.U32 R4, R20, 0x8, R4 ;  /* 0x0000000814047825 */ /* 0x001fcc00078e0004 */
        /* <DEDUP_REMOVED lines=22> */
.L_x_304:
[----:B------:R-:W-:Y:S05]  /*30c0*/  BSYNC.RECONVERGENT B2 ;  /* 0x0000000000027941 */ /* 0x000fea0003800200 */
.L_x_303:
        /* <DEDUP_REMOVED lines=28> */
.L_x_306:
[----:B------:R-:W-:Y:S05]  /*3290*/  BSYNC.RECONVERGENT B2 ;  /* 0x0000000000027941 */ /* 0x000fea0003800200 */
.L_x_305:
[----:B------:R-:W0:Y:S01]  /*32a0*/  LDC.64 R4, c[0x0][0x3b0] ;  /* 0x0000ec00ff047b82 */ /* 0x000e220000000a00 */
[----:B------:R-:W-:-:S04]  /*32b0*/  IADD3 R0, P0, PT, R10, R39, RZ ;  /* 0x000000270a007210 */ /* 0x000fc80007f1e0ff */
[----:B------:R-:W-:Y:S02]  /*32c0*/  IADD3.X R2, PT, PT, RZ, RZ, RZ, P0, !PT ;  /* 0x000000ffff027210 */ /* 0x000fe400007fe4ff */
[----:B0-----:R-:W-:-:S04]  /*32d0*/  LEA R4, P0, R0, R4, 0x3 ;  /* 0x0000000400047211 */ /* 0x001fc800078018ff */
[----:B------:R-:W-:-:S06]  /*32e0*/  LEA.HI.X R5, R0, R5, R2, 0x3, P0 ;  /* 0x0000000500057211 */ /* 0x000fcc00000f1c02 */
        /* <DEDUP_REMOVED lines=20> */
.L_x_308:
[----:B------:R-:W-:Y:S05]  /*3430*/  BSYNC.RECONVERGENT B2 ;  /* 0x0000000000027941 */ /* 0x000fea0003800200 */
.L_x_307:
[----:B------:R-:W-:Y:S01]  /*3440*/  DADD R34, R34, -R2 ;  /* 0x0000000022227229 */ /* 0x000fe20000000802 */
[----:B------:R-:W-:-:S10]  /*3450*/  VIADD R39, R39, 0x2 ;  /* 0x0000000227277836 */ /* 0x000fd40000000000 */
.L_x_300:
[----:B------:R-:W0:Y:S02]  /*3460*/  LDCU UR7, c[0x0][0x384] ;  /* 0x00007080ff0777ac */ /* 0x000e240008000800 */
[----:B0-----:R-:W-:-:S09]  /*3470*/  ULOP3.LUT UP0, URZ, UR7, 0x1, URZ, 0xc0, !UPT ;  /* 0x0000000107ff7892 */ /* 0x001fd2000f80c0ff */
[----:B------:R-:W-:Y:S05]  /*3480*/  BRA.U !UP0, `(.L_x_282) ;  /* 0x0000000108e47547 */ /* 0x000fea000b800000 */
[----:B------:R-:W0:Y:S02]  /*3490*/  LDC.64 R2, c[0x0][0x3a0] ;  /* 0x0000e800ff027b82 */ /* 0x000e240000000a00 */
[----:B0-----:R-:W-:-:S06]  /*34a0*/  IMAD.WIDE.U32 R2, R39, 0x8, R2 ;  /* 0x0000000827027825 */ /* 0x001fcc00078e0002 */
[----:B------:R-:W2:Y:S01]  /*34b0*/  LDG.E.64 R2, desc[UR10][R2.64] ;  /* 0x0000000a02027981 */ /* 0x000ea2000c1e1b00 */
[----:B------:R-:W-:Y:S01]  /*34c0*/  MOV R6, 0x0 ;  /* 0x0000000000067802 */ /* 0x000fe20000000f00 */
[----:B------:R-:W-:Y:S01]  /*34d0*/  IMAD.MOV.U32 R7, RZ, RZ, 0x3fd80000 ;  /* 0x3fd80000ff077424 */ /* 0x000fe200078e00ff */
[----:B------:R-:W-:Y:S01]  /*34e0*/  BSSY.RECONVERGENT B2, `(.L_x_309) ;  /* 0x000001b000027945 */ /* 0x000fe20003800200 */
[----:B------:R-:W-:Y:S01]  /*34f0*/  IMAD.IADD R10, R10, 0x1, R39 ;  /* 0x000000010a0a7824 */ /* 0x000fe200078e0227 */
        /* <DEDUP_REMOVED lines=25> */
.L_x_310:
[----:B------:R-:W-:Y:S05]  /*3690*/  BSYNC.RECONVERGENT B2 ;  /* 0x0000000000027941 */ /* 0x000fea0003800200 */
.L_x_309:
        /* <DEDUP_REMOVED lines=22> */
.L_x_312:
[----:B------:R-:W-:Y:S05]  /*3800*/  BSYNC.RECONVERGENT B2 ;  /* 0x0000000000027941 */ /* 0x000fea0003800200 */
.L_x_311:
[----:B------:R-:W-:-:S11]  /*3810*/  DADD R34, R34, -R2 ;  /* 0x0000000022227229 */ /* 0x000fd60000000802 */
.L_x_282:
[----:B------:R-:W-:Y:S05]  /*3820*/  @P1 BRA `(.L_x_313) ;  /* 0xffffffc800bc1947 */ /* 0x000fea000383ffff */
[----:B------:R-:W0:Y:S01]  /*3830*/  MUFU.RCP64H R3, 3.1415882110595703125 ;  /* 0x400921f900037908 */ /* 0x000e220000001800 */
[----:B------:R-:W-:Y:S01]  /*3840*/  IMAD.MOV.U32 R6, RZ, RZ, -0xfe47992 ;  /* 0xf01b866eff067424 */ /* 0x000fe200078e00ff */
[----:B------:R-:W-:Y:S01]  /*3850*/  MOV R7, 0x400921f9 ;  /* 0x400921f900077802 */ /* 0x000fe20000000f00 */
[----:B------:R-:W-:Y:S01]  /*3860*/  IMAD.MOV.U32 R2, RZ, RZ, 0x1 ;  /* 0x00000001ff027424 */ /* 0x000fe200078e00ff */
[----:B------:R-:W-:Y:S01]  /*3870*/  DMUL R34, R34, 0.5 ;  /* 0x3fe0000022227828 */ /* 0x000fe20000000000 */
[----:B------:R-:W-:Y:S09]  /*3880*/  BSSY.RECONVERGENT B2, `(.L_x_314) ;  /* 0x0000013000027945 */ /* 0x000ff20003800200 */
[----:B------:R-:W-:Y:S01]  /*3890*/  FSETP.GEU.AND P1, PT, |R35|, 6.5827683646048100446e-37, PT ;  /* 0x036000002300780b */ /* 0x000fe20003f2e200 */
[----:B0-----:R-:W-:-:S08]  /*38a0*/  DFMA R4, R2, -R6, 1 ;  /* 0x3ff000000204742b */ /* 0x001fd00000000806 */
[----:B------:R-:W-:-:S08]  /*38b0*/  DFMA R4, R4, R4, R4 ;  /* 0x000000040404722b */ /* 0x000fd00000000004 */
[----:B------:R-:W-:-:S08]  /*38c0*/  DFMA R4, R2, R4, R2 ;  /* 0x000000040204722b */ /* 0x000fd00000000002 */
[----:B------:R-:W-:-:S08]  /*38d0*/  DFMA R2, R4, -R6, 1 ;  /* 0x3ff000000402742b */ /* 0x000fd00000000806 */
[----:B------:R-:W-:-:S08]  /*38e0*/  DFMA R2, R4, R2, R4 ;  /* 0x000000020402722b */ /* 0x000fd00000000004 */
[----:B------:R-:W-:-:S08]  /*38f0*/  DMUL R4, R34, R2 ;  /* 0x0000000222047228 */ /* 0x000fd00000000000 */
[----:B------:R-:W-:-:S08]  /*3900*/  DFMA R6, R4, -R6, R34 ;  /* 0x800000060406722b */ /* 0x000fd00000000022 */
[----:B------:R-:W-:-:S10]  /*3910*/  DFMA R2, R2, R6, R4 ;  /* 0x000000060202722b */ /* 0x000fd40000000004 */
[----:B------:R-:W-:-:S05]  /*3920*/  FFMA R0, RZ, 2.1426985263824462891, R3 ;  /* 0x400921f9ff007823 */ /* 0x000fca0000000003 */
[----:B------:R-:W-:-:S13]  /*3930*/  FSETP.GT.AND P0, PT, |R0|, 1.469367938527859385e-39, PT ;  /* 0x001000000000780b */ /* 0x000fda0003f04200 */
[----:B------:R-:W-:Y:S05]  /*3940*/  @P0 BRA P1, `(.L_x_315) ;  /* 0x0000000000180947 */ /* 0x000fea0000800000 */
[----:B------:R-:W-:Y:S01]  /*3950*/  IMAD.MOV.U32 R4, RZ, RZ, R34 ;  /* 0x000000ffff047224 */ /* 0x000fe200078e0022 */
[----:B------:R-:W-:Y:S01]  /*3960*/  MOV R5, R35 ;  /* 0x0000002300057202 */ /* 0x000fe20000000f00 */
[----:B------:R-:W-:Y:S01]  /*3970*/  IMAD.MOV.U32 R2, RZ, RZ, -0xfe47992 ;  /* 0xf01b866eff027424 */ /* 0x000fe200078e00ff */
[----:B------:R-:W-:Y:S01]  /*3980*/  MOV R0, 0x39b0 ;  /* 0x000039b000007802 */ /* 0x000fe20000000f00 */
[----:B------:R-:W-:-:S07]  /*3990*/  IMAD.MOV.U32 R3, RZ, RZ, 0x400921f9 ;  /* 0x400921f9ff037424 */ /* 0x000fce00078e00ff */
[----:B------:R-:W-:Y:S05]  /*39a0*/  CALL.REL.NOINC `($__internal_3_$__cuda_sm20_div_rn_f64_full) ;  /* 0x00000008008c7944 */ /* 0x000fea0003c00000 */
.L_x_315:
[----:B------:R-:W-:Y:S05]  /*39b0*/  BSYNC.RECONVERGENT B2 ;  /* 0x0000000000027941 */ /* 0x000fea0003800200 */
.L_x_314:
[----:B------:R-:W0:Y:S01]  /*39c0*/  LDC.64 R4, c[0x0][0x3b8] ;  /* 0x0000ee00ff047b82 */ /* 0x000e220000000a00 */
[----:B------:R-:W1:Y:S02]  /*39d0*/  LDCU UR7, c[0x0][0x388] ;  /* 0x00007100ff0777ac */ /* 0x000e640008000800 */
[----:B-1----:R-:W-:Y:S01]  /*39e0*/  IMAD R7, R12, UR7, R13 ;  /* 0x000000070c077c24 */ /* 0x002fe2000f8e020d */
[----:B------:R-:W-:-:S03]  /*39f0*/  IADD3 R13, PT, PT, R13, 0x1, RZ ;  /* 0x000000010d0d7810 */ /* 0x000fc60007ffe0ff */
[----:B0-----:R-:W-:Y:S01]  /*3a00*/  IMAD.WIDE R4, R7, 0x8, R4 ;  /* 0x0000000807047825 */ /* 0x001fe200078e0204 */
[----:B------:R-:W-:-:S04]  /*3a10*/  ISETP.NE.AND P0, PT, R13, R36, PT ;  /* 0x000000240d00720c */ /* 0x000fc80003f05270 */
[----:B------:R0:W-:Y:S09]  /*3a20*/  STG.E.64 desc[UR10][R4.64], R2 ;  /* 0x0000000204007986 */ /* 0x0001f2000c101b0a */
[----:B------:R-:W-:Y:S05]  /*3a30*/  @P0 BRA `(.L_x_316) ;  /* 0xffffffc800180947 */ /* 0x000fea000383ffff */
.L_x_247:
[----:B------:R-:W-:-:S05]  /*3a40*/  VIADD R14, R14, 0x1 ;  /* 0x000000010e0e7836 */ /* 0x000fca0000000000 */
[----:B------:R-:W-:-:S13]  /*3a50*/  ISETP.NE.AND P0, PT, R14, R15, PT ;  /* 0x0000000f0e00720c */ /* 0x000fda0003f05270 */
[----:B------:R-:W-:Y:S05]  /*3a60*/  @P0 BRA `(.L_x_317) ;  /* 0xffffffc400f00947 */ /* 0x000fea000383ffff */
.L_x_246:
[----:B------:R-:W-:Y:S05]  /*3a70*/  BSYNC.RECONVERGENT B0 ;  /* 0x0000000000007941 */ /* 0x000fea0003800200 */
.L_x_245:
[----:B------:R-:W-:-:S05]  /*3a80*/  VIADD R17, R17, 0x1 ;  /* 0x0000000111117836 */ /* 0x000fca0000000000 */
[----:B------:R-:W-:-:S13]  /*3a90*/  ISETP.NE.AND P0, PT, R17, R38, PT ;  /* 0x000000261100720c */ /* 0x000fda0003f05270 */
[----:B------:R-:W-:Y:S05]  /*3aa0*/  @!P0 EXIT ;  /* 0x000000000000894d */ /* 0x000fea0003800000 */
[----:B------:R-:W-:Y:S05]  /*3ab0*/  BRA `(.L_x_318) ;  /* 0xffffffc400c47947 */ /* 0x000fea000383ffff */
.L_x_244:
[C---:B------:R-:W-:Y:S01]  /*3ac0*/  IADD3 R11, PT, PT, -R37.reuse, R36, RZ ;  /* 0x00000024250b7210 */ /* 0x040fe20007ffe1ff */
[----:B------:R-:W-:-:S03]  /*3ad0*/  IMAD.IADD R2, R37, 0x1, -R36 ;  /* 0x0000000125027824 */ /* 0x000fc600078e0a24 */
[C---:B------:R-:W-:Y:S02]  /*3ae0*/  LOP3.LUT R12, R11.reuse, 0x7, RZ, 0xc0, !PT ;  /* 0x000000070b0c7812 */ /* 0x040fe400078ec0ff */
[----:B------:R-:W-:Y:S02]  /*3af0*/  ISETP.GT.U32.AND P1, PT, R2, -0x8, PT ;  /* 0xfffffff80200780c */ /* 0x000fe40003f24070 */
[----:B------:R-:W-:Y:S01]  /*3b00*/  LOP3.LUT R13, R11, 0x3, RZ, 0xc0, !PT ;  /* 0x000000030b0d7812 */ /* 0x000fe200078ec0ff */
[----:B------:R-:W-:-:S05]  /*3b10*/  VIADD R0, R12, 0xffffffff ;  /* 0xffffffff0c007836 */ /* 0x000fca0000000000 */
[----:B------:R-:W-:Y:S02]  /*3b20*/  ISETP.GE.U32.AND P0, PT, R0, 0x3, PT ;  /* 0x000000030000780c */ /* 0x000fe40003f06070 */
[----:B------:R-:W-:-:S11]  /*3b30*/  LOP3.LUT R0, R11, 0xfffffff8, RZ, 0xc0, !PT ;  /* 0xfffffff80b007812 */ /* 0x000fd600078ec0ff */
.L_x_327:
[----:B------:R-:W-:Y:S01]  /*3b40*/  ISETP.GE.AND P2, PT, R16, R15, PT ;  /* 0x0000000f1000720c */ /* 0x000fe20003f46270 */
[----:B------:R-:W-:-:S12]  /*3b50*/  BSSY.RECONVERGENT B0, `(.L_x_319) ;  /* 0x000003b000007945 */ /* 0x000fd80003800200 */
[----:B012---:R-:W-:Y:S05]  /*3b60*/  @P2 BRA `(.L_x_320) ;  /* 0x0000000000e42947 */ /* 0x007fea0003800000 */
[----:B------:R-:W-:-:S07]  /*3b70*/  MOV R6, R16 ;  /* 0x0000001000067202 */ /* 0x000fce0000000f00 */
.L_x_326:
[----:B------:R-:W-:-:S13]  /*3b80*/  ISETP.GE.AND P2, PT, R37, R36, PT ;  /* 0x000000242500720c */ /* 0x000fda0003f46270 */
[----:B012---:R-:W-:Y:S05]  /*3b90*/  @P2 BRA `(.L_x_321) ;  /* 0x0000000000cc2947 */ /* 0x007fea0003800000 */
[----:B------:R-:W0:Y:S01]  /*3ba0*/  LDCU UR4, c[0x0][0x384] ;  /* 0x00007080ff0477ac */ /* 0x000e220008000800 */
[----:B------:R-:W-:Y:S01]  /*3bb0*/  ISETP.NE.AND P3, PT, R12, RZ, PT ;  /* 0x000000ff0c00720c */ /* 0x000fe20003f65270 */
[----:B------:R-:W-:Y:S02]  /*3bc0*/  IMAD.MOV.U32 R7, RZ, RZ, R37 ;  /* 0x000000ffff077224 */ /* 0x000fe400078e0025 */
[----:B0-----:R-:W-:Y:S01]  /*3bd0*/  IMAD R8, R17, UR4, R6 ;  /* 0x0000000411087c24 */ /* 0x001fe2000f8e0206 */
[----:B------:R-:W-:Y:S09]  /*3be0*/  @P1 BRA `(.L_x_322) ;  /* 0x0000000000481947 */ /* 0x000ff20003800000 */
[----:B------:R-:W0:Y:S01]  /*3bf0*/  LDC R10, c[0x0][0x388] ;  /* 0x0000e200ff0a7b82 */ /* 0x000e220000000800 */
[----:B------:R-:W-:Y:S01]  /*3c00*/  IMAD.MOV.U32 R9, RZ, RZ, RZ ;  /* 0x000000ffff097224 */ /* 0x000fe200078e00ff */
[----:B------:R-:W-:-:S06]  /*3c10*/  MOV R7, R37 ;  /* 0x0000002500077202 */ /* 0x000fcc0000000f00 */
[----:B------:R-:W1:Y:S02]  /*3c20*/  LDC.64 R4, c[0x0][0x3b8] ;  /* 0x0000ee00ff047b82 */ /* 0x000e640000000a00 */
.L_x_323:
[----:B0-2---:R-:W-:Y:S02]  /*3c30*/  IMAD R3, R8, R10, R7 ;  /* 0x0000000a08037224 */ /* 0x005fe400078e0207 */
[----:B------:R-:W-:Y:S02]  /*3c40*/  VIADD R9, R9, 0x8 ;  /* 0x0000000809097836 */ /* 0x000fe40000000000 */
[----:B-1----:R-:W-:-:S03]  /*3c50*/  IMAD.WIDE R2, R3, 0x8, R4 ;  /* 0x0000000803027825 */ /* 0x002fc600078e0204 */
[----:B------:R-:W-:Y:S01]  /*3c60*/  ISETP.NE.AND P2, PT, R9, R0, PT ;  /* 0x000000000900720c */ /* 0x000fe20003f45270 */
[----:B------:R-:W-:Y:S01]  /*3c70*/  VIADD R7, R7, 0x8 ;  /* 0x0000000807077836 */ /* 0x000fe20000000000 */
[----:B------:R2:W-:Y:S04]  /*3c80*/  STG.E.64 desc[UR10][R2.64], RZ ;  /* 0x000000ff02007986 */ /* 0x0005e8000c101b0a */
        /* <DEDUP_REMOVED lines=8> */
.L_x_322:
[----:B------:R-:W-:Y:S05]  /*3d10*/  @!P3 BRA `(.L_x_321) ;  /* 0x00000000006cb947 */ /* 0x000fea0003800000 */
[----:B------:R-:W-:Y:S01]  /*3d20*/  ISETP.NE.AND P2, PT, R13, RZ, PT ;  /* 0x000000ff0d00720c */ /* 0x000fe20003f45270 */
[----:B------:R-:W-:-:S12]  /*3d30*/  @!P0 BRA `(.L_x_324) ;  /* 0x0000000000248947 */ /* 0x000fd80003800000 */
[----:B--2---:R-:W0:Y:S01]  /*3d40*/  LDC.64 R2, c[0x0][0x3b8] ;  /* 0x0000ee00ff027b82 */ /* 0x004e220000000a00 */
[----:B------:R-:W1:Y:S02]  /*3d50*/  LDCU UR4, c[0x0][0x388] ;  /* 0x00007100ff0477ac */ /* 0x000e640008000800 */
[----:B-1----:R-:W-:Y:S01]  /*3d60*/  IMAD R5, R8, UR4, R7 ;  /* 0x0000000408057c24 */ /* 0x002fe2000f8e0207 */
[----:B------:R-:W-:-:S03]  /*3d70*/  IADD3 R7, PT, PT, R7, 0x4, RZ ;  /* 0x0000000407077810 */ /* 0x000fc60007ffe0ff */
[----:B0-----:R-:W-:-:S05]  /*3d80*/  IMAD.WIDE R2, R5, 0x8, R2 ;  /* 0x0000000805027825 */ /* 0x001fca00078e0202 */
[----:B------:R0:W-:Y:S04]  /*3d90*/  STG.E.64 desc[UR10][R2.64], RZ ;  /* 0x000000ff02007986 */ /* 0x0001e8000c101b0a */
[----:B------:R0:W-:Y:S04]  /*3da0*/  STG.E.64 desc[UR10][R2.64+0x8], RZ ;  /* 0x000008ff02007986 */ /* 0x0001e8000c101b0a */
[----:B------:R0:W-:Y:S04]  /*3db0*/  STG.E.64 desc[UR10][R2.64+0x10], RZ ;  /* 0x000010ff02007986 */ /* 0x0001e8000c101b0a */
[----:B------:R0:W-:Y:S02]  /*3dc0*/  STG.E.64 desc[UR10][R2.64+0x18], RZ ;  /* 0x000018ff02007986 */ /* 0x0001e4000c101b0a */
.L_x_324:
[----:B------:R-:W-:Y:S05]  /*3dd0*/  @!P2 BRA `(.L_x_321) ;  /* 0x00000000003ca947 */ /* 0x000fea0003800000 */
[----:B------:R-:W-:Y:S02]  /*3de0*/  LOP3.LUT P3, RZ, R11, 0x1, RZ, 0xc0, !PT ;  /* 0x000000010bff7812 */ /* 0x000fe4000786c0ff */
[----:B------:R-:W-:-:S11]  /*3df0*/  ISETP.NE.AND P2, PT, R13, 0x1, PT ;  /* 0x000000010d00780c */ /* 0x000fd60003f45270 */
[----:B------:R-:W1:Y:S08]  /*3e00*/  @P3 LDC R10, c[0x0][0x388] ;  /* 0x0000e200ff0a3b82 */ /* 0x000e700000000800 */
[----:B------:R-:W3:Y:S01]  /*3e10*/  @P3 LDC.64 R4, c[0x0][0x3b8] ;  /* 0x0000ee00ff043b82 */ /* 0x000ee20000000a00 */
[----:B------:R-:W-:Y:S05]  /*3e20*/  @!P2 BRA `(.L_x_325) ;  /* 0x00000000001ca947 */ /* 0x000fea0003800000 */
[----:B0-2---:R-:W0:Y:S01]  /*3e30*/  LDC.64 R2, c[0x0][0x3b8] ;  /* 0x0000ee00ff027b82 */ /* 0x005e220000000a00 */
[----:B------:R-:W2:Y:S02]  /*3e40*/  LDCU UR4, c[0x0][0x388] ;  /* 0x00007100ff0477ac */ /* 0x000ea40008000800 */
[----:B--2---:R-:W-:Y:S02]  /*3e50*/  IMAD R9, R8, UR4, R7 ;  /* 0x0000000408097c24 */ /* 0x004fe4000f8e0207 */
[----:B------:R-:W-:Y:S02]  /*3e60*/  VIADD R7, R7, 0x2 ;  /* 0x0000000207077836 */ /* 0x000fe40000000000 */
[----:B0-----:R-:W-:-:S05]  /*3e70*/  IMAD.WIDE R2, R9, 0x8, R2 ;  /* 0x0000000809027825 */ /* 0x001fca00078e0202 */
[----:B------:R4:W-:Y:S04]  /*3e80*/  STG.E.64 desc[UR10][R2.64], RZ ;  /* 0x000000ff02007986 */ /* 0x0009e8000c101b0a */
[----:B------:R4:W-:Y:S02]  /*3e90*/  STG.E.64 desc[UR10][R2.64+0x8], RZ ;  /* 0x000008ff02007986 */ /* 0x0009e4000c101b0a */
.L_x_325:
[----:B012-4-:R-:W-:-:S04]  /*3ea0*/  @P3 IMAD R3, R8, R10, R7 ;  /* 0x0000000a08033224 */ /* 0x017fc800078e0207 */
[----:B---3--:R-:W-:-:S05]  /*3eb0*/  @P3 IMAD.WIDE R2, R3, 0x8, R4 ;  /* 0x0000000803023825 */ /* 0x008fca00078e0204 */
[----:B------:R1:W-:Y:S02]  /*3ec0*/  @P3 STG.E.64 desc[UR10][R2.64], RZ ;  /* 0x000000ff02003986 */ /* 0x0003e4000c101b0a */
.L_x_321:
[----:B------:R-:W-:-:S05]  /*3ed0*/  VIADD R6, R6, 0x1 ;  /* 0x0000000106067836 */ /* 0x000fca0000000000 */
[----:B------:R-:W-:-:S13]  /*3ee0*/  ISETP.NE.AND P2, PT, R6, R15, PT ;  /* 0x0000000f0600720c */ /* 0x000fda0003f45270 */
[----:B------:R-:W-:Y:S05]  /*3ef0*/  @P2 BRA `(.L_x_326) ;  /* 0xfffffffc00202947 */ /* 0x000fea000383ffff */
.L_x_320:
[----:B------:R-:W-:Y:S05]  /*3f00*/  BSYNC.RECONVERGENT B0 ;  /* 0x0000000000007941 */ /* 0x000fea0003800200 */
.L_x_319:
[----:B------:R-:W-:-:S04]  /*3f10*/  IADD3 R17, PT, PT, R17, 0x1, RZ ;  /* 0x0000000111117810 */ /* 0x000fc80007ffe0ff */
[----:B------:R-:W-:-:S13]  /*3f20*/  ISETP.NE.AND P2, PT, R17, R38, PT ;  /* 0x000000261100720c */ /* 0x000fda0003f45270 */
[----:B------:R-:W-:Y:S05]  /*3f30*/  @!P2 EXIT ;  /* 0x000000000000a94d */ /* 0x000fea0003800000 */
[----:B------:R-:W-:Y:S05]  /*3f40*/  BRA `(.L_x_327) ;  /* 0xfffffff800fc7947 */ /* 0x000fea000383ffff */
.L_x_243:
[----:B------:R-:W-:Y:S02]  /*3f50*/  IMAD.IADD R11, R36, 0x1, -R37 ;  /* 0x00000001240b7824 */ /* 0x000fe400078e0a25 */
[----:B------:R-:W-:-:S03]  /*3f60*/  IMAD.IADD R2, R37, 0x1, -R36 ;  /* 0x0000000125027824 */ /* 0x000fc600078e0a24 */
[C---:B------:R-:W-:Y:S02]  /*3f70*/  LOP3.LUT R12, R11.reuse, 0x7, RZ, 0xc0, !PT ;  /* 0x000000070b0c7812 */ /* 0x040fe400078ec0ff */
[----:B------:R-:W-:Y:S02]  /*3f80*/  ISETP.GT.U32.AND P0, PT, R2, -0x8, PT ;  /* 0xfffffff80200780c */ /* 0x000fe40003f04070 */
[----:B------:R-:W-:Y:S02]  /*3f90*/  IADD3 R0, PT, PT, R12, -0x1, RZ ;  /* 0xffffffff0c007810 */ /* 0x000fe40007ffe0ff */
[C---:B------:R-:W-:Y:S02]  /*3fa0*/  LOP3.LUT R13, R11.reuse, 0x3, RZ, 0xc0, !PT ;  /* 0x000000030b0d7812 */ /* 0x040fe400078ec0ff */
[----:B------:R-:W-:Y:S02]  /*3fb0*/  ISETP.GE.U32.AND P1, PT, R0, 0x3, PT ;  /* 0x000000030000780c */ /* 0x000fe40003f26070 */
[----:B------:R-:W-:-:S11]  /*3fc0*/  LOP3.LUT R8, R11, 0xfffffff8, RZ, 0xc0, !PT ;  /* 0xfffffff80b087812 */ /* 0x000fd600078ec0ff */
.L_x_336:
[----:B------:R-:W-:Y:S01]  /*3fd0*/  ISETP.GE.AND P2, PT, R16, R15, PT ;  /* 0x0000000f1000720c */ /* 0x000fe20003f46270 */
[----:B------:R-:W-:-:S12]  /*3fe0*/  BSSY.RECONVERGENT B0, `(.L_x_328) ;  /* 0x000003b000007945 */ /* 0x000fd80003800200 */
[----:B012---:R-:W-:Y:S05]  /*3ff0*/  @P2 BRA `(.L_x_329) ;  /* 0x0000000000e42947 */ /* 0x007fea0003800000 */
[----:B------:R-:W-:-:S07]  /*4000*/  IMAD.MOV.U32 R0, RZ, RZ, R16 ;  /* 0x000000ffff007224 */ /* 0x000fce00078e0010 */
.L_x_335:
        /* <DEDUP_REMOVED lines=8> */
[----:B------:R-:W-:Y:S02]  /*4090*/  HFMA2 R7, -RZ, RZ, 0, 0 ;  /* 0x00000000ff077431 */ /* 0x000fe400000001ff */
[----:B------:R-:W-:-:S05]  /*40a0*/  IMAD.MOV.U32 R6, RZ, RZ, R37 ;  /* 0x000000ffff067224 */ /* 0x000fca00078e0025 */
[----:B------:R-:W1:Y:S02]  /*40b0*/  LDC.64 R4, c[0x0][0x3b8] ;  /* 0x0000ee00ff047b82 */ /* 0x000e640000000a00 */
.L_x_332:
[----:B0-2---:R-:W-:Y:S01]  /*40c0*/  IMAD R3, R9, R10, R6 ;  /* 0x0000000a09037224 */ /* 0x005fe200078e0206 */
[----:B------:R-:W-:Y:S01]  /*40d0*/  IADD3 R6, PT, PT, R6, 0x8, RZ ;  /* 0x0000000806067810 */ /* 0x000fe20007ffe0ff */
[----:B------:R-:W-:Y:S02]  /*40e0*/  VIADD R7, R7, 0x8 ;  /* 0x0000000807077836 */ /* 0x000fe40000000000 */
[----:B-1----:R-:W-:-:S03]  /*40f0*/  IMAD.WIDE R2, R3, 0x8, R4 ;  /* 0x0000000803027825 */ /* 0x002fc600078e0204 */
[----:B------:R-:W-:Y:S02]  /*4100*/  ISETP.NE.AND P2, PT, R7, R8, PT ;  /* 0x000000080700720c */ /* 0x000fe40003f45270 */
        /* <DEDUP_REMOVED lines=9> */
.L_x_331:
[----:B------:R-:W-:Y:S05]  /*41a0*/  @!P3 BRA `(.L_x_330) ;  /* 0x00000000006cb947 */ /* 0x000fea0003800000 */
[----:B------:R-:W-:Y:S01]  /*41b0*/  ISETP.NE.AND P2, PT, R13, RZ, PT ;  /* 0x000000ff0d00720c */ /* 0x000fe20003f45270 */
[----:B------:R-:W-:-:S12]  /*41c0*/  @!P1 BRA `(.L_x_333) ;  /* 0x0000000000249947 */ /* 0x000fd80003800000 */
[----:B--2---:R-:W0:Y:S01]  /*41d0*/  LDC.64 R2, c[0x0][0x3b8] ;  /* 0x0000ee00ff027b82 */ /* 0x004e220000000a00 */
[----:B------:R-:W1:Y:S02]  /*41e0*/  LDCU UR4, c[0x0][0x388] ;  /* 0x00007100ff0477ac */ /* 0x000e640008000800 */
[----:B-1----:R-:W-:Y:S02]  /*41f0*/  IMAD R5, R9, UR4, R6 ;  /* 0x0000000409057c24 */ /* 0x002fe4000f8e0206 */
[----:B------:R-:W-:Y:S02]  /*4200*/  VIADD R6, R6, 0x4 ;  /* 0x0000000406067836 */ /* 0x000fe40000000000 */
[----:B0-----:R-:W-:-:S05]  /*4210*/  IMAD.WIDE R2, R5, 0x8, R2 ;  /* 0x0000000805027825 */ /* 0x001fca00078e0202 */
[----:B------:R0:W-:Y:S04]  /*4220*/  STG.E.64 desc[UR10][R2.64], RZ ;  /* 0x000000ff02007986 */ /* 0x0001e8000c101b0a */
[----:B------:R0:W-:Y:S04]  /*4230*/  STG.E.64 desc[UR10][R2.64+0x8], RZ ;  /* 0x000008ff02007986 */ /* 0x0001e8000c101b0a */
[----:B------:R0:W-:Y:S04]  /*4240*/  STG.E.64 desc[UR10][R2.64+0x10], RZ ;  /* 0x000010ff02007986 */ /* 0x0001e8000c101b0a */
[----:B------:R0:W-:Y:S02]  /*4250*/  STG.E.64 desc[UR10][R2.64+0x18], RZ ;  /* 0x000018ff02007986 */ /* 0x0001e4000c101b0a */
.L_x_333:
        /* <DEDUP_REMOVED lines=13> */
.L_x_334:
[----:B012-4-:R-:W-:-:S04]  /*4330*/  @P3 IMAD R3, R9, R10, R6 ;  /* 0x0000000a09033224 */ /* 0x017fc800078e0206 */
[----:B---3--:R-:W-:-:S05]  /*4340*/  @P3 IMAD.WIDE R2, R3, 0x8, R4 ;  /* 0x0000000803023825 */ /* 0x008fca00078e0204 */
[----:B------:R1:W-:Y:S02]  /*4350*/  @P3 STG.E.64 desc[UR10][R2.64], RZ ;  /* 0x000000ff02003986 */ /* 0x0003e4000c101b0a */
.L_x_330:
[----:B------:R-:W-:-:S04]  /*4360*/  IADD3 R0, PT, PT, R0, 0x1, RZ ;  /* 0x0000000100007810 */ /* 0x000fc80007ffe0ff */
[----:B------:R-:W-:-:S13]  /*4370*/  ISETP.NE.AND P2, PT, R0, R15, PT ;  /* 0x0000000f0000720c */ /* 0x000fda0003f45270 */
[----:B------:R-:W-:Y:S05]  /*4380*/  @P2 BRA `(.L_x_335) ;  /* 0xfffffffc00202947 */ /* 0x000fea000383ffff */
.L_x_329:
[----:B------:R-:W-:Y:S05]  /*4390*/  BSYNC.RECONVERGENT B0 ;  /* 0x0000000000007941 */ /* 0x000fea0003800200 */
.L_x_328:
[----:B------:R-:W-:-:S05]  /*43a0*/  VIADD R17, R17, 0x1 ;  /* 0x0000000111117836 */ /* 0x000fca0000000000 */
[----:B------:R-:W-:-:S13]  /*43b0*/  ISETP.NE.AND P2, PT, R17, R38, PT ;  /* 0x000000261100720c */ /* 0x000fda0003f45270 */
[----:B------:R-:W-:Y:S05]  /*43c0*/  @P2 BRA `(.L_x_336) ;  /* 0xfffffffc00002947 */ /* 0x000fea000383ffff */
[----:B------:R-:W-:Y:S05]  /*43d0*/  EXIT ;  /* 0x000000000000794d */ /* 0x000fea0003800000 */
        .weak           $__internal_3_$__cuda_sm20_div_rn_f64_full
        .type           $__internal_3_$__cuda_sm20_div_rn_f64_full,@function
        .size           $__internal_3_$__cuda_sm20_div_rn_f64_full,($__internal_4_$__cuda_sm20_dsqrt_rn_f64_mediumpath_v1 - $__internal_3_$__cuda_sm20_div_rn_f64_full)
$__internal_3_$__cuda_sm20_div_rn_f64_full:
[C---:B------:R-:W-:Y:S01]  /*43e0*/  FSETP.GEU.AND P0, PT, |R3|.reuse, 1.469367938527859385e-39, PT ;  /* 0x001000000300780b */ /* 0x040fe20003f0e200 */
[----:B------:R-:W-:Y:S01]  /*43f0*/  IMAD.MOV.U32 R8, RZ, RZ, R2 ;  /* 0x000000ffff087224 */ /* 0x000fe200078e0002 */
[C---:B------:R-:W-:Y:S01]  /*4400*/  LOP3.LUT R6, R3.reuse, 0x800fffff, RZ, 0xc0, !PT ;  /* 0x800fffff03067812 */ /* 0x040fe200078ec0ff */
[----:B------:R-:W-:Y:S01]  /*4410*/  IMAD.MOV.U32 R42, RZ, RZ, 0x1 ;  /* 0x00000001ff2a7424 */ /* 0x000fe200078e00ff */
[----:B------:R-:W-:Y:S01]  /*4420*/  MOV R7, R3 ;  /* 0x0000000300077202 */ /* 0x000fe20000000f00 */
[----:B------:R-:W-:Y:S01]  /*4430*/  IMAD.MOV.U32 R40, RZ, RZ, R4 ;  /* 0x000000ffff287224 */ /* 0x000fe200078e0004 */
[----:B------:R-:W-:Y:S01]  /*4440*/  LOP3.LUT R9, R6, 0x3ff00000, RZ, 0xfc, !PT ;  /* 0x3ff0000006097812 */ /* 0x000fe200078efcff */
[----:B------:R-:W-:Y:S01]  /*4450*/  IMAD.MOV.U32 R6, RZ, RZ, R2 ;  /* 0x000000ffff067224 */ /* 0x000fe200078e0002 */
[----:B------:R-:W-:Y:S01]  /*4460*/  MOV R41, R5 ;  /* 0x0000000500297202 */ /* 0x000fe20000000f00 */
[----:B------:R-:W-:Y:S01]  /*4470*/  IMAD.MOV.U32 R4, RZ, RZ, 0x1ca00000 ;  /* 0x1ca00000ff047424 */ /* 0x000fe200078e00ff */
[----:B------:R-:W-:Y:S01]  /*4480*/  LOP3.LUT R3, R3, 0x7ff00000, RZ, 0xc0, !PT ;  /* 0x7ff0000003037812 */ /* 0x000fe200078ec0ff */
[----:B------:R-:W-:Y:S01]  /*4490*/  BSSY.RECONVERGENT B1, `(.L_x_337) ;  /* 0x0000057000017945 */ /* 0x000fe20003800200 */
[C---:B------:R-:W-:Y:S01]  /*44a0*/  FSETP.GEU.AND P4, PT, |R41|.reuse, 1.469367938527859385e-39, PT ;  /* 0x001000002900780b */ /* 0x040fe20003f8e200 */
[----:B------:R-:W-:Y:S01]  /*44b0*/  @!P0 DMUL R8, R6, 8.98846567431157953865e+307 ;  /* 0x7fe0000006088828 */ /* 0x000fe20000000000 */
[----:B------:R-:W-:-:S04]  /*44c0*/  LOP3.LUT R2, R41, 0x7ff00000, RZ, 0xc0, !PT ;  /* 0x7ff0000029027812 */ /* 0x000fc800078ec0ff */
[----:B------:R-:W-:Y:S01]  /*44d0*/  ISETP.GE.U32.AND P3, PT, R2, R3, PT ;  /* 0x000000030200720c */ /* 0x000fe20003f66070 */
[----:B------:R-:W0:Y:S04]  /*44e0*/  MUFU.RCP64H R43, R9 ;  /* 0x00000009002b7308 */ /* 0x000e280000001800 */
[----:B------:R-:W-:Y:S02]  /*44f0*/  @!P0 LOP3.LUT R3, R9, 0x7ff00000, RZ, 0xc0, !PT ;  /* 0x7ff0000009038812 */ /* 0x000fe400078ec0ff */
[----:B------:R-:W-:-:S04]  /*4500*/  @!P4 LOP3.LUT R5, R7, 0x7ff00000, RZ, 0xc0, !PT ;  /* 0x7ff000000705c812 */ /* 0x000fc800078ec0ff */
[----:B------:R-:W-:Y:S02]  /*4510*/  @!P4 ISETP.GE.U32.AND P5, PT, R2, R5, PT ;  /* 0x000000050200c20c */ /* 0x000fe40003fa6070 */
[----:B------:R-:W-:Y:S02]  /*4520*/  MOV R5, 0x1ca00000 ;  /* 0x1ca0000000057802 */ /* 0x000fe40000000f00 */
[----:B------:R-:W-:Y:S02]  /*4530*/  @!P4 SEL R4, R4, 0x63400000, !P5 ;  /* 0x634000000404c807 */ /* 0x000fe40006800000 */
[----:B------:R-:W-:Y:S01]  /*4540*/  SEL R5, R5, 0x63400000, !P3 ;  /* 0x6340000005057807 */ /* 0x000fe20005800000 */
[----:B0-----:R-:W-:Y:S01]  /*4550*/  DFMA R44, R42, -R8, 1 ;  /* 0x3ff000002a2c742b */ /* 0x001fe20000000808 */
[----:B------:R-:W-:-:S07]  /*4560*/  @!P4 LOP3.LUT R4, R4, 0x80000000, R41, 0xf8, !PT ;  /* 0x800000000404c812 */ /* 0x000fce00078ef829 */
[----:B------:R-:W-:-:S08]  /*4570*/  DFMA R44, R44, R44, R44 ;  /* 0x0000002c2c2c722b */ /* 0x000fd0000000002c */
[----:B------:R-:W-:Y:S01]  /*4580*/  DFMA R44, R42, R44, R42 ;  /* 0x0000002c2a2c722b */ /* 0x000fe2000000002a */
[----:B------:R-:W-:Y:S01]  /*4590*/  LOP3.LUT R43, R5, 0x800fffff, R41, 0xf8, !PT ;  /* 0x800fffff052b7812 */ /* 0x000fe200078ef829 */
[----:B------:R-:W-:Y:S01]  /*45a0*/  IMAD.MOV.U32 R42, RZ, RZ, R40 ;  /* 0x000000ffff2a7224 */ /* 0x000fe200078e0028 */
[----:B------:R-:W-:Y:S01]  /*45b0*/  @!P4 LOP3.LUT R5, R4, 0x100000, RZ, 0xfc, !PT ;  /* 0x001000000405c812 */ /* 0x000fe200078efcff */
[----:B------:R-:W-:-:S04]  /*45c0*/  @!P4 IMAD.MOV.U32 R4, RZ, RZ, RZ ;  /* 0x000000ffff04c224 */ /* 0x000fc800078e00ff */
[----:B------:R-:W-:Y:S02]  /*45d0*/  DFMA R46, R44, -R8, 1 ;  /* 0x3ff000002c2e742b */ /* 0x000fe40000000808 */
[----:B------:R-:W-:Y:S01]  /*45e0*/  @!P4 DFMA R42, R42, 2, -R4 ;  /* 0x400000002a2ac82b */ /* 0x000fe20000000804 */
[----:B------:R-:W-:-:S05]  /*45f0*/  MOV R4, R2 ;  /* 0x0000000200047202 */ /* 0x000fca0000000f00 */
[----:B------:R-:W-:-:S04]  /*4600*/  DFMA R46, R44, R46, R44 ;  /* 0x0000002e2c2e722b */ /* 0x000fc8000000002c */
[----:B------:R-:W-:-:S04]  /*4610*/  @!P4 LOP3.LUT R4, R43, 0x7ff00000, RZ, 0xc0, !PT ;  /* 0x7ff000002b04c812 */ /* 0x000fc800078ec0ff */
[----:B------:R-:W-:Y:S01]  /*4620*/  DMUL R44, R46, R42 ;  /* 0x0000002a2e2c7228 */ /* 0x000fe20000000000 */
[----:B------:R-:W-:-:S05]  /*4630*/  VIADD R5, R4, 0xffffffff ;  /* 0xffffffff04057836 */ /* 0x000fca0000000000 */
[----:B------:R-:W-:Y:S01]  /*4640*/  ISETP.GT.U32.AND P0, PT, R5, 0x7feffffe, PT ;  /* 0x7feffffe0500780c */ /* 0x000fe20003f04070 */
[----:B------:R-:W-:Y:S01]  /*4650*/  VIADD R5, R3, 0xffffffff ;  /* 0xffffffff03057836 */ /* 0x000fe20000000000 */
[----:B------:R-:W-:-:S04]  /*4660*/  DFMA R48, R44, -R8, R42 ;  /* 0x800000082c30722b */ /* 0x000fc8000000002a */
[----:B------:R-:W-:-:S04]  /*4670*/  ISETP.GT.U32.OR P0, PT, R5, 0x7feffffe, P0 ;  /* 0x7feffffe0500780c */ /* 0x000fc80000704470 */
[----:B------:R-:W-:-:S09]  /*4680*/  DFMA R44, R46, R48, R44 ;  /* 0x000000302e2c722b */ /* 0x000fd2000000002c */
[----:B------:R-:W-:Y:S05]  /*4690*/  @P0 BRA `(.L_x_338) ;  /* 0x0000000000780947 */ /* 0x000fea0003800000 */
[----:B------:R-:W-:Y:S02]  /*46a0*/  LOP3.LUT R3, R7, 0x7ff00000, RZ, 0xc0, !PT ;  /* 0x7ff0000007037812 */ /* 0x000fe400078ec0ff */
[----:B------:R-:W-:Y:S02]  /*46b0*/  MOV R4, 0x1ca00000 ;  /* 0x1ca0000000047802 */ /* 0x000fe40000000f00 */
[CC--:B------:R-:W-:Y:S02]  /*46c0*/  VIADDMNMX R5, R2.reuse, -R3.reuse, 0xb9600000, !PT ;  /* 0xb960000002057446 */ /* 0x0c0fe40007800903 */
[----:B------:R-:W-:Y:S02]  /*46d0*/  ISETP.GE.U32.AND P0, PT, R2, R3, PT ;  /* 0x000000030200720c */ /* 0x000fe40003f06070 */
[----:B------:R-:W-:Y:S02]  /*46e0*/  VIMNMX R5, PT, PT, R5, 0x46a00000, PT ;  /* 0x46a0000005057848 */ /* 0x000fe40003fe0100 */
[----:B------:R-:W-:-:S02]  /*46f0*/  SEL R4, R4, 0x63400000, !P0 ;  /* 0x6340000004047807 */ /* 0x000fc40004000000 */
[----:B------:R-:W-:-:S03]  /*4700*/  MOV R2, RZ ;  /* 0x000000ff00027202 */ /* 0x000fc60000000f00 */
[----:B------:R-:W-:-:S04]  /*4710*/  IMAD.IADD R4, R5, 0x1, -R4 ;  /* 0x0000000105047824 */ /* 0x000fc800078e0a04 */
[----:B------:R-:W-:-:S06]  /*4720*/  VIADD R3, R4, 0x7fe00000 ;  /* 0x7fe0000004037836 */ /* 0x000fcc0000000000 */
[----:B------:R-:W-:-:S10]  /*4730*/  DMUL R46, R44, R2 ;  /* 0x000000022c2e7228 */ /* 0x000fd40000000000 */
[----:B------:R-:W-:-:S13]  /*4740*/  FSETP.GTU.AND P0, PT, |R47|, 1.469367938527859385e-39, PT ;  /* 0x001000002f00780b */ /* 0x000fda0003f0c200 */
[----:B------:R-:W-:Y:S05]  /*4750*/  @P0 BRA `(.L_x_339) ;  /* 0x0000000000a80947 */ /* 0x000fea0003800000 */
[----:B------:R-:W-:-:S06]  /*4760*/  DFMA R8, R44, -R8, R42 ;  /* 0x800000082c08722b */ /* 0x000fcc000000002a */
[----:B------:R-:W-:-:S04]  /*4770*/  IMAD.MOV.U32 R8, RZ, RZ, RZ ;  /* 0x000000ffff087224 */ /* 0x000fc800078e00ff */
[C---:B------:R-:W-:Y:S02]  /*4780*/  FSETP.NEU.AND P0, PT, R9.reuse, RZ, PT ;  /* 0x000000ff0900720b */ /* 0x040fe40003f0d000 */
[----:B------:R-:W-:-:S04]  /*4790*/  LOP3.LUT R2, R9, 0x80000000, R7, 0x48, !PT ;  /* 0x8000000009027812 */ /* 0x000fc800078e4807 */
[----:B------:R-:W-:-:S07]  /*47a0*/  LOP3.LUT R9, R2, R3, RZ, 0xfc, !PT ;  /* 0x0000000302097212 */ /* 0x000fce00078efcff */
[----:B------:R-:W-:Y:S05]  /*47b0*/  @!P0 BRA `(.L_x_339) ;  /* 0x0000000000908947 */ /* 0x000fea0003800000 */
[----:B------:R-:W-:Y:S01]  /*47c0*/  IMAD.MOV R7, RZ, RZ, -R4 ;  /* 0x000000ffff077224 */ /* 0x000fe200078e0a04 */
[----:B------:R-:W-:Y:S02]  /*47d0*/  MOV R6, RZ ;  /* 0x000000ff00067202 */ /* 0x000fe40000000f00 */
[----:B------:R-:W-:-:S04]  /*47e0*/  IADD3 R4, PT, PT, -R4, -0x43300000, RZ ;  /* 0xbcd0000004047810 */ /* 0x000fc80007ffe1ff */
[----:B------:R-:W-:Y:S02]  /*47f0*/  DFMA R6, R46, -R6, R44 ;  /* 0x800000062e06722b */ /* 0x000fe4000000002c */
[----:B------:R-:W-:-:S08]  /*4800*/  DMUL.RP R44, R44, R8 ;  /* 0x000000082c2c7228 */ /* 0x000fd00000008000 */
[----:B------:R-:W-:Y:S02]  /*4810*/  FSETP.NEU.AND P0, PT, |R7|, R4, PT ;  /* 0x000000040700720b */ /* 0x000fe40003f0d200 */
[----:B------:R-:W-:Y:S02]  /*4820*/  LOP3.LUT R2, R45, R2, RZ, 0x3c, !PT ;  /* 0x000000022d027212 */ /* 0x000fe400078e3cff */
[----:B------:R-:W-:Y:S02]  /*4830*/  FSEL R4, R44, R46, !P0 ;  /* 0x0000002e2c047208 */ /* 0x000fe40004000000 */
[----:B------:R-:W-:-:S03]  /*4840*/  FSEL R5, R2, R47, !P0 ;  /* 0x0000002f02057208 */ /* 0x000fc60004000000 */
[----:B------:R-:W-:Y:S02]  /*4850*/  IMAD.MOV.U32 R46, RZ, RZ, R4 ;  /* 0x000000ffff2e7224 */ /* 0x000fe400078e0004 */
[----:B------:R-:W-:Y:S01]  /*4860*/  IMAD.MOV.U32 R47, RZ, RZ, R5 ;  /* 0x000000ffff2f7224 */ /* 0x000fe200078e0005 */
[----:B------:R-:W-:Y:S06]  /*4870*/  BRA `(.L_x_339) ;  /* 0x0000000000607947 */ /* 0x000fec0003800000 */
.L_x_338:
        /* <DEDUP_REMOVED lines=8> */
[----:B------:R-:W-:-:S04]  /*4900*/  ISETP.NE.AND P0, PT, R4, 0x7ff00000, PT ;  /* 0x7ff000000400780c */ /* 0x000fc80003f05270 */
[----:B------:R-:W-:Y:S02]  /*4910*/  ISETP.EQ.OR P0, PT, R3, RZ, !P0 ;  /* 0x000000ff0300720c */ /* 0x000fe40004702670 */
[----:B------:R-:W-:-:S11]  /*4920*/  LOP3.LUT R3, R41, 0x80000000, R7, 0x48, !PT ;  /* 0x8000000029037812 */ /* 0x000fd600078e4807 */
[----:B------:R-:W-:Y:S01]  /*4930*/  @P0 LOP3.LUT R2, R3, 0x7ff00000, RZ, 0xfc, !PT ;  /* 0x7ff0000003020812 */ /* 0x000fe200078efcff */
[----:B------:R-:W-:Y:S01]  /*4940*/  @!P0 IMAD.MOV.U32 R46, RZ, RZ, RZ ;  /* 0x000000ffff2e8224 */ /* 0x000fe200078e00ff */
[----:B------:R-:W-:Y:S01]  /*4950*/  @!P0 MOV R47, R3 ;  /* 0x00000003002f8202 */ /* 0x000fe20000000f00 */
[----:B------:R-:W-:Y:S02]  /*4960*/  @P0 IMAD.MOV.U32 R46, RZ, RZ, RZ ;  /* 0x000000ffff2e0224 */ /* 0x000fe400078e00ff */
[----:B------:R-:W-:Y:S01]  /*4970*/  @P0 IMAD.MOV.U32 R47, RZ, RZ, R2 ;  /* 0x000000ffff2f0224 */ /* 0x000fe200078e0002 */
[----:B------:R-:W-:Y:S06]  /*4980*/  BRA `(.L_x_339) ;  /* 0x00000000001c7947 */ /* 0x000fec0003800000 */
.L_x_341:
[----:B------:R-:W-:Y:S02]  /*4990*/  LOP3.LUT R3, R7, 0x80000, RZ, 0xfc, !PT ;  /* 0x0008000007037812 */ /* 0x000fe400078efcff */
[----:B------:R-:W-:-:S03]  /*49a0*/  MOV R46, R6 ;  /* 0x00000006002e7202 */ /* 0x000fc60000000f00 */
[----:B------:R-:W-:Y:S01]  /*49b0*/  IMAD.MOV.U32 R47, RZ, RZ, R3 ;  /* 0x000000ffff2f7224 */ /* 0x000fe200078e0003 */
[----:B------:R-:W-:Y:S06]  /*49c0*/  BRA `(.L_x_339) ;  /* 0x00000000000c7947 */ /* 0x000fec0003800000 */
.L_x_340:
[----:B------:R-:W-:Y:S01]  /*49d0*/  LOP3.LUT R3, R41, 0x80000, RZ, 0xfc, !PT ;  /* 0x0008000029037812 */ /* 0x000fe200078efcff */
[----:B------:R-:W-:-:S03]  /*49e0*/  IMAD.MOV.U32 R46, RZ, RZ, R40 ;  /* 0x000000ffff2e7224 */ /* 0x000fc600078e0028 */
[----:B------:R-:W-:-:S07]  /*49f0*/  MOV R47, R3 ;  /* 0x00000003002f7202 */ /* 0x000fce0000000f00 */
.L_x_339:
[----:B------:R-:W-:Y:S05]  /*4a00*/  BSYNC.RECONVERGENT B1 ;  /* 0x0000000000017941 */ /* 0x000fea0003800200 */
.L_x_337:
[----:B------:R-:W-:Y:S01]  /*4a10*/  MOV R4, R0 ;  /* 0x0000000000047202 */ /* 0x000fe20000000f00 */
[----:B------:R-:W-:Y:S02]  /*4a20*/  IMAD.MOV.U32 R5, RZ, RZ, 0x0 ;  /* 0x00000000ff057424 */ /* 0x000fe400078e00ff */
[----:B------:R-:W-:Y:S02]  /*4a30*/  IMAD.MOV.U32 R2, RZ, RZ, R46 ;  /* 0x000000ffff027224 */ /* 0x000fe400078e002e */
[----:B------:R-:W-:Y:S01]  /*4a40*/  IMAD.MOV.U32 R3, RZ, RZ, R47 ;  /* 0x000000ffff037224 */ /* 0x000fe200078e002f */
[----:B------:R-:W-:Y:S06]  /*4a50*/  RET.REL.NODEC R4 `(_Z7green_diiiiiiPKdS0_S0_S0_Pd) ;  /* 0xffffffb404687950 */ /* 0x000fec0003c3ffff */
        .weak           $__internal_4_$__cuda_sm20_dsqrt_rn_f64_mediumpath_v1
        .type           $__internal_4_$__cuda_sm20_dsqrt_rn_f64_mediumpath_v1,@function
        .size           $__internal_4_$__cuda_sm20_dsqrt_rn_f64_mediumpath_v1,(.L_x_351 - $__internal_4_$__cuda_sm20_dsqrt_rn_f64_mediumpath_v1)
$__internal_4_$__cuda_sm20_dsqrt_rn_f64_mediumpath_v1:
[----:B------:R-:W-:Y:S01]  /*4a60*/  ISETP.GE.U32.AND P0, PT, R0, -0x3400000, PT ;  /* 0xfcc000000000780c */ /* 0x000fe20003f06070 */
[----:B------:R-:W-:-:S12]  /*4a70*/  BSSY.RECONVERGENT B1, `(.L_x_342) ;  /* 0x0000023000017945 */ /* 0x000fd80003800200 */
[----:B------:R-:W-:Y:S05]  /*4a80*/  @!P0 BRA `(.L_x_343) ;  /* 0x0000000000208947 */ /* 0x000fea0003800000 */
[----:B------:R-:W-:-:S10]  /*4a90*/  DFMA.RM R4, R6, R2, R4 ;  /* 0x000000020604722b */ /* 0x000fd40000004004 */
[----:B------:R-:W-:-:S05]  /*4aa0*/  IADD3 R2, P0, PT, R4, 0x1, RZ ;  /* 0x0000000104027810 */ /* 0x000fca0007f1e0ff */
[----:B------:R-:W-:-:S06]  /*4ab0*/  IMAD.X R3, RZ, RZ, R5, P0 ;  /* 0x000000ffff037224 */ /* 0x000fcc00000e0605 */
[----:B------:R-:W-:-:S08]  /*4ac0*/  DFMA.RP R8, -R4, R2, R8 ;  /* 0x000000020408722b */ /* 0x000fd00000008108 */
[----:B------:R-:W-:-:S06]  /*4ad0*/  DSETP.GT.AND P0, PT, R8, RZ, PT ;  /* 0x000000ff0800722a */ /* 0x000fcc0003f04000 */
[----:B------:R-:W-:Y:S02]  /*4ae0*/  FSEL R2, R2, R4, P0 ;  /* 0x0000000402027208 */ /* 0x000fe40000000000 */
[----:B------:R-:W-:Y:S01]  /*4af0*/  FSEL R3, R3, R5, P0 ;  /* 0x0000000503037208 */ /* 0x000fe20000000000 */
[----:B------:R-:W-:Y:S06]  /*4b00*/  BRA `(.L_x_344) ;  /* 0x0000000000647947 */ /* 0x000fec0003800000 */
.L_x_343:
[----:B------:R-:W-:-:S14]  /*4b10*/  DSETP.NE.AND P0, PT, R8, RZ, PT ;  /* 0x000000ff0800722a */ /* 0x000fdc0003f05000 */
[----:B------:R-:W-:Y:S05]  /*4b20*/  @!P0 BRA `(.L_x_345) ;  /* 0x0000000000588947 */ /* 0x000fea0003800000 */
[----:B------:R-:W-:-:S13]  /*4b30*/  ISETP.GE.AND P0, PT, R9, RZ, PT ;  /* 0x000000ff0900720c */ /* 0x000fda0003f06270 */
[----:B------:R-:W-:Y:S01]  /*4b40*/  @!P0 MOV R2, 0x0 ;  /* 0x0000000000028802 */ /* 0x000fe20000000f00 */
[----:B------:R-:W-:Y:S01]  /*4b50*/  @!P0 IMAD.MOV.U32 R3, RZ, RZ, -0x80000 ;  /* 0xfff80000ff038424 */ /* 0x000fe200078e00ff */
[----:B------:R-:W-:Y:S06]  /*4b60*/  @!P0 BRA `(.L_x_344) ;  /* 0x00000000004c8947 */ /* 0x000fec0003800000 */
[----:B------:R-:W-:-:S13]  /*4b70*/  ISETP.GT.AND P0, PT, R9, 0x7fefffff, PT ;  /* 0x7fefffff0900780c */ /* 0x000fda0003f04270 */
[----:B------:R-:W-:Y:S05]  /*4b80*/  @P0 BRA `(.L_x_345) ;  /* 0x0000000000400947 */ /* 0x000fea0003800000 */
[----:B------:R-:W-:Y:S01]  /*4b90*/  DMUL R8, R8, 8.11296384146066816958e+31 ;  /* 0x4690000008087828 */ /* 0x000fe20000000000 */
[----:B------:R-:W-:Y:S01]  /*4ba0*/  IMAD.MOV.U32 R6, RZ, RZ, RZ ;  /* 0x000000ffff067224 */ /* 0x000fe200078e00ff */
[----:B------:R-:W-:Y:S01]  /*4bb0*/  MOV R2, 0x0 ;  /* 0x0000000000027802 */ /* 0x000fe20000000f00 */
[----:B------:R-:W-:-:S03]  /*4bc0*/  IMAD.MOV.U32 R3, RZ, RZ, 0x3fd80000 ;  /* 0x3fd80000ff037424 */ /* 0x000fc600078e00ff */
[----:B------:R-:W0:Y:S02]  /*4bd0*/  MUFU.RSQ64H R7, R9 ;  /* 0x0000000900077308 */ /* 0x000e240000001c00 */
[----:B0-----:R-:W-:-:S08]  /*4be0*/  DMUL R4, R6, R6 ;  /* 0x0000000606047228 */ /* 0x001fd00000000000 */
[----:B------:R-:W-:-:S08]  /*4bf0*/  DFMA R4, R8, -R4, 1 ;  /* 0x3ff000000804742b */ /* 0x000fd00000000804 */
[----:B------:R-:W-:Y:S02]  /*4c00*/  DFMA R2, R4, R2, 0.5 ;  /* 0x3fe000000402742b */ /* 0x000fe40000000002 */
[----:B------:R-:W-:-:S08]  /*4c10*/  DMUL R4, R6, R4 ;  /* 0x0000000406047228 */ /* 0x000fd00000000000 */
[----:B------:R-:W-:-:S08]  /*4c20*/  DFMA R4, R2, R4, R6 ;  /* 0x000000040204722b */ /* 0x000fd00000000006 */
[----:B------:R-:W-:Y:S02]  /*4c30*/  DMUL R2, R8, R4 ;  /* 0x0000000408027228 */ /* 0x000fe40000000000 */
[----:B------:R-:W-:-:S06]  /*4c40*/  VIADD R5, R5, 0xfff00000 ;  /* 0xfff0000005057836 */ /* 0x000fcc0000000000 */
[----:B------:R-:W-:-:S08]  /*4c50*/  DFMA R6, R2, -R2, R8 ;  /* 0x800000020206722b */ /* 0x000fd00000000008 */
[----:B------:R-:W-:-:S10]  /*4c60*/  DFMA R2, R4, R6, R2 ;  /* 0x000000060402722b */ /* 0x000fd40000000002 */
[----:B------:R-:W-:Y:S01]  /*4c70*/  IADD3 R3, PT, PT, R3, -0x3500000, RZ ;  /* 0xfcb0000003037810 */ /* 0x000fe20007ffe0ff */
[----:B------:R-:W-:Y:S06]  /*4c80*/  BRA `(.L_x_344) ;  /* 0x0000000000047947 */ /* 0x000fec0003800000 */
.L_x_345:
[----:B------:R-:W-:-:S11]  /*4c90*/  DADD R2, R8, R8 ;  /* 0x0000000008027229 */ /* 0x000fd60000000008 */
.L_x_344:
[----:B------:R-:W-:Y:S05]  /*4ca0*/  BSYNC.RECONVERGENT B1 ;  /* 0x0000000000017941 */ /* 0x000fea0003800200 */
.L_x_342:
[----:B------:R-:W-:-:S04]  /*4cb0*/  IMAD.MOV.U32 R41, RZ, RZ, 0x0 ;  /* 0x00000000ff297424 */ /* 0x000fc800078e00ff */
[----:B------:R-:W-:Y:S05]  /*4cc0*/  RET.REL.NODEC R40 `(_Z7green_diiiiiiPKdS0_S0_S0_Pd) ;  /* 0xffffffb028cc7950 */ /* 0x000fea0003c3ffff */
.L_x_346:
        /* <DEDUP_REMOVED lines=11> */
.L_x_351:


//--------------------- .nv.shared.reserved.0     --------------------------
	.section	.nv.shared.reserved.0,"aw",@nobits
	.weak		__nv_reservedSMEM_offset_0_alias
	.size		__nv_reservedSMEM_offset_0_alias, 0, 64
	.other		__nv_reservedSMEM_offset_0_alias,@"STO_CUDA_RESERVED_SHARED STV_DEFAULT"
__nv_reservedSMEM_offset_0_alias:
	.zero		0
	.zero		64


//--------------------- .nv.constant0._Z8update_dPKiiidddddPKdS2_S2_S2_PfS3_S3_S3_S3_S3_S3_S3_S3_S3_S3_S3_S3_S3_PdS4_S4_S4_S4_S4_S4_ --------------------------
	.section	.nv.constant0._Z8update_dPKiiidddddPKdS2_S2_S2_PfS3_S3_S3_S3_S3_S3_S3_S3_S3_S3_S3_S3_S3_PdS4_S4_S4_S4_S4_S4_,"a",@progbits
	.sectionflags	@""
	.align	4
.nv.constant0._Z8update_dPKiiidddddPKdS2_S2_S2_PfS3_S3_S3_S3_S3_S3_S3_S3_S3_S3_S3_S3_S3_PdS4_S4_S4_S4_S4_S4_:
	.zero		1152


//--------------------- .nv.constant0._Z12calculateL_dPKidPKdS2_S2_PfS3_S3_S3_S3_S3_S3_S3_S3_S3_S3_S3_S3_S3_Pd --------------------------
	.section	.nv.constant0._Z12calculateL_dPKidPKdS2_S2_PfS3_S3_S3_S3_S3_S3_S3_S3_S3_S3_S3_S3_S3_Pd,"a",@progbits
	.sectionflags	@""
	.align	4
.nv.constant0._Z12calculateL_dPKidPKdS2_S2_PfS3_S3_S3_S3_S3_S3_S3_S3_S3_S3_S3_S3_S3_Pd:
	.zero		1056


//--------------------- .nv.constant0._Z13calculateL3_diiiiPdPKdS1_S1_S1_S1_S1_S1_ --------------------------
	.section	.nv.constant0._Z13calculateL3_diiiiPdPKdS1_S1_S1_S1_S1_S1_,"a",@progbits
	.sectionflags	@""
	.align	4
.nv.constant0._Z13calculateL3_diiiiPdPKdS1_S1_S1_S1_S1_S1_:
	.zero		976


//--------------------- .nv.constant0._Z7sum1D_diiPd --------------------------
	.section	.nv.constant0._Z7sum1D_diiPd,"a",@progbits
	.sectionflags	@""
	.align	4
.nv.constant0._Z7sum1D_diiPd:
	.zero		912


//--------------------- .nv.constant0._Z7green_diiiiiiPKdS0_S0_S0_Pd --------------------------
	.section	.nv.constant0._Z7green_diiiiiiPKdS0_S0_S0_Pd,"a",@progbits
	.sectionflags	@""
	.align	4
.nv.constant0._Z7green_diiiiiiPKdS0_S0_S0_Pd:
	.zero		960


//--------------------- SYMBOLS --------------------------

	.type		.nv.reservedSmem.offset0,@object
	.size		.nv.reservedSmem.offset0,0x4
